def matmul_kernel(
    a_ptr,
    b_ptr,
    c_ptr,
    M,
    N,
    K,
    stride_am,
    stride_ak,
    stride_bk,
    stride_bn,
    stride_cm,
    stride_cn,
    BLOCK_M: tl.constexpr,
    BLOCK_N: tl.constexpr,
    BLOCK_K: tl.constexpr,
    GROUP_M: tl.constexpr,
):
    pid = tl.program_id(axis=0)
    num_pid_m = tl.cdiv(M, BLOCK_M)
    num_pid_n = tl.cdiv(N, BLOCK_N)
    num_pid_in_group = GROUP_M * num_pid_n
    group_id = pid // num_pid_in_group
    first_pid_m = group_id * GROUP_M
    group_size_m = min(num_pid_m - first_pid_m, GROUP_M)
    pid_m = first_pid_m + ((pid % num_pid_in_group) % group_size_m)
    pid_n = (pid % num_pid_in_group) // group_size_m

    offs_am = (pid_m * BLOCK_M + tl.arange(0, BLOCK_M)) % M
    offs_bn = (pid_n * BLOCK_N + tl.arange(0, BLOCK_N)) % N
    offs_k = tl.arange(0, BLOCK_K)
    a_ptrs = a_ptr + offs_am[:, None] * stride_am + offs_k[None, :] * stride_ak
    b_ptrs = b_ptr + offs_k[:, None] * stride_bk + offs_bn[None, :] * stride_bn

    acc = tl.zeros((BLOCK_M, BLOCK_N), dtype=tl.float32)
    for kk in range(0, tl.cdiv(K, BLOCK_K)):
        a = tl.load(a_ptrs, mask=offs_k[None, :] < K - kk * BLOCK_K, other=0.0)
        b = tl.load(b_ptrs, mask=offs_k[:, None] < K - kk * BLOCK_K, other=0.0)
        acc = tl.dot(a, b, acc)
        a_ptrs += BLOCK_K * stride_ak
        b_ptrs += BLOCK_K * stride_bk

    c = acc.to(c_ptr.dtype.element_ty)
    offs_cm = pid_m * BLOCK_M + tl.arange(0, BLOCK_M)
    offs_cn = pid_n * BLOCK_N + tl.arange(0, BLOCK_N)
    c_ptrs = c_ptr + offs_cm[:, None] * stride_cm + offs_cn[None, :] * stride_cn
    mask = (offs_cm[:, None] < M) & (offs_cn[None, :] < N)
    tl.store(c_ptrs, c, mask=mask)

# config = {"BLOCK_K": 128, "BLOCK_M": 128, "BLOCK_N": 256, "GROUP_M": 8, "arch": "sm_100", "dtype": "fp16", "num_ctas": 4, "num_stages": 3, "num_warps": 4}
# arch = sm_100


// ===== COMPILED SASS (sm_100a) =====

	.target	sm_100a

	.elftype	@"ET_EXEC"


//--------------------- .note.nv.tkinfo           --------------------------
	.section	.note.nv.tkinfo,"",@"SHT_NOTE"
	.sectionflags	@"SHF_NOTE_NV_TKINFO"
	.tkinfo
        /*0018*/ 	.word	0x00000081
        /*0030*/ 	.string	""
        /*0030*/ 	.string	"ptxas-blackwell"
        /*0030*/ 	.string	"Cuda compilation tools, release 12.9, V12.9.86"
        /*0030*/ 	.string	"Build cuda_12.9.r12.9/compiler.36037853_0"
        /*0030*/ 	.string	"-v  -suppress-debug-info  -lineinfo  -arch sm_100a "



//--------------------- .note.nv.cuver            --------------------------
	.section	.note.nv.cuver,"",@"SHT_NOTE"
	.sectionflags	@"SHF_NOTE_NV_CUVER"
        /*0018*/ 	.short	0x0001
        /*001a*/ 	.short	0x0064
        /*001c*/ 	.short	0x0001
        /*001e*/ 	.short	0x0000
        /*0020*/ 	.short	0x0001
        /*0022*/ 	.short	0x0000


//--------------------- .nv.info                  --------------------------
	.section	.nv.info,"",@"SHT_CUDA_INFO"
	.align	4


	//----- nvinfo : EIATTR_REGCOUNT
	.align		4
        /*0000*/ 	.byte	0x04, 0x2f
        /*0002*/ 	.short	(.L_4 - .L_3)
	.align		4
.L_3:
        /*0004*/ 	.word	index@(matmul_kernel)
        /*0008*/ 	.word	0x00000060


	//----- nvinfo : EIATTR_FRAME_SIZE
	.align		4
.L_4:
        /*000c*/ 	.byte	0x04, 0x11
        /*000e*/ 	.short	(.L_6 - .L_5)
	.align		4
.L_5:
        /*0010*/ 	.word	index@($__internal_2_$__cuda_sm10x_tcgen05_guardrail_trap_unallocated_columns_being_dealloced)
        /*0014*/ 	.word	0x000008b0


	//----- nvinfo : EIATTR_FRAME_SIZE
	.align		4
.L_6:
        /*0018*/ 	.byte	0x04, 0x11
        /*001a*/ 	.short	(.L_8 - .L_7)
	.align		4
.L_7:
        /*001c*/ 	.word	index@($__internal_1_$__cuda_sm10x_tcgen05_guardrail_trap_phase_invalid_during_alloc)
        /*0020*/ 	.word	0x000008b0


	//----- nvinfo : EIATTR_FRAME_SIZE
	.align		4
.L_8:
        /*0024*/ 	.byte	0x04, 0x11
        /*0026*/ 	.short	(.L_10 - .L_9)
	.align		4
.L_9:
        /*0028*/ 	.word	index@($__internal_0_$__cuda_sm10x_tcgen05_guardrail_trap_col_being_dealloced_not_returned_by_alloc)
        /*002c*/ 	.word	0x000008b0


	//----- nvinfo : EIATTR_FRAME_SIZE
	.align		4
.L_10:
        /*0030*/ 	.byte	0x04, 0x11
        /*0032*/ 	.short	(.L_12 - .L_11)
	.align		4
.L_11:
        /*0034*/ 	.word	index@(matmul_kernel)
        /*0038*/ 	.word	0x000008b0


	//----- nvinfo : EIATTR_MIN_STACK_SIZE
	.align		4
.L_12:
        /*003c*/ 	.byte	0x04, 0x12
        /*003e*/ 	.short	(.L_14 - .L_13)
	.align		4
.L_13:
        /*0040*/ 	.word	index@(matmul_kernel)
        /*0044*/ 	.word	0x000008b0
.L_14:


//--------------------- .nv.info.matmul_kernel    --------------------------
	.section	.nv.info.matmul_kernel,"",@"SHT_CUDA_INFO"
	.sectionflags	@""
	.align	4


	//----- nvinfo : EIATTR_CUDA_API_VERSION
	.align		4
        /*0000*/ 	.byte	0x04, 0x37
        /*0002*/ 	.short	(.L_16 - .L_15)
.L_15:
        /*0004*/ 	.word	0x00000081


	//----- nvinfo : EIATTR_KPARAM_INFO
	.align		4
.L_16:
        /*0008*/ 	.byte	0x04, 0x17
        /*000a*/ 	.short	(.L_18 - .L_17)
.L_17:
        /*000c*/ 	.word	0x00000000
        /*0010*/ 	.short	0x000d
        /*0012*/ 	.short	0x0048
        /*0014*/ 	.byte	0x00, 0xf4, 0x21, 0x00


	//----- nvinfo : EIATTR_KPARAM_INFO
	.align		4
.L_18:
        /*0018*/ 	.byte	0x04, 0x17
        /*001a*/ 	.short	(.L_20 - .L_19)
.L_19:
        /*001c*/ 	.word	0x00000000
        /*0020*/ 	.short	0x000c
        /*0022*/ 	.short	0x0040
        /*0024*/ 	.byte	0x00, 0xf4, 0x21, 0x00


	//----- nvinfo : EIATTR_KPARAM_INFO
	.align		4
.L_20:
        /*0028*/ 	.byte	0x04, 0x17
        /*002a*/ 	.short	(.L_22 - .L_21)
.L_21:
        /*002c*/ 	.word	0x00000000
        /*0030*/ 	.short	0x000b
        /*0032*/ 	.short	0x0038
        /*0034*/ 	.byte	0x00, 0xf0, 0x11, 0x00


	//----- nvinfo : EIATTR_KPARAM_INFO
	.align		4
.L_22:
        /*0038*/ 	.byte	0x04, 0x17
        /*003a*/ 	.short	(.L_24 - .L_23)
.L_23:
        /*003c*/ 	.word	0x00000000
        /*0040*/ 	.short	0x000a
        /*0042*/ 	.short	0x0034
        /*0044*/ 	.byte	0x00, 0xf0, 0x11, 0x00


	//----- nvinfo : EIATTR_KPARAM_INFO
	.align		4
.L_24:
        /*0048*/ 	.byte	0x04, 0x17
        /*004a*/ 	.short	(.L_26 - .L_25)
.L_25:
        /*004c*/ 	.word	0x00000000
        /*0050*/ 	.short	0x0009
        /*0052*/ 	.short	0x0030
        /*0054*/ 	.byte	0x00, 0xf0, 0x11, 0x00


	//----- nvinfo : EIATTR_KPARAM_INFO
	.align		4
.L_26:
        /*0058*/ 	.byte	0x04, 0x17
        /*005a*/ 	.short	(.L_28 - .L_27)
.L_27:
        /*005c*/ 	.word	0x00000000
        /*0060*/ 	.short	0x0008
        /*0062*/ 	.short	0x002c
        /*0064*/ 	.byte	0x00, 0xf0, 0x11, 0x00


	//----- nvinfo : EIATTR_KPARAM_INFO
	.align		4
.L_28:
        /*0068*/ 	.byte	0x04, 0x17
        /*006a*/ 	.short	(.L_30 - .L_29)
.L_29:
        /*006c*/ 	.word	0x00000000
        /*0070*/ 	.short	0x0007
        /*0072*/ 	.short	0x0028
        /*0074*/ 	.byte	0x00, 0xf0, 0x11, 0x00


	//----- nvinfo : EIATTR_KPARAM_INFO
	.align		4
.L_30:
        /*0078*/ 	.byte	0x04, 0x17
        /*007a*/ 	.short	(.L_32 - .L_31)
.L_31:
        /*007c*/ 	.word	0x00000000
        /*0080*/ 	.short	0x0006
        /*0082*/ 	.short	0x0024
        /*0084*/ 	.byte	0x00, 0xf0, 0x11, 0x00


	//----- nvinfo : EIATTR_KPARAM_INFO
	.align		4
.L_32:
        /*0088*/ 	.byte	0x04, 0x17
        /*008a*/ 	.short	(.L_34 - .L_33)
.L_33:
        /*008c*/ 	.word	0x00000000
        /*0090*/ 	.short	0x0005
        /*0092*/ 	.short	0x0020
        /*0094*/ 	.byte	0x00, 0xf0, 0x11, 0x00


	//----- nvinfo : EIATTR_KPARAM_INFO
	.align		4
.L_34:
        /*0098*/ 	.byte	0x04, 0x17
        /*009a*/ 	.short	(.L_36 - .L_35)
.L_35:
        /*009c*/ 	.word	0x00000000
        /*00a0*/ 	.short	0x0004
        /*00a2*/ 	.short	0x001c
        /*00a4*/ 	.byte	0x00, 0xf0, 0x11, 0x00


	//----- nvinfo : EIATTR_KPARAM_INFO
	.align		4
.L_36:
        /*00a8*/ 	.byte	0x04, 0x17
        /*00aa*/ 	.short	(.L_38 - .L_37)
.L_37:
        /*00ac*/ 	.word	0x00000000
        /*00b0*/ 	.short	0x0003
        /*00b2*/ 	.short	0x0018
        /*00b4*/ 	.byte	0x00, 0xf0, 0x11, 0x00


	//----- nvinfo : EIATTR_KPARAM_INFO
	.align		4
.L_38:
        /*00b8*/ 	.byte	0x04, 0x17
        /*00ba*/ 	.short	(.L_40 - .L_39)
.L_39:
        /*00bc*/ 	.word	0x00000000
        /*00c0*/ 	.short	0x0002
        /*00c2*/ 	.short	0x0010
        /*00c4*/ 	.byte	0x00, 0xf4, 0x21, 0x00


	//----- nvinfo : EIATTR_KPARAM_INFO
	.align		4
.L_40:
        /*00c8*/ 	.byte	0x04, 0x17
        /*00ca*/ 	.short	(.L_42 - .L_41)
.L_41:
        /*00cc*/ 	.word	0x00000000
        /*00d0*/ 	.short	0x0001
        /*00d2*/ 	.short	0x0008
        /*00d4*/ 	.byte	0x00, 0xf4, 0x21, 0x00


	//----- nvinfo : EIATTR_KPARAM_INFO
	.align		4
.L_42:
        /*00d8*/ 	.byte	0x04, 0x17
        /*00da*/ 	.short	(.L_44 - .L_43)
.L_43:
        /*00dc*/ 	.word	0x00000000
        /*00e0*/ 	.short	0x0000
        /*00e2*/ 	.short	0x0000
        /*00e4*/ 	.byte	0x00, 0xf4, 0x21, 0x00


	//----- nvinfo : EIATTR_EXPLICIT_CLUSTER
	.align		4
.L_44:
        /*00e8*/ 	.byte	0x01, 0x3e
	.zero		2


	//----- nvinfo : EIATTR_CTA_PER_CLUSTER
	.align		4
        /*00ec*/ 	.byte	0x04, 0x3d
        /*00ee*/ 	.short	(.L_46 - .L_45)
.L_45:
        /*00f0*/ 	.word	0x00000004
        /*00f4*/ 	.word	0x00000001
        /*00f8*/ 	.word	0x00000001


	//----- nvinfo : EIATTR_AT_ENTRY_FRAGMENTS
	.align		4
.L_46:
        /*00fc*/ 	.byte	0x04, 0x4f
        /*00fe*/ 	.short	(.L_48 - .L_47)


	//   ....[0]....
.L_47:
        /*0100*/ 	.word	0x00000004


	//----- nvinfo : EIATTR_RESERVED_SMEM_USED
	.align		4
.L_48:
        /*0104*/ 	.byte	0x01, 0x41
	.zero		2


	//----- nvinfo : EIATTR_SPARSE_MMA_MASK
	.align		4
        /*0108*/ 	.byte	0x03, 0x50
        /*010a*/ 	.short	0x0000


	//----- nvinfo : EIATTR_TCGEN05_1CTA_USED
	.align		4
        /*010c*/ 	.byte	0x01, 0x51
	.zero		2


	//----- nvinfo : EIATTR_MAXREG_COUNT
	.align		4
        /*0110*/ 	.byte	0x03, 0x1b
        /*0112*/ 	.short	0x00ff


	//----- nvinfo : EIATTR_NUM_BARRIERS
	.align		4
        /*0114*/ 	.byte	0x02, 0x4c
        /*0116*/ 	.byte	0x01
	.zero		1


	//----- nvinfo : EIATTR_ANNOTATIONS
	.align		4
        /*0118*/ 	.byte	0x04, 0x55
        /*011a*/ 	.short	(.L_50 - .L_49)


	//   ....[0]....
.L_49:
        /*011c*/ 	.word	0x00000001
        /*0120*/ 	.byte	0xd0, 0x03, 0x00, 0x00, 0x01, 0x00, 0x00, 0x00, 0x90, 0x09, 0x00, 0x00, 0x01, 0x00, 0x00, 0x00
        /* <DEDUP_REMOVED lines=979> */
        /*3e60*/ 	.byte	0x30, 0xa9, 0x01, 0x00, 0x01, 0x00, 0x00, 0x00, 0x50, 0xa9, 0x01, 0x00


	//----- nvinfo : EIATTR_INT_WARP_WIDE_INSTR_OFFSETS
	.align		4
.L_50:
        /*3e6c*/ 	.byte	0x04, 0x31
        /*3e6e*/ 	.short	(.L_52 - .L_51)


	//   ....[0]....
.L_51:
        /*3e70*/ 	.word	0x00004950


	//   ....[1]....
        /*3e74*/ 	.word	0x00004980


	//   ....[2]....
        /*3e78*/ 	.word	0x0000ae10


	//   ....[3]....
        /*3e7c*/ 	.word	0x0001ae50


	//   ....[4]....
        /*3e80*/ 	.word	0x0001aea0


	//----- nvinfo : EIATTR_COOP_GROUP_MASK_REGIDS
	.align		4
.L_52:
        /*3e84*/ 	.byte	0x04, 0x29
        /*3e86*/ 	.short	(.L_54 - .L_53)


	//   ....[0]....
.L_53:
        /*3e88*/ 	.word	0xffffffff


	//   ....[1]....
        /*3e8c*/ 	.word	0xffffffff


	//   ....[2]....
        /*3e90*/ 	.word	0xffffffff


	//   ....[3]....
        /*3e94*/ 	.word	0xffffffff


	//----- nvinfo : EIATTR_COOP_GROUP_INSTR_OFFSETS
	.align		4
.L_54:
        /*3e98*/ 	.byte	0x04, 0x28
        /*3e9a*/ 	.short	(.L_56 - .L_55)


	//   ....[0]....
.L_55:
        /*3e9c*/ 	.word	0x00000070


	//   ....[1]....
        /*3ea0*/ 	.word	0x00000330


	//   ....[2]....
        /*3ea4*/ 	.word	0x0001ace0


	//   ....[3]....
        /*3ea8*/ 	.word	0x0001af50


	//----- nvinfo : EIATTR_VRC_CTA_INIT_COUNT
	.align		4
.L_56:
        /*3eac*/ 	.byte	0x02, 0x4a
        /*3eae*/ 	.byte	0x80
	.zero		1


	//----- nvinfo : EIATTR_MBARRIER_INSTR_OFFSETS
	.align		4
        /*3eb0*/ 	.byte	0x04, 0x39
        /*3eb2*/ 	.short	(.L_58 - .L_57)


	//   ....[0]....
.L_57:
        /*3eb4*/ 	.word	0x00004b70
        /*3eb8*/ 	.word	0x000000ff
        /*3ebc*/ 	.word	0x00000000
        /*3ec0*/ 	.short	0x0100
        /*3ec2*/ 	.byte	0x06
	.zero		1


	//   ....[1]....
        /*3ec4*/ 	.word	0x0000ae40
        /*3ec8*/ 	.word	0x000000ff
        /*3ecc*/ 	.word	0x00008008
        /*3ed0*/ 	.short	0x0100
        /*3ed2*/ 	.byte	0x09
	.zero		1


	//   ....[2]....
        /*3ed4*/ 	.word	0x000157a0
        /*3ed8*/ 	.word	0x000000ff
        /*3edc*/ 	.word	0x00000000
        /*3ee0*/ 	.short	0x010a
        /*3ee2*/ 	.byte	0x06
	.zero		1


	//   ....[3]....
        /*3ee4*/ 	.word	0x000190c0
        /*3ee8*/ 	.word	0x000000ff
        /*3eec*/ 	.word	0x00000000
        /*3ef0*/ 	.short	0x010a
        /*3ef2*/ 	.byte	0x06
	.zero		1


	//   ....[4]....
        /*3ef4*/ 	.word	0x00019170
        /*3ef8*/ 	.word	0x000000ff
        /*3efc*/ 	.word	0x00008000
        /*3f00*/ 	.short	0x0108
        /*3f02*/ 	.byte	0x09
	.zero		1


	//   ....[5]....
        /*3f04*/ 	.word	0x00019210
        /*3f08*/ 	.word	0x000000ff
        /*3f0c*/ 	.word	0x00008008
        /*3f10*/ 	.short	0x0108
        /*3f12*/ 	.byte	0x09
	.zero		1


	//   ....[6]....
        /*3f14*/ 	.word	0x0001af70
        /*3f18*/ 	.word	0x000000ff
        /*3f1c*/ 	.word	0x00000000
        /*3f20*/ 	.short	0x010a
        /*3f22*/ 	.byte	0x06
	.zero		1


	//   ....[7]....
        /*3f24*/ 	.word	0x0001afa0
        /*3f28*/ 	.word	0x000000ff
        /*3f2c*/ 	.word	0x00000000
        /*3f30*/ 	.short	0x010a
        /*3f32*/ 	.byte	0x06
	.zero		1


	//----- nvinfo : EIATTR_NUM_MBARRIERS
	.align		4
.L_58:
        /*3f34*/ 	.byte	0x03, 0x38
        /*3f36*/ 	.short	0x0002


	//----- nvinfo : EIATTR_EXIT_INSTR_OFFSETS
	.align		4
        /*3f38*/ 	.byte	0x04, 0x1c
        /*3f3a*/ 	.short	(.L_60 - .L_59)


	//   ....[0]....
.L_59:
        /*3f3c*/ 	.word	0x0001af60


	//----- nvinfo : EIATTR_REQNTID
	.align		4
.L_60:
        /*3f40*/ 	.byte	0x04, 0x10
        /*3f42*/ 	.short	(.L_62 - .L_61)
.L_61:
        /*3f44*/ 	.word	0x00000080
        /*3f48*/ 	.word	0x00000001
        /*3f4c*/ 	.word	0x00000001


	//----- nvinfo : EIATTR_CRS_STACK_SIZE
	.align		4
.L_62:
        /*3f50*/ 	.byte	0x04, 0x1e
        /*3f52*/ 	.short	(.L_64 - .L_63)
.L_63:
        /*3f54*/ 	.word	0x00000000


	//----- nvinfo : EIATTR_CBANK_PARAM_SIZE
	.align		4
.L_64:
        /*3f58*/ 	.byte	0x03, 0x19
        /*3f5a*/ 	.short	0x0050


	//----- nvinfo : EIATTR_PARAM_CBANK
	.align		4
        /*3f5c*/ 	.byte	0x04, 0x0a
        /*3f5e*/ 	.short	(.L_66 - .L_65)
	.align		4
.L_65:
        /*3f60*/ 	.word	index@(.nv.constant0.matmul_kernel)
        /*3f64*/ 	.short	0x0380
        /*3f66*/ 	.short	0x0050


	//----- nvinfo : EIATTR_SW_WAR
	.align		4
.L_66:
        /*3f68*/ 	.byte	0x04, 0x36
        /*3f6a*/ 	.short	(.L_68 - .L_67)
.L_67:
        /*3f6c*/ 	.word	0x00000008
.L_68:


//--------------------- .nv.compat                --------------------------
	.section	.nv.compat,"",@"SHT_CUDA_COMPAT_INFO"
	.align	4
        /*0000*/ 	.byte	0x02, 0x02, 0x02, 0x00, 0x02, 0x05, 0x05, 0x00, 0x02, 0x03, 0x00, 0x00, 0x02, 0x06, 0x01, 0x00


//--------------------- .nv.callgraph             --------------------------
	.section	.nv.callgraph,"",@"SHT_CUDA_CALLGRAPH"
	.align	4
	.sectionentsize	8
	.align		4
        /*0000*/ 	.word	0x00000000
	.align		4
        /*0004*/ 	.word	0xffffffff
	.align		4
        /*0008*/ 	.word	0x00000000
	.align		4
        /*000c*/ 	.word	0xfffffffe
	.align		4
        /*0010*/ 	.word	0x00000000
	.align		4
        /*0014*/ 	.word	0xfffffffd
	.align		4
        /*0018*/ 	.word	0x00000000
	.align		4
        /*001c*/ 	.word	0xfffffffc


//--------------------- .text.matmul_kernel       --------------------------
	.section	.text.matmul_kernel,"ax",@progbits
	.align	128
        .global         matmul_kernel
        .type           matmul_kernel,@function
        .size           matmul_kernel,(.L_x_21 - matmul_kernel)
        .other          matmul_kernel,@"STO_CUDA_ENTRY STV_DEFAULT"
matmul_kernel:
.text.matmul_kernel:
[----:B------:R-:W0:Y:S01]  /*0000*/  LDC R1, c[0x0][0x37c] ;  /* 0x0000df00ff017b82 */ /* 0x000e220000000800 */
[----:B------:R-:W1:Y:S01]  /*0010*/  S2R R0, SR_TID.X ;  /* 0x0000000000007919 */ /* 0x000e620000002100 */
[----:B0-----:R-:W-:Y:S01]  /*0020*/  VIADD R1, R1, 0xfffff750 ;  /* 0xfffff75001017836 */ /* 0x001fe20000000000 */
[----:B-1----:R-:W-:-:S13]  /*0030*/  ISETP.GE.U32.AND P0, PT, R0, 0x20, PT ;  /* 0x000000200000780c */ /* 0x002fda0003f06070 */
[----:B------:R-:W-:Y:S02]  /*0040*/  VOTEU.ANY UP0, P0 ;  /* 0x0000000000ff7886 */ /* 0x000fe40000000100 */
[----:B------:R-:W-:Y:S05]  /*0050*/  BRA.U UP0, `(.L_x_0) ;  /* 0x0000000100b87547 */ /* 0x000fea000b800000 */
[----:B------:R-:W0:Y:S01]  /*0060*/  S2UR UR6, SR_CgaCtaId ;  /* 0x00000000000679c3 */ /* 0x000e220000008800 */
[----:B------:R-:W-:Y:S01]  /*0070*/  NOP ;  /* 0x0000000000007918 */ /* 0x000fe20000000000 */
[----:B------:R-:W-:Y:S02]  /*0080*/  UMOV UR4, 0x40 ;  /* 0x0000004000047882 */ /* 0x000fe40000000000 */
[----:B0-----:R-:W-:-:S09]  /*0090*/  ULEA UR4, UR6, UR4, 0x18 ;  /* 0x0000000406047291 */ /* 0x001fd2000f8ec0ff */
[----:B------:R-:W0:Y:S01]  /*00a0*/  LDS.U8 R0, [UR4] ;  /* 0x00000004ff007984 */ /* 0x000e220008000000 */
[----:B------:R-:W-:Y:S02]  /*00b0*/  UMOV UR4, 0x400 ;  /* 0x0000040000047882 */ /* 0x000fe40000000000 */
[----:B------:R-:W-:Y:S01]  /*00c0*/  ULEA UR4, UR6, UR4, 0x18 ;  /* 0x0000000406047291 */ /* 0x000fe2000f8ec0ff */
[----:B0-----:R-:W-:-:S13]  /*00d0*/  ISETP.NE.AND P0, PT, R0, RZ, PT ;  /* 0x000000ff0000720c */ /* 0x001fda0003f05270 */
[----:B------:R-:W-:Y:S05]  /*00e0*/  @P0 BRA `(.L_x_1) ;  /* 0x00000000007c0947 */ /* 0x000fea0003800000 */
[----:B------:R-:W-:-:S13]  /*00f0*/  ELECT P0, URZ, PT ;  /* 0x0000000000ff782f */ /* 0x000fda0003800000 */
[----:B------:R-:W-:Y:S05]  /*0100*/  @!P0 BRA `(.L_x_2) ;  /* 0x0000000000848947 */ /* 0x000fea0003800000 */
[----:B------:R-:W-:Y:S01]  /*0110*/  UMOV UR5, 0x4 ;  /* 0x0000000400057882 */ /* 0x000fe20000000000 */
[----:B------:R-:W-:Y:S02]  /*0120*/  IMAD.MOV.U32 R4, RZ, RZ, 0x1 ;  /* 0x00000001ff047424 */ /* 0x000fe400078e00ff */
[----:B------:R-:W-:Y:S02]  /*0130*/  IMAD.MOV.U32 R5, RZ, RZ, 0xf ;  /* 0x0000000fff057424 */ /* 0x000fe400078e00ff */
[----:B------:R-:W-:Y:S04]  /*0140*/  DEPBAR.LE SB0, 0x36 ;  /* 0x00008d800000791a */ /* 0x000fe80000000000 */
[----:B------:R-:W0:Y:S02]  /*0150*/  UTCATOMSWS.FIND_AND_SET.ALIGN UP1, UR5, UR5 ;  /* 0x00000005000575e3 */ /* 0x000e240008020800 */
[----:B0-----:R-:W-:-:S04]  /*0160*/  PLOP3.LUT P0, PT, PT, PT, UP1, 0x80, 0x8 ;  /* 0x000000000008781c */ /* 0x001fc80003f0f018 */
[----:B------:R-:W-:-:S04]  /*0170*/  SEL R0, RZ, 0xffffffff, !P0 ;  /* 0xffffffffff007807 */ /* 0x000fc80004000000 */
[----:B------:R-:W-:Y:S01]  /*0180*/  ISETP.NE.AND P0, PT, R0, RZ, PT ;  /* 0x000000ff0000720c */ /* 0x000fe20003f05270 */
[----:B------:R-:W-:-:S12]  /*0190*/  IMAD.U32 R0, RZ, RZ, UR5 ;  /* 0x00000005ff007e24 */ /* 0x000fd8000f8e00ff */
[----:B------:R-:W-:Y:S05]  /*01a0*/  @P0 BRA `(.L_x_3) ;  /* 0x0000000000240947 */ /* 0x000fea0003800000 */
.L_x_4:
[----:B------:R-:W-:Y:S05]  /*01b0*/  NANOSLEEP 0x64 ;  /* 0x000000640000795d */ /* 0x000fea0003800000 */
[----:B------:R-:W-:-:S05]  /*01c0*/  UMOV UR5, 0x4 ;  /* 0x0000000400057882 */ /* 0x000fca0000000000 */
[----:B------:R-:W-:Y:S04]  /*01d0*/  DEPBAR.LE SB0, 0x36 ;  /* 0x00008d800000791a */ /* 0x000fe80000000000 */
[----:B------:R-:W0:Y:S02]  /*01e0*/  UTCATOMSWS.FIND_AND_SET.ALIGN UP1, UR5, UR5 ;  /* 0x00000005000575e3 */ /* 0x000e240008020800 */
[----:B0-----:R-:W-:-:S04]  /*01f0*/  PLOP3.LUT P0, PT, PT, PT, UP1, 0x80, 0x8 ;  /* 0x000000000008781c */ /* 0x001fc80003f0f018 */
[----:B------:R-:W-:-:S04]  /*0200*/  SEL R0, RZ, 0xffffffff, !P0 ;  /* 0xffffffffff007807 */ /* 0x000fc80004000000 */
[----:B------:R-:W-:Y:S01]  /*0210*/  ISETP.NE.AND P0, PT, R0, RZ, PT ;  /* 0x000000ff0000720c */ /* 0x000fe20003f05270 */
[----:B------:R-:W-:-:S12]  /*0220*/  IMAD.U32 R0, RZ, RZ, UR5 ;  /* 0x00000005ff007e24 */ /* 0x000fd8000f8e00ff */
[----:B------:R-:W-:Y:S05]  /*0230*/  @!P0 BRA `(.L_x_4) ;  /* 0xfffffffc00dc8947 */ /* 0x000fea000383ffff */
.L_x_3:
[C---:B------:R-:W-:Y:S01]  /*0240*/  VIADD R3, R0.reuse, 0x10 ;  /* 0x0000001000037836 */ /* 0x040fe20000000000 */
[----:B------:R-:W-:Y:S01]  /*0250*/  UMOV UR5, 0x50 ;  /* 0x0000005000057882 */ /* 0x000fe20000000000 */
[----:B------:R-:W-:Y:S01]  /*0260*/  SHF.L.U32 R2, R5, R0, RZ ;  /* 0x0000000005027219 */ /* 0x000fe200000006ff */
[----:B------:R-:W-:Y:S01]  /*0270*/  ULEA UR5, UR6, UR5, 0x18 ;  /* 0x0000000506057291 */ /* 0x000fe2000f8ec0ff */
[----:B------:R-:W-:Y:S01]  /*0280*/  IMAD.SHL.U32 R0, R0, 0x20, RZ ;  /* 0x0000002000007824 */ /* 0x000fe200078e00ff */
[----:B------:R-:W-:-:S04]  /*0290*/  SHF.L.U32 R3, R4, R3, RZ ;  /* 0x0000000304037219 */ /* 0x000fc800000006ff */
[----:B------:R-:W-:-:S05]  /*02a0*/  LOP3.LUT R2, R3, R2, RZ, 0xfc, !PT ;  /* 0x0000000203027212 */ /* 0x000fca00078efcff */
[----:B------:R0:W-:Y:S04]  /*02b0*/  ATOMS.OR RZ, [UR5], R2 ;  /* 0x00000002ffff798c */ /* 0x0001e8000b000005 */
[----:B------:R0:W-:Y:S01]  /*02c0*/  STS [UR4], R0 ;  /* 0x00000000ff007988 */ /* 0x0001e20008000804 */
[----:B------:R-:W-:Y:S05]  /*02d0*/  BRA `(.L_x_2) ;  /* 0x0000000000107947 */ /* 0x000fea0003800000 */
.L_x_1:
[----:B------:R-:W-:Y:S01]  /*02e0*/  IMAD.MOV.U32 R0, RZ, RZ, -0x1 ;  /* 0xffffffffff007424 */ /* 0x000fe200078e00ff */
[----:B------:R-:W-:-:S04]  /*02f0*/  MOV R2, 0x320 ;  /* 0x0000032000027802 */ /* 0x000fc80000000f00 */
[----:B------:R0:W-:Y:S03]  /*0300*/  STS [UR4], R0 ;  /* 0x00000000ff007988 */ /* 0x0001e60008000804 */
[----:B0-----:R-:W-:Y:S05]  /*0310*/  CALL.REL.NOINC `($__internal_1_$__cuda_sm10x_tcgen05_guardrail_trap_phase_invalid_during_alloc) ;  /* 0x000001ac00387944 */ /* 0x001fea0003c00000 */
.L_x_2:
[----:B------:R-:W-:Y:S05]  /*0320*/  WARPSYNC.ALL ;  /* 0x0000000000007948 */ /* 0x000fea0003800000 */
[----:B------:R-:W-:Y:S01]  /*0330*/  NOP ;  /* 0x0000000000007918 */ /* 0x000fe20000000000 */
.L_x_0:
[----:B0-----:R-:W0:Y:S08]  /*0340*/  LDC.64 R2, c[0x0][0x398] ;  /* 0x0000e600ff027b82 */ /* 0x001e300000000a00 */
[----:B------:R-:W1:Y:S02]  /*0350*/  S2UR UR5, SR_CgaSize ;  /* 0x00000000000579c3 */ /* 0x000e640000008a00 */
[----:B-1----:R-:W-:-:S12]  /*0360*/  UIMAD UR5, UR5, -0xa0, URZ ;  /* 0xffffff60050578a4 */ /* 0x002fd8000f8e02ff */
[----:B------:R-:W1:Y:S01]  /*0370*/  LDCU UR5, c[0x0][UR5+0x2b0] ;  /* 0x00005600050577ac */ /* 0x000e620008000800 */
[----:B------:R-:W-:Y:S01]  /*0380*/  UMOV UR9, 0x400 ;  /* 0x0000040000097882 */ /* 0x000fe20000000000 */
[----:B------:R-:W2:Y:S01]  /*0390*/  LDCU.128 UR12, c[0x0][0x380] ;  /* 0x00007000ff0c77ac */ /* 0x000ea20008000c00 */
[----:B------:R-:W3:Y:S01]  /*03a0*/  S2UR UR4, SR_CTAID.X ;  /* 0x00000000000479c3 */ /* 0x000ee20000002500 */
[----:B0-----:R-:W-:Y:S01]  /*03b0*/  VIADD R0, R3, 0xff ;  /* 0x000000ff03007836 */ /* 0x001fe20000000000 */
[----:B------:R-:W-:Y:S01]  /*03c0*/  IABS R10, R3 ;  /* 0x00000003000a7213 */ /* 0x000fe20000000000 */
[----:B------:R0:W-:Y:S01]  /*03d0*/  STL [R1+0x7d4], R3 ;  /* 0x0007d40301007387 */ /* 0x0001e20000100800 */
[----:B------:R-:W-:Y:S02]  /*03e0*/  IABS R68, R2 ;  /* 0x0000000200447213 */ /* 0x000fe40000000000 */
[----:B------:R-:W-:Y:S02]  /*03f0*/  SHF.R.S32.HI R5, RZ, 0x1f, R0 ;  /* 0x0000001fff057819 */ /* 0x000fe40000011400 */
[----:B---3--:R-:W-:-:S02]  /*0400*/  I2FP.F32.U32 R7, UR4 ;  /* 0x0000000400077c45 */ /* 0x008fc40008201000 */
[----:B------:R-:W-:-:S03]  /*0410*/  LEA.HI R5, R5, R0, RZ, 0x8 ;  /* 0x0000000005057211 */ /* 0x000fc600078f40ff */
[----:B-1----:R-:W-:Y:S01]  /*0420*/  FMUL R7, R7, UR5 ;  /* 0x0000000507077c20 */ /* 0x002fe20008400000 */
[----:B------:R-:W-:Y:S01]  /*0430*/  SHF.R.S32.HI R5, RZ, 0x8, R5 ;  /* 0x00000008ff057819 */ /* 0x000fe20000011405 */
[----:B------:R-:W1:Y:S04]  /*0440*/  S2UR UR5, SR_CgaCtaId ;  /* 0x00000000000579c3 */ /* 0x000e680000008800 */
[----:B------:R-:W-:Y:S01]  /*0450*/  IMAD.SHL.U32 R6, R5, 0x8, RZ ;  /* 0x0000000805067824 */ /* 0x000fe200078e00ff */
[----:B------:R-:W-:Y:S04]  /*0460*/  F2I.U32.TRUNC.NTZ R7, R7 ;  /* 0x0000000700077305 */ /* 0x000fe8000020f000 */
[----:B------:R-:W-:-:S04]  /*0470*/  IABS R9, R6 ;  /* 0x0000000600097213 */ /* 0x000fc80000000000 */
[----:B------:R-:W3:Y:S01]  /*0480*/  I2F.RP R0, R9 ;  /* 0x0000000900007306 */ /* 0x000ee20000209400 */
[----:B-1----:R-:W-:Y:S02]  /*0490*/  USHF.L.U32 UR4, UR5, 0x6, URZ ;  /* 0x0000000605047899 */ /* 0x002fe400080006ff */
[----:B------:R-:W-:-:S05]  /*04a0*/  ULEA UR9, UR5, UR9, 0x18 ;  /* 0x0000000905097291 */ /* 0x000fca000f8ec0ff */
[----:B---3--:R-:W1:Y:S01]  /*04b0*/  MUFU.RCP R0, R0 ;  /* 0x0000000000007308 */ /* 0x008e620000001000 */
[----:B------:R-:W-:Y:S01]  /*04c0*/  ULOP3.LUT UR4, UR4, 0xc0, URZ, 0xc0, !UPT ;  /* 0x000000c004047892 */ /* 0x000fe2000f8ec0ff */
[----:B-1----:R-:W-:Y:S01]  /*04d0*/  VIADD R4, R0, 0xffffffe ;  /* 0x0ffffffe00047836 */ /* 0x002fe20000000000 */
[----:B------:R-:W-:-:S05]  /*04e0*/  IABS R0, R7 ;  /* 0x0000000700007213 */ /* 0x000fca0000000000 */
[----:B------:R1:W3:Y:S02]  /*04f0*/  F2I.FTZ.U32.TRUNC.NTZ R5, R4 ;  /* 0x0000000400057305 */ /* 0x0002e4000021f000 */
[----:B-1----:R-:W-:Y:S02]  /*0500*/  IMAD.MOV.U32 R4, RZ, RZ, RZ ;  /* 0x000000ffff047224 */ /* 0x002fe400078e00ff */
[----:B---3--:R-:W-:-:S04]  /*0510*/  IMAD.MOV R8, RZ, RZ, -R5 ;  /* 0x000000ffff087224 */ /* 0x008fc800078e0a05 */
[----:B------:R-:W-:Y:S01]  /*0520*/  IMAD R11, R8, R9, RZ ;  /* 0x00000009080b7224 */ /* 0x000fe200078e02ff */
[----:B------:R-:W-:-:S03]  /*0530*/  IABS R8, R6 ;  /* 0x0000000600087213 */ /* 0x000fc60000000000 */
[----:B------:R-:W-:-:S04]  /*0540*/  IMAD.HI.U32 R5, R5, R11, R4 ;  /* 0x0000000b05057227 */ /* 0x000fc800078e0004 */
[----:B------:R-:W-:Y:S02]  /*0550*/  IMAD.MOV R4, RZ, RZ, -R8 ;  /* 0x000000ffff047224 */ /* 0x000fe400078e0a08 */
[----:B------:R-:W-:-:S04]  /*0560*/  IMAD.HI.U32 R5, R5, R0, RZ ;  /* 0x0000000005057227 */ /* 0x000fc800078e00ff */
[----:B------:R-:W-:Y:S01]  /*0570*/  IMAD R0, R5, R4, R0 ;  /* 0x0000000405007224 */ /* 0x000fe200078e0200 */
[----:B------:R-:W-:Y:S04]  /*0580*/  BAR.SYNC.DEFER_BLOCKING 0x0 ;  /* 0x0000000000007b1d */ /* 0x000fe80000010000 */
[----:B------:R-:W-:-:S13]  /*0590*/  ISETP.GT.U32.AND P1, PT, R9, R0, PT ;  /* 0x000000000900720c */ /* 0x000fda0003f24070 */
[----:B------:R-:W-:Y:S02]  /*05a0*/  @!P1 IMAD.IADD R0, R0, 0x1, -R9 ;  /* 0x0000000100009824 */ /* 0x000fe400078e0a09 */
[----:B------:R-:W-:Y:S01]  /*05b0*/  @!P1 VIADD R5, R5, 0x1 ;  /* 0x0000000105059836 */ /* 0x000fe20000000000 */
[----:B------:R-:W-:Y:S02]  /*05c0*/  ISETP.NE.AND P1, PT, R6, RZ, PT ;  /* 0x000000ff0600720c */ /* 0x000fe40003f25270 */
[----:B------:R-:W-:Y:S02]  /*05d0*/  ISETP.GE.U32.AND P0, PT, R0, R9, PT ;  /* 0x000000090000720c */ /* 0x000fe40003f06070 */
[----:B------:R-:W-:-:S04]  /*05e0*/  LOP3.LUT R0, R7, R6, RZ, 0x3c, !PT ;  /* 0x0000000607007212 */ /* 0x000fc800078e3cff */
[----:B------:R-:W-:Y:S01]  /*05f0*/  ISETP.GE.AND P2, PT, R0, RZ, PT ;  /* 0x000000ff0000720c */ /* 0x000fe20003f46270 */
[----:B------:R-:W-:-:S06]  /*0600*/  VIADD R0, R2, 0x7f ;  /* 0x0000007f02007836 */ /* 0x000fcc0000000000 */
[----:B------:R-:W-:-:S04]  /*0610*/  @P0 VIADD R5, R5, 0x1 ;  /* 0x0000000105050836 */ /* 0x000fc80000000000 */
[----:B------:R-:W-:Y:S01]  /*0620*/  IMAD.MOV.U32 R4, RZ, RZ, R5 ;  /* 0x000000ffff047224 */ /* 0x000fe200078e0005 */
[----:B------:R-:W-:-:S03]  /*0630*/  SHF.R.S32.HI R5, RZ, 0x1f, R0 ;  /* 0x0000001fff057819 */ /* 0x000fc60000011400 */
[----:B------:R-:W-:Y:S01]  /*0640*/  @!P2 IMAD.MOV R4, RZ, RZ, -R4 ;  /* 0x000000ffff04a224 */ /* 0x000fe200078e0a04 */
[----:B------:R-:W-:Y:S02]  /*0650*/  @!P1 LOP3.LUT R4, RZ, R6, RZ, 0x33, !PT ;  /* 0x00000006ff049212 */ /* 0x000fe400078e33ff */
[----:B------:R-:W-:-:S03]  /*0660*/  LEA.HI R5, R5, R0, RZ, 0x7 ;  /* 0x0000000005057211 */ /* 0x000fc600078f38ff */
[----:B------:R-:W-:Y:S02]  /*0670*/  IMAD.SHL.U32 R12, R4, 0x8, RZ ;  /* 0x00000008040c7824 */ /* 0x000fe400078e00ff */
[----:B------:R-:W-:-:S03]  /*0680*/  IMAD.MOV R4, RZ, RZ, -R4 ;  /* 0x000000ffff047224 */ /* 0x000fc600078e0a04 */
[----:B------:R-:W-:Y:S01]  /*0690*/  LEA.HI.SX32 R5, R5, -R12, 0x19 ;  /* 0x8000000c05057211 */ /* 0x000fe200078fcaff */
[----:B------:R-:W-:Y:S02]  /*06a0*/  IMAD R14, R6, R4, R7 ;  /* 0x00000004060e7224 */ /* 0x000fe400078e0207 */
[----:B------:R-:W-:Y:S01]  /*06b0*/  IMAD.MOV.U32 R4, RZ, RZ, RZ ;  /* 0x000000ffff047224 */ /* 0x000fe200078e00ff */
[----:B------:R-:W-:Y:S01]  /*06c0*/  VIMNMX R13, PT, PT, R5, 0x8, PT ;  /* 0x00000008050d7848 */ /* 0x000fe20003fe0100 */
[----:B------:R-:W1:Y:S03]  /*06d0*/  I2F.RP R6, R68 ;  /* 0x0000004400067306 */ /* 0x000e660000209400 */
[----:B------:R-:W-:-:S05]  /*06e0*/  IABS R9, R13 ;  /* 0x0000000d00097213 */ /* 0x000fca0000000000 */
[----:B------:R-:W3:Y:S08]  /*06f0*/  I2F.RP R0, R9 ;  /* 0x0000000900007306 */ /* 0x000ef00000209400 */
[----:B-1----:R-:W-:Y:S08]  /*0700*/  MUFU.RCP R6, R6 ;  /* 0x0000000600067308 */ /* 0x002ff00000001000 */
[----:B---3--:R-:W1:Y:S02]  /*0710*/  MUFU.RCP R0, R0 ;  /* 0x0000000000007308 */ /* 0x008e640000001000 */
[----:B-1----:R-:W-:Y:S01]  /*0720*/  VIADD R5, R0, 0xffffffe ;  /* 0x0ffffffe00057836 */ /* 0x002fe20000000000 */
[----:B------:R-:W-:-:S05]  /*0730*/  IABS R0, R14 ;  /* 0x0000000e00007213 */ /* 0x000fca0000000000 */
[----:B------:R-:W1:Y:S02]  /*0740*/  F2I.FTZ.U32.TRUNC.NTZ R5, R5 ;  /* 0x0000000500057305 */ /* 0x000e64000021f000 */
[----:B-1----:R-:W-:-:S04]  /*0750*/  IMAD.MOV R8, RZ, RZ, -R5 ;  /* 0x000000ffff087224 */ /* 0x002fc800078e0a05 */
[----:B------:R-:W-:Y:S01]  /*0760*/  IMAD R7, R8, R9, RZ ;  /* 0x0000000908077224 */ /* 0x000fe200078e02ff */
[----:B------:R-:W-:-:S03]  /*0770*/  IABS R8, R13 ;  /* 0x0000000d00087213 */ /* 0x000fc60000000000 */
[----:B------:R-:W-:-:S04]  /*0780*/  IMAD.HI.U32 R4, R5, R7, R4 ;  /* 0x0000000705047227 */ /* 0x000fc800078e0004 */
[----:B------:R-:W-:Y:S02]  /*0790*/  IMAD.MOV.U32 R5, RZ, RZ, R0 ;  /* 0x000000ffff057224 */ /* 0x000fe400078e0000 */
[----:B------:R-:W-:Y:S02]  /*07a0*/  IMAD.MOV.U32 R7, RZ, RZ, R10 ;  /* 0x000000ffff077224 */ /* 0x000fe400078e000a */
[----:B------:R-:W-:Y:S02]  /*07b0*/  IMAD.MOV R0, RZ, RZ, -R8 ;  /* 0x000000ffff007224 */ /* 0x000fe400078e0a08 */
[----:B------:R-:W-:Y:S01]  /*07c0*/  IMAD.HI.U32 R4, R4, R5, RZ ;  /* 0x0000000504047227 */ /* 0x000fe200078e00ff */
[----:B------:R-:W1:Y:S03]  /*07d0*/  I2F.RP R10, R7 ;  /* 0x00000007000a7306 */ /* 0x000e660000209400 */
[----:B------:R-:W-:-:S02]  /*07e0*/  IMAD R0, R4, R0, R5 ;  /* 0x0000000004007224 */ /* 0x000fc400078e0205 */
[----:B------:R-:W-:-:S03]  /*07f0*/  VIADD R5, R6, 0xffffffe ;  /* 0x0ffffffe06057836 */ /* 0x000fc60000000000 */
[----:B------:R-:W-:-:S03]  /*0800*/  ISETP.GT.U32.AND P1, PT, R9, R0, PT ;  /* 0x000000000900720c */ /* 0x000fc60003f24070 */
[----:B------:R-:W3:Y:S08]  /*0810*/  F2I.FTZ.U32.TRUNC.NTZ R5, R5 ;  /* 0x0000000500057305 */ /* 0x000ef0000021f000 */
[----:B-1----:R-:W1:Y:S02]  /*0820*/  MUFU.RCP R10, R10 ;  /* 0x0000000a000a7308 */ /* 0x002e640000001000 */
[----:B------:R-:W-:-:S02]  /*0830*/  @!P1 IMAD.IADD R0, R0, 0x1, -R9 ;  /* 0x0000000100009824 */ /* 0x000fc400078e0a09 */
[----:B------:R-:W-:Y:S01]  /*0840*/  @!P1 VIADD R4, R4, 0x1 ;  /* 0x0000000104049836 */ /* 0x000fe20000000000 */
[----:B------:R-:W-:Y:S02]  /*0850*/  ISETP.NE.AND P1, PT, R13, RZ, PT ;  /* 0x000000ff0d00720c */ /* 0x000fe40003f25270 */
[----:B------:R-:W-:Y:S01]  /*0860*/  ISETP.GE.U32.AND P0, PT, R0, R9, PT ;  /* 0x000000090000720c */ /* 0x000fe20003f06070 */
[----:B---3--:R-:W-:Y:S01]  /*0870*/  IMAD.MOV R71, RZ, RZ, -R5 ;  /* 0x000000ffff477224 */ /* 0x008fe200078e0a05 */
[----:B------:R-:W-:-:S03]  /*0880*/  LOP3.LUT R0, R14, R13, RZ, 0x3c, !PT ;  /* 0x0000000d0e007212 */ /* 0x000fc600078e3cff */
[----:B------:R-:W-:Y:S01]  /*0890*/  IMAD R71, R71, R68, RZ ;  /* 0x0000004447477224 */ /* 0x000fe200078e02ff */
[----:B------:R-:W-:Y:S01]  /*08a0*/  ISETP.GE.AND P2, PT, R0, RZ, PT ;  /* 0x000000ff0000720c */ /* 0x000fe20003f46270 */
[----:B-1----:R-:W-:-:S06]  /*08b0*/  VIADD R8, R10, 0xffffffe ;  /* 0x0ffffffe0a087836 */ /* 0x002fcc0000000000 */
[----:B------:R-:W-:Y:S01]  /*08c0*/  @P0 VIADD R4, R4, 0x1 ;  /* 0x0000000104040836 */ /* 0x000fe20000000000 */
[----:B------:R1:W3:Y:S03]  /*08d0*/  F2I.FTZ.U32.TRUNC.NTZ R9, R8 ;  /* 0x0000000800097305 */ /* 0x0002e6000021f000 */
[----:B------:R-:W-:Y:S02]  /*08e0*/  IMAD.MOV.U32 R0, RZ, RZ, R4 ;  /* 0x000000ffff007224 */ /* 0x000fe400078e0004 */
[----:B------:R-:W-:Y:S02]  /*08f0*/  IMAD.MOV.U32 R4, RZ, RZ, RZ ;  /* 0x000000ffff047224 */ /* 0x000fe400078e00ff */
[----:B------:R-:W-:Y:S01]  /*0900*/  @!P2 IMAD.MOV R0, RZ, RZ, -R0 ;  /* 0x000000ffff00a224 */ /* 0x000fe200078e0a00 */
[----:B------:R-:W-:Y:S01]  /*0910*/  @!P1 LOP3.LUT R0, RZ, R13, RZ, 0x33, !PT ;  /* 0x0000000dff009212 */ /* 0x000fe200078e33ff */
[----:B-1----:R-:W-:-:S02]  /*0920*/  IMAD.MOV.U32 R8, RZ, RZ, RZ ;  /* 0x000000ffff087224 */ /* 0x002fc400078e00ff */
[----:B------:R-:W-:Y:S01]  /*0930*/  IMAD.HI.U32 R71, R5, R71, R4 ;  /* 0x0000004705477227 */ /* 0x000fe200078e0004 */
[----:B------:R-:W-:Y:S01]  /*0940*/  LEA R15, R0, UR4, 0x8 ;  /* 0x00000004000f7c11 */ /* 0x000fe2000f8e40ff */
[----:B------:R-:W1:Y:S02]  /*0950*/  LDCU UR4, c[0x0][0x3a4] ;  /* 0x00007480ff0477ac */ /* 0x000e640008000800 */
[--C-:B---3--:R-:W-:Y:S01]  /*0960*/  IMAD.MOV R6, RZ, RZ, -R9.reuse ;  /* 0x000000ffff067224 */ /* 0x108fe200078e0a09 */
[----:B------:R-:W-:Y:S01]  /*0970*/  IABS R70, R15 ;  /* 0x0000000f00467213 */ /* 0x000fe20000000000 */
[C---:B------:R-:W-:Y:S01]  /*0980*/  VIADD R16, R15.reuse, 0x1 ;  /* 0x000000010f107836 */ /* 0x040fe20000000000 */
[----:B------:R-:W-:Y:S01]  /*0990*/  STL [R1+0xb8], R15 ;  /* 0x0000b80f01007387 */ /* 0x000fe20000100800 */
[----:B------:R-:W-:Y:S02]  /*09a0*/  IMAD R11, R6, R7, RZ ;  /* 0x00000007060b7224 */ /* 0x000fe400078e02ff */
[----:B------:R-:W-:Y:S01]  /*09b0*/  VIADD R4, R15, 0x2 ;  /* 0x000000020f047836 */ /* 0x000fe20000000000 */
[----:B------:R-:W-:Y:S01]  /*09c0*/  IABS R10, R16 ;  /* 0x00000010000a7213 */ /* 0x000fe20000000000 */
[----:B------:R-:W-:Y:S01]  /*09d0*/  IMAD.HI.U32 R5, R9, R11, R8 ;  /* 0x0000000b09057227 */ /* 0x000fe200078e0008 */
[----:B------:R-:W-:Y:S02]  /*09e0*/  STL [R1+0x6e0], R16 ;  /* 0x0006e01001007387 */ /* 0x000fe40000100800 */
[----:B------:R-:W-:Y:S01]  /*09f0*/  IABS R66, R4 ;  /* 0x0000000400427213 */ /* 0x000fe20000000000 */
[----:B0-----:R-:W-:Y:S01]  /*0a00*/  VIADD R3, R15, 0x3 ;  /* 0x000000030f037836 */ /* 0x001fe20000000000 */
[----:B------:R0:W-:Y:S01]  /*0a10*/  STL [R1+0x6dc], R4 ;  /* 0x0006dc0401007387 */ /* 0x0001e20000100800 */
[----:B------:R-:W-:-:S02]  /*0a20*/  IMAD.MOV R0, RZ, RZ, -R0 ;  /* 0x000000ffff007224 */ /* 0x000fc400078e0a00 */
[----:B------:R-:W-:Y:S01]  /*0a30*/  IMAD.HI.U32 R6, R5, R10, RZ ;  /* 0x0000000a05067227 */ /* 0x000fe200078e00ff */
[----:B------:R-:W-:Y:S01]  /*0a40*/  IABS R9, R3 ;  /* 0x0000000300097213 */ /* 0x000fe20000000000 */
[----:B------:R3:W-:Y:S02]  /*0a50*/  STL [R1+0x6d8], R3 ;  /* 0x0006d80301007387 */ /* 0x0007e40000100800 */
[----:B------:R-:W-:Y:S02]  /*0a60*/  IMAD R0, R13, R0, R14 ;  /* 0x000000000d007224 */ /* 0x000fe400078e020e */
[----:B------:R-:W-:Y:S02]  /*0a70*/  IMAD.MOV R6, RZ, RZ, -R6 ;  /* 0x000000ffff067224 */ /* 0x000fe400078e0a06 */
[----:B0-----:R-:W-:-:S04]  /*0a80*/  IMAD.HI.U32 R4, R5, R70, RZ ;  /* 0x0000004605047227 */ /* 0x001fc800078e00ff */
[----:B------:R-:W-:Y:S02]  /*0a90*/  IMAD.MOV R8, RZ, RZ, -R4 ;  /* 0x000000ffff087224 */ /* 0x000fe400078e0a04 */
[----:B------:R-:W-:Y:S02]  /*0aa0*/  IMAD.IADD R0, R12, 0x1, R0 ;  /* 0x000000010c007824 */ /* 0x000fe400078e0200 */
[----:B------:R-:W-:Y:S02]  /*0ab0*/  VIADD R13, R15, 0x4 ;  /* 0x000000040f0d7836 */ /* 0x000fe40000000000 */
[----:B------:R-:W-:Y:S02]  /*0ac0*/  IMAD.MOV.U32 R12, RZ, RZ, R9 ;  /* 0x000000ffff0c7224 */ /* 0x000fe400078e0009 */
[----:B------:R-:W-:Y:S01]  /*0ad0*/  IMAD.HI.U32 R4, R5, R66, RZ ;  /* 0x0000004205047227 */ /* 0x000fe200078e00ff */
[----:B------:R-:W-:Y:S01]  /*0ae0*/  IABS R64, R13 ;  /* 0x0000000d00407213 */ /* 0x000fe20000000000 */
[----:B------:R-:W-:Y:S02]  /*0af0*/  STL [R1+0x70c], R13 ;  /* 0x00070c0d01007387 */ /* 0x000fe40000100800 */
[----:B------:R-:W-:-:S02]  /*0b00*/  IMAD R67, R7, R6, R10 ;  /* 0x0000000607437224 */ /* 0x000fc400078e020a */
[----:B------:R-:W-:-:S03]  /*0b10*/  IMAD.HI.U32 R6, R5, R12, RZ ;  /* 0x0000000c05067227 */ /* 0x000fc600078e00ff */
[----:B------:R-:W-:Y:S01]  /*0b20*/  ISETP.GT.U32.AND P1, PT, R7, R67, PT ;  /* 0x000000430700720c */ /* 0x000fe20003f24070 */
[----:B------:R-:W-:Y:S02]  /*0b30*/  IMAD.MOV R4, RZ, RZ, -R4 ;  /* 0x000000ffff047224 */ /* 0x000fe400078e0a04 */
[----:B------:R-:W-:Y:S02]  /*0b40*/  VIADD R11, R15, 0x5 ;  /* 0x000000050f0b7836 */ /* 0x000fe40000000000 */
[----:B------:R-:W-:Y:S02]  /*0b50*/  IMAD R70, R7, R8, R70 ;  /* 0x0000000807467224 */ /* 0x000fe400078e0246 */
[----:B---3--:R-:W-:Y:S01]  /*0b60*/  VIADD R3, R15, 0x6 ;  /* 0x000000060f037836 */ /* 0x008fe20000000000 */
[----:B------:R-:W-:Y:S01]  /*0b70*/  IABS R10, R11 ;  /* 0x0000000b000a7213 */ /* 0x000fe20000000000 */
[----:B------:R-:W-:Y:S01]  /*0b80*/  IMAD.MOV R6, RZ, RZ, -R6 ;  /* 0x000000ffff067224 */ /* 0x000fe200078e0a06 */
[----:B------:R-:W-:Y:S01]  /*0b90*/  STL [R1+0x708], R11 ;  /* 0x0007080b01007387 */ /* 0x000fe20000100800 */
[----:B------:R-:W-:Y:S01]  /*0ba0*/  IMAD R66, R7, R4, R66 ;  /* 0x0000000407427224 */ /* 0x000fe200078e0242 */
[----:B------:R-:W-:Y:S01]  /*0bb0*/  IABS R62, R3 ;  /* 0x00000003003e7213 */ /* 0x000fe20000000000 */
[----:B------:R-:W-:Y:S01]  /*0bc0*/  VIADD R8, R15, 0x7 ;  /* 0x000000070f087836 */ /* 0x000fe20000000000 */
[----:B------:R0:W-:Y:S01]  /*0bd0*/  STL [R1+0x71c], R3 ;  /* 0x00071c0301007387 */ /* 0x0001e20000100800 */
[----:B------:R-:W-:Y:S01]  /*0be0*/  IMAD.HI.U32 R4, R5, R64, RZ ;  /* 0x0000004005047227 */ /* 0x000fe200078e00ff */
[----:B------:R-:W-:-:S02]  /*0bf0*/  ISETP.GT.U32.AND P0, PT, R7, R70, PT ;  /* 0x000000460700720c */ /* 0x000fc40003f04070 */
[----:B------:R3:W-:Y:S01]  /*0c00*/  STL [R1+0x728], R8 ;  /* 0x0007280801007387 */ /* 0x0007e20000100800 */
[C---:B------:R-:W-:Y:S01]  /*0c10*/  IMAD R65, R7.reuse, R6, R12 ;  /* 0x0000000607417224 */ /* 0x040fe200078e020c */
[----:B------:R-:W-:Y:S01]  /*0c20*/  IABS R12, R8 ;  /* 0x00000008000c7213 */ /* 0x000fe20000000000 */
[----:B------:R-:W-:Y:S01]  /*0c30*/  IMAD.MOV R4, RZ, RZ, -R4 ;  /* 0x000000ffff047224 */ /* 0x000fe200078e0a04 */
[----:B------:R-:W-:Y:S01]  /*0c40*/  ISETP.GT.U32.AND P3, PT, R7, R66, PT ;  /* 0x000000420700720c */ /* 0x000fe20003f64070 */
[----:B------:R-:W-:Y:S01]  /*0c50*/  IMAD.HI.U32 R6, R5, R10, RZ ;  /* 0x0000000a05067227 */ /* 0x000fe200078e00ff */
[----:B------:R-:W-:-:S03]  /*0c60*/  ISETP.GT.U32.AND P2, PT, R7, R65, PT ;  /* 0x000000410700720c */ /* 0x000fc60003f44070 */
[----:B0-----:R-:W-:Y:S02]  /*0c70*/  VIADD R3, R15, 0x8 ;  /* 0x000000080f037836 */ /* 0x001fe40000000000 */
[----:B------:R-:W-:Y:S02]  /*0c80*/  IMAD R64, R7, R4, R64 ;  /* 0x0000000407407224 */ /* 0x000fe400078e0240 */
[----:B---3--:R-:W-:Y:S01]  /*0c90*/  IMAD.HI.U32 R8, R5, R62, RZ ;  /* 0x0000003e05087227 */ /* 0x008fe200078e00ff */
[----:B------:R-:W-:Y:S01]  /*0ca0*/  IABS R60, R3 ;  /* 0x00000003003c7213 */ /* 0x000fe20000000000 */
[----:B------:R0:W-:Y:S01]  /*0cb0*/  STL [R1+0x740], R3 ;  /* 0x0007400301007387 */ /* 0x0001e20000100800 */
[----:B------:R-:W-:Y:S01]  /*0cc0*/  ISETP.GT.U32.AND P5, PT, R7, R64, PT ;  /* 0x000000400700720c */ /* 0x000fe20003fa4070 */
[----:B------:R-:W-:Y:S02]  /*0cd0*/  IMAD.MOV R6, RZ, RZ, -R6 ;  /* 0x000000ffff067224 */ /* 0x000fe400078e0a06 */
[----:B------:R-:W-:-:S04]  /*0ce0*/  IMAD.HI.U32 R4, R5, R12, RZ ;  /* 0x0000000c05047227 */ /* 0x000fc800078e00ff */
[C---:B------:R-:W-:Y:S02]  /*0cf0*/  VIADD R11, R15.reuse, 0x9 ;  /* 0x000000090f0b7836 */ /* 0x040fe40000000000 */
[----:B------:R-:W-:Y:S02]  /*0d00*/  VIADD R9, R15, 0xa ;  /* 0x0000000a0f097836 */ /* 0x000fe40000000000 */
[----:B------:R-:W-:Y:S01]  /*0d10*/  IMAD.MOV R8, RZ, RZ, -R8 ;  /* 0x000000ffff087224 */ /* 0x000fe200078e0a08 */
[----:B------:R-:W-:Y:S01]  /*0d20*/  STL [R1+0x73c], R11 ;  /* 0x00073c0b01007387 */ /* 0x000fe20000100800 */
[----:B------:R-:W-:Y:S01]  /*0d30*/  IMAD R63, R7, R6, R10 ;  /* 0x00000006073f7224 */ /* 0x000fe200078e020a */
[----:B------:R-:W-:Y:S01]  /*0d40*/  IABS R10, R11 ;  /* 0x0000000b000a7213 */ /* 0x000fe20000000000 */
[----:B------:R-:W-:Y:S01]  /*0d50*/  IMAD.MOV R4, RZ, RZ, -R4 ;  /* 0x000000ffff047224 */ /* 0x000fe200078e0a04 */
[----:B------:R-:W-:Y:S01]  /*0d60*/  STL [R1+0x738], R9 ;  /* 0x0007380901007387 */ /* 0x000fe20000100800 */
[----:B0-----:R-:W-:Y:S01]  /*0d70*/  VIADD R3, R15, 0xb ;  /* 0x0000000b0f037836 */ /* 0x001fe20000000000 */
[----:B------:R-:W-:Y:S01]  /*0d80*/  IABS R58, R9 ;  /* 0x00000009003a7213 */ /* 0x000fe20000000000 */
[----:B------:R-:W-:Y:S01]  /*0d90*/  IMAD.HI.U32 R6, R5, R60, RZ ;  /* 0x0000003c05067227 */ /* 0x000fe200078e00ff */
[----:B------:R-:W-:-:S02]  /*0da0*/  ISETP.GT.U32.AND P6, PT, R7, R63, PT ;  /* 0x0000003f0700720c */ /* 0x000fc40003fc4070 */
[----:B------:R0:W-:Y:S01]  /*0db0*/  STL [R1+0x734], R3 ;  /* 0x0007340301007387 */ /* 0x0001e20000100800 */
[C---:B------:R-:W-:Y:S02]  /*0dc0*/  IMAD R62, R7.reuse, R8, R62 ;  /* 0x00000008073e7224 */ /* 0x040fe400078e023e */
[----:B------:R-:W-:Y:S01]  /*0dd0*/  IMAD R61, R7, R4, R12 ;  /* 0x00000004073d7224 */ /* 0x000fe200078e020c */
[----:B------:R-:W-:Y:S01]  /*0de0*/  IABS R12, R3 ;  /* 0x00000003000c7213 */ /* 0x000fe20000000000 */
[----:B------:R-:W-:Y:S02]  /*0df0*/  VIADD R8, R15, 0xc ;  /* 0x0000000c0f087836 */ /* 0x000fe40000000000 */
[----:B------:R-:W-:Y:S02]  /*0e00*/  IMAD.MOV R6, RZ, RZ, -R6 ;  /* 0x000000ffff067224 */ /* 0x000fe400078e0a06 */
[----:B------:R-:W-:Y:S01]  /*0e10*/  IMAD.HI.U32 R4, R5, R10, RZ ;  /* 0x0000000a05047227 */ /* 0x000fe200078e00ff */
[----:B------:R-:W-:Y:S01]  /*0e20*/  IABS R56, R8 ;  /* 0x0000000800387213 */ /* 0x000fe20000000000 */
[----:B------:R3:W-:Y:S02]  /*0e30*/  STL [R1+0x730], R8 ;  /* 0x0007300801007387 */ /* 0x0007e40000100800 */
[----:B0-----:R-:W-:-:S02]  /*0e40*/  VIADD R3, R15, 0xd ;  /* 0x0000000d0f037836 */ /* 0x001fc40000000000 */
[----:B------:R-:W-:Y:S02]  /*0e50*/  IMAD R60, R7, R6, R60 ;  /* 0x00000006073c7224 */ /* 0x000fe400078e023c */
[----:B------:R-:W-:Y:S01]  /*0e60*/  IMAD.MOV R4, RZ, RZ, -R4 ;  /* 0x000000ffff047224 */ /* 0x000fe200078e0a04 */
[----:B------:R-:W-:Y:S01]  /*0e70*/  IABS R9, R3 ;  /* 0x0000000300097213 */ /* 0x000fe20000000000 */
[----:B------:R-:W-:Y:S01]  /*0e80*/  IMAD.HI.U32 R6, R5, R58, RZ ;  /* 0x0000003a05067227 */ /* 0x000fe200078e00ff */
[----:B------:R0:W-:Y:S03]  /*0e90*/  STL [R1+0x750], R3 ;  /* 0x0007500301007387 */ /* 0x0001e60000100800 */
[----:B------:R-:W-:Y:S02]  /*0ea0*/  IMAD R59, R7, R4, R10 ;  /* 0x00000004073b7224 */ /* 0x000fe400078e020a */
[----:B------:R-:W-:-:S02]  /*0eb0*/  IMAD.MOV R6, RZ, RZ, -R6 ;  /* 0x000000ffff067224 */ /* 0x000fc400078e0a06 */
[----:B------:R-:W-:-:S04]  /*0ec0*/  IMAD.HI.U32 R4, R5, R56, RZ ;  /* 0x0000003805047227 */ /* 0x000fc800078e00ff */
[----:B------:R-:W-:Y:S02]  /*0ed0*/  IMAD.MOV.U32 R10, RZ, RZ, R9 ;  /* 0x000000ffff0a7224 */ /* 0x000fe400078e0009 */
[----:B------:R-:W-:Y:S02]  /*0ee0*/  IMAD R58, R7, R6, R58 ;  /* 0x00000006073a7224 */ /* 0x000fe400078e023a */
[----:B------:R-:W-:Y:S02]  /*0ef0*/  IMAD.MOV R4, RZ, RZ, -R4 ;  /* 0x000000ffff047224 */ /* 0x000fe400078e0a04 */
[----:B------:R-:W-:Y:S02]  /*0f00*/  VIADD R11, R15, 0xf ;  /* 0x0000000f0f0b7836 */ /* 0x000fe40000000000 */
[----:B---3--:R-:W-:-:S04]  /*0f10*/  IMAD.HI.U32 R8, R5, R12, RZ ;  /* 0x0000000c05087227 */ /* 0x008fc800078e00ff */
[----:B------:R-:W-:Y:S02]  /*0f20*/  VIADD R13, R15, 0xe ;  /* 0x0000000e0f0d7836 */ /* 0x000fe40000000000 */
[----:B------:R-:W-:-:S03]  /*0f30*/  IMAD.HI.U32 R6, R5, R10, RZ ;  /* 0x0000000a05067227 */ /* 0x000fc600078e00ff */
[----:B------:R-:W-:Y:S01]  /*0f40*/  IABS R54, R13 ;  /* 0x0000000d00367213 */ /* 0x000fe20000000000 */
[C---:B------:R-:W-:Y:S01]  /*0f50*/  IMAD R56, R7.reuse, R4, R56 ;  /* 0x0000000407387224 */ /* 0x040fe200078e0238 */
[----:B------:R-:W-:Y:S01]  /*0f60*/  IABS R4, R11 ;  /* 0x0000000b00047213 */ /* 0x000fe20000000000 */
[----:B------:R-:W-:Y:S01]  /*0f70*/  IMAD.MOV R8, RZ, RZ, -R8 ;  /* 0x000000ffff087224 */ /* 0x000fe200078e0a08 */
[----:B------:R-:W-:Y:S01]  /*0f80*/  STL [R1+0x74c], R13 ;  /* 0x00074c0d01007387 */ /* 0x000fe20000100800 */
[----:B------:R-:W-:Y:S02]  /*0f90*/  IMAD.MOV R6, RZ, RZ, -R6 ;  /* 0x000000ffff067224 */ /* 0x000fe400078e0a06 */
[C---:B------:R-:W-:Y:S01]  /*0fa0*/  IMAD R57, R7.reuse, R8, R12 ;  /* 0x0000000807397224 */ /* 0x040fe200078e020c */
[----:B------:R-:W-:Y:S01]  /*0fb0*/  STL [R1+0x754], R11 ;  /* 0x0007540b01007387 */ /* 0x000fe20000100800 */
[----:B------:R-:W-:Y:S02]  /*0fc0*/  IMAD R55, R7, R6, R10 ;  /* 0x0000000607377224 */ /* 0x000fe400078e020a */
[----:B0-----:R-:W-:-:S02]  /*0fd0*/  VIADD R3, R15, 0x10 ;  /* 0x000000100f037836 */ /* 0x001fc40000000000 */
[----:B------:R-:W-:Y:S02]  /*0fe0*/  VIADD R8, R15, 0x11 ;  /* 0x000000110f087836 */ /* 0x000fe40000000000 */
[----:B------:R-:W-:Y:S01]  /*0ff0*/  IMAD.MOV.U32 R10, RZ, RZ, R4 ;  /* 0x000000ffff0a7224 */ /* 0x000fe200078e0004 */
[----:B------:R0:W-:Y:S01]  /*1000*/  STL [R1+0x758], R3 ;  /* 0x0007580301007387 */ /* 0x0001e20000100800 */
[C---:B------:R-:W-:Y:S01]  /*1010*/  IMAD.HI.U32 R4, R5.reuse, R54, RZ ;  /* 0x0000003605047227 */ /* 0x040fe200078e00ff */
[----:B------:R-:W-:Y:S02]  /*1020*/  IABS R52, R3 ;  /* 0x0000000300347213 */ /* 0x000fe40000000000 */
[----:B------:R-:W-:Y:S01]  /*1030*/  IABS R12, R8 ;  /* 0x00000008000c7213 */ /* 0x000fe20000000000 */
[----:B------:R-:W-:Y:S01]  /*1040*/  IMAD.MOV R4, RZ, RZ, -R4 ;  /* 0x000000ffff047224 */ /* 0x000fe200078e0a04 */
[----:B------:R3:W-:Y:S01]  /*1050*/  STL [R1+0x760], R8 ;  /* 0x0007600801007387 */ /* 0x0007e20000100800 */
[----:B------:R-:W-:-:S04]  /*1060*/  IMAD.HI.U32 R6, R5, R10, RZ ;  /* 0x0000000a05067227 */ /* 0x000fc800078e00ff */
[----:B0-----:R-:W-:Y:S02]  /*1070*/  VIADD R3, R15, 0x12 ;  /* 0x000000120f037836 */ /* 0x001fe40000000000 */
[----:B------:R-:W-:Y:S02]  /*1080*/  IMAD R54, R7, R4, R54 ;  /* 0x0000000407367224 */ /* 0x000fe400078e0236 */
[----:B------:R-:W-:Y:S01]  /*1090*/  IMAD.MOV R6, RZ, RZ, -R6 ;  /* 0x000000ffff067224 */ /* 0x000fe200078e0a06 */
[----:B------:R-:W-:Y:S01]  /*10a0*/  IABS R50, R3 ;  /* 0x0000000300327213 */ /* 0x000fe20000000000 */
[C---:B---3--:R-:W-:Y:S01]  /*10b0*/  IMAD.HI.U32 R8, R5.reuse, R52, RZ ;  /* 0x0000003405087227 */ /* 0x048fe200078e00ff */
[----:B------:R0:W-:Y:S03]  /*10c0*/  STL [R1+0x764], R3 ;  /* 0x0007640301007387 */ /* 0x0001e60000100800 */
        /* <DEDUP_REMOVED lines=11> */
[----:B------:R-:W-:-:S03]  /*1180*/  IMAD.HI.U32 R6, R5, R50, RZ ;  /* 0x0000003205067227 */ /* 0x000fc600078e00ff */
        /* <DEDUP_REMOVED lines=46> */
[----:B------:R-:W-:Y:S01]  /*1470*/  IMAD.HI.U32 R4, R5, R12, RZ ;  /* 0x0000000c05047227 */ /* 0x000fe200078e00ff */
[----:B------:R-:W-:Y:S01]  /*1480*/  IABS R40, R3 ;  /* 0x0000000300287213 */ /* 0x000fe20000000000 */
[----:B------:R0:W-:Y:S02]  /*1490*/  STL [R1+0x7a0], R3 ;  /* 0x0007a00301007387 */ /* 0x0001e40000100800 */
[----:B------:R-:W-:Y:S02]  /*14a0*/  IMAD.MOV R6, RZ, RZ, -R6 ;  /* 0x000000ffff067224 */ /* 0x000fe400078e0a06 */
[----:B------:R-:W-:-:S02]  /*14b0*/  VIADD R11, R15, 0x1d ;  /* 0x0000001d0f0b7836 */ /* 0x000fc40000000000 */
[----:B------:R-:W-:Y:S02]  /*14c0*/  VIADD R9, R15, 0x1e ;  /* 0x0000001e0f097836 */ /* 0x000fe40000000000 */
[----:B---3--:R-:W-:Y:S01]  /*14d0*/  IMAD.HI.U32 R8, R5, R42, RZ ;  /* 0x0000002a05087227 */ /* 0x008fe200078e00ff */
[----:B------:R-:W-:Y:S02]  /*14e0*/  STL [R1+0x7a8], R11 ;  /* 0x0007a80b01007387 */ /* 0x000fe40000100800 */
[----:B------:R-:W-:Y:S01]  /*14f0*/  IABS R38, R9 ;  /* 0x0000000900267213 */ /* 0x000fe20000000000 */
[----:B------:R-:W-:Y:S01]  /*1500*/  IMAD.MOV R4, RZ, RZ, -R4 ;  /* 0x000000ffff047224 */ /* 0x000fe200078e0a04 */
[----:B------:R-:W-:Y:S01]  /*1510*/  STL [R1+0x7ac], R9 ;  /* 0x0007ac0901007387 */ /* 0x000fe20000100800 */
[----:B0-----:R-:W-:Y:S02]  /*1520*/  VIADD R3, R15, 0x1f ;  /* 0x0000001f0f037836 */ /* 0x001fe40000000000 */
[----:B------:R-:W-:Y:S01]  /*1530*/  IMAD R43, R7, R6, R10 ;  /* 0x00000006072b7224 */ /* 0x000fe200078e020a */
[----:B------:R-:W-:Y:S01]  /*1540*/  IABS R10, R11 ;  /* 0x0000000b000a7213 */ /* 0x000fe20000000000 */
[----:B------:R-:W-:Y:S01]  /*1550*/  IMAD.HI.U32 R6, R5, R40, RZ ;  /* 0x0000002805067227 */ /* 0x000fe200078e00ff */
[----:B------:R0:W-:Y:S03]  /*1560*/  STL [R1+0x7bc], R3 ;  /* 0x0007bc0301007387 */ /* 0x0001e60000100800 */
[----:B------:R-:W-:-:S02]  /*1570*/  IMAD.MOV R8, RZ, RZ, -R8 ;  /* 0x000000ffff087224 */ /* 0x000fc400078e0a08 */
[----:B------:R-:W-:Y:S01]  /*1580*/  IMAD R41, R7, R4, R12 ;  /* 0x0000000407297224 */ /* 0x000fe200078e020c */
[----:B------:R-:W-:Y:S01]  /*1590*/  IABS R12, R3 ;  /* 0x00000003000c7213 */ /* 0x000fe20000000000 */
[----:B------:R-:W-:Y:S02]  /*15a0*/  IMAD.MOV R6, RZ, RZ, -R6 ;  /* 0x000000ffff067224 */ /* 0x000fe400078e0a06 */
[----:B------:R-:W-:-:S04]  /*15b0*/  IMAD.HI.U32 R4, R5, R10, RZ ;  /* 0x0000000a05047227 */ /* 0x000fc800078e00ff */
[----:B0-----:R-:W-:Y:S02]  /*15c0*/  VIADD R3, R15, 0x21 ;  /* 0x000000210f037836 */ /* 0x001fe40000000000 */
[----:B------:R-:W-:Y:S02]  /*15d0*/  IMAD R42, R7, R8, R42 ;  /* 0x00000008072a7224 */ /* 0x000fe400078e022a */
[----:B------:R-:W-:Y:S01]  /*15e0*/  VIADD R8, R15, 0x20 ;  /* 0x000000200f087836 */ /* 0x000fe20000000000 */
[----:B------:R-:W-:Y:S01]  /*15f0*/  IABS R9, R3 ;  /* 0x0000000300097213 */ /* 0x000fe20000000000 */
[----:B------:R-:W-:Y:S02]  /*1600*/  IMAD R40, R7, R6, R40 ;  /* 0x0000000607287224 */ /* 0x000fe400078e0228 */
[----:B------:R-:W-:Y:S01]  /*1610*/  IMAD.HI.U32 R6, R5, R38, RZ ;  /* 0x0000002605067227 */ /* 0x000fe200078e00ff */
[----:B------:R0:W-:Y:S01]  /*1620*/  STL [R1+0x7b8], R8 ;  /* 0x0007b80801007387 */ /* 0x0001e20000100800 */
[----:B------:R-:W-:-:S02]  /*1630*/  IABS R36, R8 ;  /* 0x0000000800247213 */ /* 0x000fc40000000000 */
[----:B------:R-:W-:Y:S01]  /*1640*/  IMAD.MOV R4, RZ, RZ, -R4 ;  /* 0x000000ffff047224 */ /* 0x000fe200078e0a04 */
[----:B------:R3:W-:Y:S01]  /*1650*/  STL [R1+0x7c0], R3 ;  /* 0x0007c00301007387 */ /* 0x0007e20000100800 */
[----:B------:R-:W-:Y:S02]  /*1660*/  IMAD.MOV R6, RZ, RZ, -R6 ;  /* 0x000000ffff067224 */ /* 0x000fe400078e0a06 */
[----:B------:R-:W-:Y:S02]  /*1670*/  IMAD R39, R7, R4, R10 ;  /* 0x0000000407277224 */ /* 0x000fe400078e020a */
[----:B------:R-:W-:Y:S02]  /*1680*/  IMAD.MOV.U32 R10, RZ, RZ, R9 ;  /* 0x000000ffff0a7224 */ /* 0x000fe400078e0009 */
[----:B0-----:R-:W-:-:S04]  /*1690*/  IMAD.HI.U32 R8, R5, R12, RZ ;  /* 0x0000000c05087227 */ /* 0x001fc800078e00ff */
[----:B------:R-:W-:Y:S02]  /*16a0*/  IMAD.MOV R8, RZ, RZ, -R8 ;  /* 0x000000ffff087224 */ /* 0x000fe400078e0a08 */
[----:B------:R-:W-:-:S04]  /*16b0*/  IMAD.HI.U32 R4, R5, R36, RZ ;  /* 0x0000002405047227 */ /* 0x000fc800078e00ff */
[----:B------:R-:W-:Y:S02]  /*16c0*/  IMAD R38, R7, R6, R38 ;  /* 0x0000000607267224 */ /* 0x000fe400078e0226 */
[----:B------:R-:W-:Y:S02]  /*16d0*/  VIADD R13, R15, 0x22 ;  /* 0x000000220f0d7836 */ /* 0x000fe40000000000 */
[----:B------:R-:W-:-:S03]  /*16e0*/  IMAD.HI.U32 R6, R5, R10, RZ ;  /* 0x0000000a05067227 */ /* 0x000fc600078e00ff */
[----:B------:R-:W-:Y:S01]  /*16f0*/  IABS R34, R13 ;  /* 0x0000000d00227213 */ /* 0x000fe20000000000 */
[----:B------:R-:W-:Y:S01]  /*1700*/  IMAD R37, R7, R8, R12 ;  /* 0x0000000807257224 */ /* 0x000fe200078e020c */
[----:B------:R-:W-:Y:S01]  /*1710*/  STL [R1+0x7c4], R13 ;  /* 0x0007c40d01007387 */ /* 0x000fe20000100800 */
[----:B------:R-:W-:Y:S02]  /*1720*/  IMAD.MOV R4, RZ, RZ, -R4 ;  /* 0x000000ffff047224 */ /* 0x000fe400078e0a04 */
[C---:B------:R-:W-:Y:S02]  /*1730*/  VIADD R11, R15.reuse, 0x23 ;  /* 0x000000230f0b7836 */ /* 0x040fe40000000000 */
[----:B------:R-:W-:Y:S02]  /*1740*/  IMAD.MOV R6, RZ, RZ, -R6 ;  /* 0x000000ffff067224 */ /* 0x000fe400078e0a06 */
[C---:B------:R-:W-:Y:S01]  /*1750*/  VIADD R8, R15.reuse, 0x25 ;  /* 0x000000250f087836 */ /* 0x040fe20000000000 */
[----:B------:R0:W-:Y:S01]  /*1760*/  STL [R1+0x7cc], R11 ;  /* 0x0007cc0b01007387 */ /* 0x0001e20000100800 */
[----:B---3--:R-:W-:-:S02]  /*1770*/  VIADD R3, R15, 0x24 ;  /* 0x000000240f037836 */ /* 0x008fc40000000000 */
[C---:B------:R-:W-:Y:S01]  /*1780*/  IMAD R36, R7.reuse, R4, R36 ;  /* 0x0000000407247224 */ /* 0x040fe200078e0224 */
[----:B------:R-:W-:Y:S01]  /*1790*/  IABS R4, R11 ;  /* 0x0000000b00047213 */ /* 0x000fe20000000000 */
[----:B------:R-:W-:Y:S01]  /*17a0*/  IMAD R35, R7, R6, R10 ;  /* 0x0000000607237224 */ /* 0x000fe200078e020a */
[----:B------:R3:W-:Y:S01]  /*17b0*/  STL [R1+0x7d0], R3 ;  /* 0x0007d00301007387 */ /* 0x0007e20000100800 */
[----:B------:R-:W-:Y:S01]  /*17c0*/  IMAD.HI.U32 R6, R5, R34, RZ ;  /* 0x0000002205067227 */ /* 0x000fe200078e00ff */
[----:B------:R-:W-:Y:S02]  /*17d0*/  IABS R32, R3 ;  /* 0x0000000300207213 */ /* 0x000fe40000000000 */
[----:B0-----:R-:W-:Y:S01]  /*17e0*/  IABS R11, R8 ;  /* 0x00000008000b7213 */ /* 0x001fe20000000000 */
[----:B------:R0:W-:Y:S01]  /*17f0*/  STL [R1+0x7c8], R8 ;  /* 0x0007c80801007387 */ /* 0x0001e20000100800 */
[----:B------:R-:W-:Y:S02]  /*1800*/  IMAD.MOV R10, RZ, RZ, -R6 ;  /* 0x000000ffff0a7224 */ /* 0x000fe400078e0a06 */
[----:B------:R-:W-:-:S02]  /*1810*/  VIADD R13, R15, 0x27 ;  /* 0x000000270f0d7836 */ /* 0x000fc40000000000 */
[----:B------:R-:W-:Y:S02]  /*1820*/  IMAD.MOV.U32 R6, RZ, RZ, R11 ;  /* 0x000000ffff067224 */ /* 0x000fe400078e000b */
[----:B---3--:R-:W-:Y:S01]  /*1830*/  VIADD R3, R15, 0x26 ;  /* 0x000000260f037836 */ /* 0x008fe20000000000 */
[----:B------:R-:W-:Y:S01]  /*1840*/  IABS R29, R13 ;  /* 0x0000000d001d7213 */ /* 0x000fe20000000000 */
[----:B------:R-:W-:-:S03]  /*1850*/  IMAD.HI.U32 R9, R5, R32, RZ ;  /* 0x0000002005097227 */ /* 0x000fc600078e00ff */
[----:B------:R3:W-:Y:S01]  /*1860*/  STL [R1+0x7b4], R3 ;  /* 0x0007b40301007387 */ /* 0x0007e20000100800 */
[C---:B0-----:R-:W-:Y:S01]  /*1870*/  IMAD.HI.U32 R8, R5.reuse, R4, RZ ;  /* 0x0000000405087227 */ /* 0x041fe200078e00ff */
[----:B------:R-:W-:Y:S02]  /*1880*/  IABS R30, R3 ;  /* 0x00000003001e7213 */ /* 0x000fe40000000000 */
[----:B------:R-:W-:Y:S01]  /*1890*/  STL [R1+0x7b0], R13 ;  /* 0x0007b00d01007387 */ /* 0x000fe20000100800 */
[----:B------:R-:W-:Y:S02]  /*18a0*/  IMAD.MOV R33, RZ, RZ, -R8 ;  /* 0x000000ffff217224 */ /* 0x000fe400078e0a08 */
[----:B------:R-:W-:-:S04]  /*18b0*/  IMAD.HI.U32 R8, R5, R6, RZ ;  /* 0x0000000605087227 */ /* 0x000fc800078e00ff */
[----:B------:R-:W-:Y:S02]  /*18c0*/  IMAD.MOV R8, RZ, RZ, -R8 ;  /* 0x000000ffff087224 */ /* 0x000fe400078e0a08 */
[----:B------:R-:W-:Y:S02]  /*18d0*/  VIADD R12, R15, 0x28 ;  /* 0x000000280f0c7836 */ /* 0x000fe40000000000 */
[----:B------:R-:W-:Y:S02]  /*18e0*/  IMAD R31, R7, R8, R6 ;  /* 0x00000008071f7224 */ /* 0x000fe400078e0206 */
[----:B------:R-:W-:Y:S01]  /*18f0*/  VIADD R8, R15, 0x2a ;  /* 0x0000002a0f087836 */ /* 0x000fe20000000000 */
[----:B------:R-:W-:Y:S01]  /*1900*/  STL [R1+0x7a4], R12 ;  /* 0x0007a40c01007387 */ /* 0x000fe20000100800 */
[----:B------:R-:W-:Y:S01]  /*1910*/  IMAD.HI.U32 R6, R5, R29, RZ ;  /* 0x0000001d05067227 */ /* 0x000fe200078e00ff */
[----:B------:R-:W-:Y:S02]  /*1920*/  IABS R28, R12 ;  /* 0x0000000c001c7213 */ /* 0x000fe40000000000 */
[----:B------:R-:W-:Y:S01]  /*1930*/  IABS R26, R8 ;  /* 0x00000008001a7213 */ /* 0x000fe20000000000 */
[----:B---3--:R-:W-:-:S02]  /*1940*/  VIADD R3, R15, 0x29 ;  /* 0x000000290f037836 */ /* 0x008fc40000000000 */
[----:B------:R-:W-:Y:S02]  /*1950*/  IMAD.MOV R9, RZ, RZ, -R9 ;  /* 0x000000ffff097224 */ /* 0x000fe400078e0a09 */
[----:B------:R-:W-:Y:S01]  /*1960*/  IMAD.MOV R6, RZ, RZ, -R6 ;  /* 0x000000ffff067224 */ /* 0x000fe200078e0a06 */
[----:B------:R0:W-:Y:S01]  /*1970*/  STL [R1+0x790], R3 ;  /* 0x0007900301007387 */ /* 0x0001e20000100800 */
[----:B------:R-:W-:Y:S01]  /*1980*/  IABS R27, R3 ;  /* 0x00000003001b7213 */ /* 0x000fe20000000000 */
[C---:B------:R-:W-:Y:S02]  /*1990*/  IMAD R32, R7.reuse, R9, R32 ;  /* 0x0000000907207224 */ /* 0x040fe400078e0220 */
[----:B------:R-:W-:Y:S01]  /*19a0*/  IMAD R29, R7, R6, R29 ;  /* 0x00000006071d7224 */ /* 0x000fe200078e021d */
[----:B------:R-:W-:Y:S01]  /*19b0*/  STL [R1+0x78c], R8 ;  /* 0x00078c0801007387 */ /* 0x000fe20000100800 */
[----:B------:R-:W-:Y:S02]  /*19c0*/  VIADD R9, R15, 0x2c ;  /* 0x0000002c0f097836 */ /* 0x000fe40000000000 */
[----:B------:R-:W-:-:S03]  /*19d0*/  IMAD.HI.U32 R6, R5, R26, RZ ;  /* 0x0000001a05067227 */ /* 0x000fc600078e00ff */
[----:B------:R-:W-:Y:S01]  /*19e0*/  IABS R24, R9 ;  /* 0x0000000900187213 */ /* 0x000fe20000000000 */
[C---:B0-----:R-:W-:Y:S02]  /*19f0*/  VIADD R3, R15.reuse, 0x2b ;  /* 0x0000002b0f037836 */ /* 0x041fe40000000000 */
[----:B------:R-:W-:Y:S02]  /*1a00*/  IMAD.MOV R6, RZ, RZ, -R6 ;  /* 0x000000ffff067224 */ /* 0x000fe400078e0a06 */
[----:B------:R-:W-:Y:S01]  /*1a10*/  VIADD R93, R15, 0x2e ;  /* 0x0000002e0f5d7836 */ /* 0x000fe20000000000 */
[----:B------:R0:W-:Y:S01]  /*1a20*/  STL [R1+0x780], R3 ;  /* 0x0007800301007387 */ /* 0x0001e20000100800 */
[----:B------:R-:W-:Y:S01]  /*1a30*/  IABS R25, R3 ;  /* 0x0000000300197213 */ /* 0x000fe20000000000 */
[----:B------:R-:W-:Y:S02]  /*1a40*/  IMAD R26, R7, R6, R26 ;  /* 0x00000006071a7224 */ /* 0x000fe400078e021a */
[----:B------:R-:W-:Y:S01]  /*1a50*/  STL [R1+0x76c], R9 ;  /* 0x00076c0901007387 */ /* 0x000fe20000100800 */
[----:B------:R-:W-:Y:S01]  /*1a60*/  VIADD R92, R15, 0x2f ;  /* 0x0000002f0f5c7836 */ /* 0x000fe20000000000 */
[----:B------:R-:W-:Y:S01]  /*1a70*/  IABS R22, R93 ;  /* 0x0000005d00167213 */ /* 0x000fe20000000000 */
[----:B------:R-:W-:-:S03]  /*1a80*/  IMAD.HI.U32 R6, R5, R24, RZ ;  /* 0x0000001805067227 */ /* 0x000fc600078e00ff */
[----:B------:R-:W-:Y:S01]  /*1a90*/  IABS R21, R92 ;  /* 0x0000005c00157213 */ /* 0x000fe20000000000 */
[C---:B0-----:R-:W-:Y:S02]  /*1aa0*/  VIADD R3, R15.reuse, 0x2d ;  /* 0x0000002d0f037836 */ /* 0x041fe40000000000 */
[C---:B------:R-:W-:Y:S02]  /*1ab0*/  VIADD R91, R15.reuse, 0x30 ;  /* 0x000000300f5b7836 */ /* 0x040fe40000000000 */
[C---:B------:R-:W-:Y:S01]  /*1ac0*/  VIADD R90, R15.reuse, 0x31 ;  /* 0x000000310f5a7836 */ /* 0x040fe20000000000 */
[----:B------:R-:W-:Y:S01]  /*1ad0*/  STL [R1+0x768], R3 ;  /* 0x0007680301007387 */ /* 0x000fe20000100800 */
[----:B------:R-:W-:Y:S01]  /*1ae0*/  IMAD.MOV R6, RZ, RZ, -R6 ;  /* 0x000000ffff067224 */ /* 0x000fe200078e0a06 */
[----:B------:R-:W-:Y:S01]  /*1af0*/  IABS R23, R3 ;  /* 0x0000000300177213 */ /* 0x000fe20000000000 */
[C---:B------:R-:W-:Y:S01]  /*1b00*/  VIADD R89, R15.reuse, 0x32 ;  /* 0x000000320f597836 */ /* 0x040fe20000000000 */
[----:B------:R-:W-:Y:S01]  /*1b10*/  STL [R1+0x75c], R93 ;  /* 0x00075c5d01007387 */ /* 0x000fe20000100800 */
[----:B------:R-:W-:Y:S01]  /*1b20*/  VIADD R88, R15, 0x33 ;  /* 0x000000330f587836 */ /* 0x000fe20000000000 */
[----:B------:R-:W-:Y:S01]  /*1b30*/  IABS R19, R90 ;  /* 0x0000005a00137213 */ /* 0x000fe20000000000 */
[----:B------:R-:W-:Y:S01]  /*1b40*/  IMAD R24, R7, R6, R24 ;  /* 0x0000000607187224 */ /* 0x000fe200078e0218 */
[----:B------:R0:W-:Y:S01]  /*1b50*/  STL [R1+0x7d8], R3 ;  /* 0x0007d80301007387 */ /* 0x0001e20000100800 */
[----:B------:R-:W-:Y:S01]  /*1b60*/  IMAD.HI.U32 R6, R5, R21, RZ ;  /* 0x0000001505067227 */ /* 0x000fe200078e00ff */
[----:B------:R-:W-:-:S02]  /*1b70*/  IABS R18, R89 ;  /* 0x0000005900127213 */ /* 0x000fc40000000000 */
[----:B------:R-:W-:Y:S01]  /*1b80*/  STL [R1+0x7dc], R93 ;  /* 0x0007dc5d01007387 */ /* 0x000fe20000100800 */
[----:B------:R-:W-:Y:S01]  /*1b90*/  IMAD R33, R7, R33, R4 ;  /* 0x0000002107217224 */ /* 0x000fe200078e0204 */
[----:B------:R-:W-:Y:S01]  /*1ba0*/  IABS R20, R91 ;  /* 0x0000005b00147213 */ /* 0x000fe20000000000 */
[----:B------:R-:W-:Y:S01]  /*1bb0*/  IMAD.HI.U32 R4, R5, R30, RZ ;  /* 0x0000001e05047227 */ /* 0x000fe200078e00ff */
[----:B------:R-:W-:Y:S01]  /*1bc0*/  STL [R1+0x748], R92 ;  /* 0x0007485c01007387 */ /* 0x000fe20000100800 */
[----:B------:R-:W-:Y:S02]  /*1bd0*/  IABS R17, R88 ;  /* 0x0000005800117213 */ /* 0x000fe40000000000 */
[----:B------:R-:W-:Y:S01]  /*1be0*/  IMAD.MOV R6, RZ, RZ, -R6 ;  /* 0x000000ffff067224 */ /* 0x000fe200078e0a06 */
[----:B------:R-:W-:Y:S01]  /*1bf0*/  STL [R1+0x7e0], R92 ;  /* 0x0007e05c01007387 */ /* 0x000fe20000100800 */
[----:B------:R-:W-:Y:S02]  /*1c00*/  IMAD.MOV R4, RZ, RZ, -R4 ;  /* 0x000000ffff047224 */ /* 0x000fe400078e0a04 */
[----:B------:R-:W-:Y:S01]  /*1c10*/  IMAD R21, R7, R6, R21 ;  /* 0x0000000607157224 */ /* 0x000fe200078e0215 */
[----:B------:R-:W-:Y:S01]  /*1c20*/  STL [R1+0x744], R91 ;  /* 0x0007445b01007387 */ /* 0x000fe20000100800 */
[----:B------:R-:W-:-:S03]  /*1c30*/  IMAD.HI.U32 R6, R5, R19, RZ ;  /* 0x0000001305067227 */ /* 0x000fc600078e00ff */
[----:B------:R-:W-:Y:S01]  /*1c40*/  STL [R1+0x7e4], R91 ;  /* 0x0007e45b01007387 */ /* 0x000fe20000100800 */
[----:B------:R-:W-:Y:S02]  /*1c50*/  IMAD R30, R7, R4, R30 ;  /* 0x00000004071e7224 */ /* 0x000fe400078e021e */
[----:B------:R-:W-:Y:S01]  /*1c60*/  IMAD.HI.U32 R4, R5, R27, RZ ;  /* 0x0000001b05047227 */ /* 0x000fe200078e00ff */
[----:B------:R-:W-:Y:S03]  /*1c70*/  STL [R1+0x72c], R90 ;  /* 0x00072c5a01007387 */ /* 0x000fe60000100800 */
[----:B------:R-:W-:Y:S01]  /*1c80*/  IMAD.MOV R6, RZ, RZ, -R6 ;  /* 0x000000ffff067224 */ /* 0x000fe200078e0a06 */
[----:B------:R-:W-:Y:S01]  /*1c90*/  STL [R1+0x7e8], R90 ;  /* 0x0007e85a01007387 */ /* 0x000fe20000100800 */
[----:B------:R-:W-:Y:S02]  /*1ca0*/  IMAD.MOV R4, RZ, RZ, -R4 ;  /* 0x000000ffff047224 */ /* 0x000fe400078e0a04 */
[C---:B------:R-:W-:Y:S01]  /*1cb0*/  IMAD R19, R7.reuse, R6, R19 ;  /* 0x0000000607137224 */ /* 0x040fe200078e0213 */
[----:B------:R-:W-:Y:S01]  /*1cc0*/  STL [R1+0x724], R89 ;  /* 0x0007245901007387 */ /* 0x000fe20000100800 */
[----:B------:R-:W-:-:S02]  /*1cd0*/  IMAD R27, R7, R4, R27 ;  /* 0x00000004071b7224 */ /* 0x000fc400078e021b */
[----:B------:R-:W-:Y:S01]  /*1ce0*/  IMAD.HI.U32 R4, R5, R25, RZ ;  /* 0x0000001905047227 */ /* 0x000fe200078e00ff */
[----:B------:R-:W-:Y:S03]  /*1cf0*/  STL [R1+0x720], R88 ;  /* 0x0007205801007387 */ /* 0x000fe60000100800 */
[----:B------:R-:W-:Y:S01]  /*1d00*/  IMAD.MOV R4, RZ, RZ, -R4 ;  /* 0x000000ffff047224 */ /* 0x000fe200078e0a04 */
[----:B------:R3:W-:Y:S01]  /*1d10*/  STL [R1+0x7ec], R89 ;  /* 0x0007ec5901007387 */ /* 0x0007e20000100800 */
[C---:B------:R-:W-:Y:S02]  /*1d20*/  IMAD R34, R7.reuse, R10, R34 ;  /* 0x0000000a07227224 */ /* 0x040fe400078e0222 */
[----:B------:R-:W-:Y:S01]  /*1d30*/  IMAD R25, R7, R4, R25 ;  /* 0x0000000407197224 */ /* 0x000fe200078e0219 */
[----:B0-----:R-:W0:Y:S01]  /*1d40*/  S2R R3, SR_TID.X ;  /* 0x0000000000037919 */ /* 0x001e220000002100 */
[----:B------:R-:W-:Y:S01]  /*1d50*/  IMAD.HI.U32 R4, R5, R22, RZ ;  /* 0x0000001605047227 */ /* 0x000fe200078e00ff */
[----:B------:R4:W-:Y:S03]  /*1d60*/  STL [R1+0x7f0], R88 ;  /* 0x0007f05801007387 */ /* 0x0009e60000100800 */
[----:B------:R-:W-:-:S02]  /*1d70*/  IMAD.MOV R4, RZ, RZ, -R4 ;  /* 0x000000ffff047224 */ /* 0x000fc400078e0a04 */
[----:B---3--:R-:W-:Y:S02]  /*1d80*/  IMAD.MOV.U32 R89, RZ, RZ, R15 ;  /* 0x000000ffff597224 */ /* 0x008fe400078e000f */
[----:B------:R-:W-:Y:S02]  /*1d90*/  IMAD R22, R7, R4, R22 ;  /* 0x0000000407167224 */ /* 0x000fe400078e0216 */
[C---:B------:R-:W-:Y:S02]  /*1da0*/  VIADD R87, R89.reuse, 0x34 ;  /* 0x0000003459577836 */ /* 0x040fe40000000000 */
[C---:B------:R-:W-:Y:S02]  /*1db0*/  VIADD R83, R89.reuse, 0x38 ;  /* 0x0000003859537836 */ /* 0x040fe40000000000 */
[C---:B------:R-:W-:Y:S01]  /*1dc0*/  VIADD R81, R89.reuse, 0x3a ;  /* 0x0000003a59517836 */ /* 0x040fe20000000000 */
[----:B------:R-:W-:Y:S01]  /*1dd0*/  IABS R16, R87 ;  /* 0x0000005700107213 */ /* 0x000fe20000000000 */
[----:B------:R-:W-:Y:S01]  /*1de0*/  VIADD R79, R89, 0x3c ;  /* 0x0000003c594f7836 */ /* 0x000fe20000000000 */
[----:B------:R-:W-:Y:S01]  /*1df0*/  IABS R12, R83 ;  /* 0x00000053000c7213 */ /* 0x000fe20000000000 */
[C---:B------:R-:W-:Y:S01]  /*1e00*/  IMAD.HI.U32 R4, R5.reuse, R20, RZ ;  /* 0x0000001405047227 */ /* 0x040fe200078e00ff */
[----:B------:R-:W-:Y:S01]  /*1e10*/  IABS R10, R81 ;  /* 0x00000051000a7213 */ /* 0x000fe20000000000 */
[----:B------:R-:W-:Y:S01]  /*1e20*/  STL [R1+0x718], R87 ;  /* 0x0007185701007387 */ /* 0x000fe20000100800 */
[----:B------:R-:W-:Y:S01]  /*1e30*/  IABS R9, R79 ;  /* 0x0000004f00097213 */ /* 0x000fe20000000000 */
[----:B------:R-:W-:-:S04]  /*1e40*/  IMAD.HI.U32 R6, R5, R16, RZ ;  /* 0x0000001005067227 */ /* 0x000fc800078e00ff */
[----:B------:R-:W-:Y:S02]  /*1e50*/  IMAD.MOV R6, RZ, RZ, -R6 ;  /* 0x000000ffff067224 */ /* 0x000fe400078e0a06 */
[----:B------:R-:W-:Y:S02]  /*1e60*/  VIADD R78, R89, 0x3d ;  /* 0x0000003d594e7836 */ /* 0x000fe40000000000 */
[----:B------:R-:W-:Y:S01]  /*1e70*/  IMAD R16, R7, R6, R16 ;  /* 0x0000000607107224 */ /* 0x000fe200078e0210 */
[----:B0-----:R-:W-:Y:S01]  /*1e80*/  LOP3.LUT R74, R3, 0x7f, RZ, 0xc0, !PT ;  /* 0x0000007f034a7812 */ /* 0x001fe200078ec0ff */
[----:B------:R-:W-:Y:S01]  /*1e90*/  IMAD.HI.U32 R6, R5, R12, RZ ;  /* 0x0000000c05067227 */ /* 0x000fe200078e00ff */
[----:B------:R-:W-:-:S03]  /*1ea0*/  SHF.R.U32.HI R3, RZ, 0x5, R3 ;  /* 0x00000005ff037819 */ /* 0x000fc60000011603 */
[----:B------:R-:W-:Y:S02]  /*1eb0*/  IMAD.MOV R6, RZ, RZ, -R6 ;  /* 0x000000ffff067224 */ /* 0x000fe400078e0a06 */
[----:B------:R-:W-:-:S04]  /*1ec0*/  IMAD.HI.U32 R72, R5, R9, RZ ;  /* 0x0000000905487227 */ /* 0x000fc800078e00ff */
[----:B------:R-:W-:Y:S02]  /*1ed0*/  IMAD R12, R7, R6, R12 ;  /* 0x00000006070c7224 */ /* 0x000fe400078e020c */
[----:B------:R-:W-:-:S04]  /*1ee0*/  IMAD.HI.U32 R6, R5, R10, RZ ;  /* 0x0000000a05067227 */ /* 0x000fc800078e00ff */
[----:B------:R-:W-:Y:S02]  /*1ef0*/  IMAD.MOV R6, RZ, RZ, -R6 ;  /* 0x000000ffff067224 */ /* 0x000fe400078e0a06 */
[C---:B------:R-:W-:Y:S02]  /*1f00*/  VIADD R86, R89.reuse, 0x35 ;  /* 0x0000003559567836 */ /* 0x040fe40000000000 */
[----:B------:R-:W-:Y:S02]  /*1f10*/  IMAD.MOV R4, RZ, RZ, -R4 ;  /* 0x000000ffff047224 */ /* 0x000fe400078e0a04 */
[----:B------:R-:W-:Y:S01]  /*1f20*/  VIADD R85, R89, 0x36 ;  /* 0x0000003659557836 */ /* 0x000fe20000000000 */
[----:B------:R-:W-:Y:S01]  /*1f30*/  STL [R1+0x714], R86 ;  /* 0x0007145601007387 */ /* 0x000fe20000100800 */
[----:B------:R-:W-:Y:S01]  /*1f40*/  IMAD R10, R7, R6, R10 ;  /* 0x00000006070a7224 */ /* 0x000fe200078e020a */
[----:B------:R-:W-:Y:S01]  /*1f50*/  IABS R6, R78 ;  /* 0x0000004e00067213 */ /* 0x000fe20000000000 */
[C---:B------:R-:W-:Y:S01]  /*1f60*/  VIADD R84, R89.reuse, 0x37 ;  /* 0x0000003759547836 */ /* 0x040fe20000000000 */
[----:B------:R-:W-:Y:S01]  /*1f70*/  STL [R1+0x710], R85 ;  /* 0x0007105501007387 */ /* 0x000fe20000100800 */
[----:B------:R-:W-:Y:S01]  /*1f80*/  IMAD.MOV R72, RZ, RZ, -R72 ;  /* 0x000000ffff487224 */ /* 0x000fe200078e0a48 */
[----:B------:R-:W-:Y:S01]  /*1f90*/  IABS R15, R86 ;  /* 0x00000056000f7213 */ /* 0x000fe20000000000 */
[----:B------:R-:W-:Y:S01]  /*1fa0*/  VIADD R82, R89, 0x39 ;  /* 0x0000003959527836 */ /* 0x000fe20000000000 */
[----:B------:R-:W-:Y:S01]  /*1fb0*/  STL [R1+0x704], R84 ;  /* 0x0007045401007387 */ /* 0x000fe20000100800 */
[----:B------:R-:W-:Y:S01]  /*1fc0*/  IMAD R20, R7, R4, R20 ;  /* 0x0000000407147224 */ /* 0x000fe200078e0214 */
[----:B------:R-:W-:Y:S01]  /*1fd0*/  IABS R14, R85 ;  /* 0x00000055000e7213 */ /* 0x000fe20000000000 */
[----:B------:R-:W-:Y:S01]  /*1fe0*/  IMAD.HI.U32 R4, R5, R17, RZ ;  /* 0x0000001105047227 */ /* 0x000fe200078e00ff */
[----:B------:R-:W-:Y:S01]  /*1ff0*/  STL [R1+0x700], R83 ;  /* 0x0007005301007387 */ /* 0x000fe20000100800 */
[----:B------:R-:W-:-:S02]  /*2000*/  IABS R11, R82 ;  /* 0x00000052000b7213 */ /* 0x000fc40000000000 */
[----:B------:R-:W-:Y:S01]  /*2010*/  VIADD R80, R89, 0x3b ;  /* 0x0000003b59507836 */ /* 0x000fe20000000000 */
[----:B------:R-:W-:Y:S01]  /*2020*/  STL [R1+0x6fc], R82 ;  /* 0x0006fc5201007387 */ /* 0x000fe20000100800 */
[----:B------:R-:W-:Y:S01]  /*2030*/  IMAD R9, R7, R72, R9 ;  /* 0x0000004807097224 */ /* 0x000fe200078e0209 */
[----:B------:R-:W-:Y:S01]  /*2040*/  IABS R13, R84 ;  /* 0x00000054000d7213 */ /* 0x000fe20000000000 */
[----:B------:R-:W-:Y:S01]  /*2050*/  IMAD.HI.U32 R72, R5, R6, RZ ;  /* 0x0000000605487227 */ /* 0x000fe200078e00ff */
[----:B------:R-:W-:Y:S03]  /*2060*/  STL [R1+0x6f8], R81 ;  /* 0x0006f85101007387 */ /* 0x000fe60000100800 */
[----:B------:R-:W-:Y:S01]  /*2070*/  VIADD R77, R89, 0x3f ;  /* 0x0000003f594d7836 */ /* 0x000fe20000000000 */
[----:B------:R-:W-:Y:S01]  /*2080*/  STL [R1+0x6f4], R80 ;  /* 0x0006f45001007387 */ /* 0x000fe20000100800 */
[----:B------:R-:W-:-:S02]  /*2090*/  IMAD.MOV R4, RZ, RZ, -R4 ;  /* 0x000000ffff047224 */ /* 0x000fc400078e0a04 */
[----:B------:R-:W-:Y:S01]  /*20a0*/  IMAD R75, R0, 0x80, R74 ;  /* 0x00000080004b7824 */ /* 0x000fe200078e024a */
[----:B------:R-:W-:Y:S01]  /*20b0*/  STL [R1+0x6f0], R79 ;  /* 0x0006f04f01007387 */ /* 0x000fe20000100800 */
[----:B------:R-:W-:Y:S02]  /*20c0*/  VIADD R76, R89, 0x3e ;  /* 0x0000003e594c7836 */ /* 0x000fe40000000000 */
[----:B------:R-:W-:Y:S01]  /*20d0*/  IMAD.MOV R72, RZ, RZ, -R72 ;  /* 0x000000ffff487224 */ /* 0x000fe200078e0a48 */
[----:B------:R-:W-:Y:S01]  /*20e0*/  STL [R1+0x6e4], R77 ;  /* 0x0006e44d01007387 */ /* 0x000fe20000100800 */
[----:B------:R-:W-:Y:S01]  /*20f0*/  IMAD R17, R7, R4, R17 ;  /* 0x0000000407117224 */ /* 0x000fe200078e0211 */
[----:B------:R-:W-:Y:S01]  /*2100*/  IABS R0, R75 ;  /* 0x0000004b00007213 */ /* 0x000fe20000000000 */
[----:B------:R-:W-:Y:S01]  /*2110*/  IMAD.HI.U32 R4, R5, R15, RZ ;  /* 0x0000000f05047227 */ /* 0x000fe200078e00ff */
[----:B------:R-:W-:Y:S03]  /*2120*/  STL [R1+0x6ec], R78 ;  /* 0x0006ec4e01007387 */ /* 0x000fe60000100800 */
[----:B------:R-:W-:Y:S01]  /*2130*/  IMAD R6, R7, R72, R6 ;  /* 0x0000004807067224 */ /* 0x000fe200078e0206 */
[----:B------:R-:W-:Y:S01]  /*2140*/  STL [R1+0x6d4], R75 ;  /* 0x0006d44b01007387 */ /* 0x000fe20000100800 */
[----:B------:R-:W-:-:S02]  /*2150*/  IMAD.MOV R4, RZ, RZ, -R4 ;  /* 0x000000ffff047224 */ /* 0x000fc400078e0a04 */
[----:B------:R-:W-:Y:S01]  /*2160*/  IMAD.HI.U32 R71, R71, R0, RZ ;  /* 0x0000000047477227 */ /* 0x000fe200078e00ff */
[----:B------:R-:W-:Y:S03]  /*2170*/  STL [R1+0x6e8], R76 ;  /* 0x0006e84c01007387 */ /* 0x000fe60000100800 */
[----:B------:R-:W-:Y:S01]  /*2180*/  IMAD R15, R7, R4, R15 ;  /* 0x00000004070f7224 */ /* 0x000fe200078e020f */
[----:B------:R-:W3:Y:S01]  /*2190*/  LDL R90, [R1+0x6e0] ;  /* 0x0006e000015a7983 */ /* 0x000ee20000100800 */
[----:B------:R-:W-:-:S03]  /*21a0*/  IMAD.HI.U32 R4, R5, R14, RZ ;  /* 0x0000000e05047227 */ /* 0x000fc600078e00ff */
[----:B------:R-:W5:Y:S01]  /*21b0*/  LDL R72, [R1+0x6dc] ;  /* 0x0006dc0001487983 */ /* 0x000f620000100800 */
[----:B------:R-:W-:Y:S02]  /*21c0*/  IMAD.MOV R71, RZ, RZ, -R71 ;  /* 0x000000ffff477224 */ /* 0x000fe400078e0a47 */
[----:B------:R-:W-:Y:S01]  /*21d0*/  IMAD.MOV R4, RZ, RZ, -R4 ;  /* 0x000000ffff047224 */ /* 0x000fe200078e0a04 */
[----:B------:R-:W2:Y:S01]  /*21e0*/  LDL R91, [R1+0x70c] ;  /* 0x00070c00015b7983 */ /* 0x000ea20000100800 */
[----:B------:R-:W-:Y:S02]  /*21f0*/  IMAD R0, R68, R71, R0 ;  /* 0x0000004744007224 */ /* 0x000fe400078e0200 */
[----:B------:R-:W-:Y:S01]  /*2200*/  IMAD.SHL.U32 R71, R3, 0x200000, RZ ;  /* 0x0020000003477824 */ /* 0x000fe200078e00ff */
[----:B------:R-:W2:Y:S01]  /*2210*/  LDL R92, [R1+0x708] ;  /* 0x00070800015c7983 */ /* 0x000ea20000100800 */
[----:B------:R-:W-:Y:S02]  /*2220*/  IMAD R14, R7, R4, R14 ;  /* 0x00000004070e7224 */ /* 0x000fe400078e020e */
[----:B------:R-:W-:Y:S01]  /*2230*/  IMAD.HI.U32 R4, R5, R11, RZ ;  /* 0x0000000b05047227 */ /* 0x000fe200078e00ff */
[----:B------:R-:W2:Y:S03]  /*2240*/  LDL R93, [R1+0x71c] ;  /* 0x00071c00015d7983 */ /* 0x000ea60000100800 */
[----:B------:R-:W-:Y:S01]  /*2250*/  IMAD.MOV R4, RZ, RZ, -R4 ;  /* 0x000000ffff047224 */ /* 0x000fe200078e0a04 */
[----:B------:R-:W2:Y:S01]  /*2260*/  LDL R3, [R1+0x728] ;  /* 0x0007280001037983 */ /* 0x000ea20000100800 */
[----:B------:R-:W-:-:S02]  /*2270*/  @!P0 IMAD.IADD R70, R70, 0x1, -R7 ;  /* 0x0000000146468824 */ /* 0x000fc400078e0a07 */
[C---:B------:R-:W-:Y:S01]  /*2280*/  IMAD R11, R7.reuse, R4, R11 ;  /* 0x00000004070b7224 */ /* 0x040fe200078e020b */
[----:B------:R-:W-:Y:S01]  /*2290*/  IABS R4, R77 ;  /* 0x0000004d00047213 */ /* 0x000fe20000000000 */
[--C-:B------:R-:W-:Y:S01]  /*22a0*/  @!P3 IMAD.IADD R66, R66, 0x1, -R7.reuse ;  /* 0x000000014242b824 */ /* 0x100fe200078e0a07 */
[----:B------:R-:W-:Y:S01]  /*22b0*/  ISETP.GT.U32.AND P0, PT, R7, R70, PT ;  /* 0x000000460700720c */ /* 0x000fe20003f04070 */
[----:B------:R-:W-:Y:S01]  /*22c0*/  @!P1 IMAD.IADD R67, R67, 0x1, -R7 ;  /* 0x0000000143439824 */ /* 0x000fe200078e0a07 */
[----:B------:R-:W-:Y:S01]  /*22d0*/  ISETP.GT.U32.AND P3, PT, R7, R59, PT ;  /* 0x0000003b0700720c */ /* 0x000fe20003f64070 */
[----:B------:R-:W-:Y:S01]  /*22e0*/  IMAD.HI.U32 R69, R5, R4, RZ ;  /* 0x0000000405457227 */ /* 0x000fe200078e00ff */
[----:B------:R-:W-:Y:S01]  /*22f0*/  ISETP.GT.U32.AND P1, PT, R7, R60, PT ;  /* 0x0000003c0700720c */ /* 0x000fe20003f24070 */
[----:B----4-:R-:W4:Y:S02]  /*2300*/  LDL R88, [R1+0x740] ;  /* 0x0007400001587983 */ /* 0x010f240000100800 */
[----:B------:R-:W-:-:S02]  /*2310*/  IMAD.MOV R69, RZ, RZ, -R69 ;  /* 0x000000ffff457224 */ /* 0x000fc400078e0a45 */
[--C-:B------:R-:W-:Y:S01]  /*2320*/  @!P2 IMAD.IADD R65, R65, 0x1, -R7.reuse ;  /* 0x000000014141a824 */ /* 0x100fe200078e0a07 */
[C---:B------:R-:W-:Y:S01]  /*2330*/  ISETP.GT.U32.AND P2, PT, R7.reuse, R58, PT ;  /* 0x0000003a0700720c */ /* 0x040fe20003f44070 */
[C---:B------:R-:W-:Y:S01]  /*2340*/  IMAD R4, R7.reuse, R69, R4 ;  /* 0x0000004507047224 */ /* 0x040fe200078e0204 */
[----:B------:R-:W-:Y:S01]  /*2350*/  IABS R69, R76 ;  /* 0x0000004c00457213 */ /* 0x000fe20000000000 */
[--C-:B------:R-:W-:Y:S01]  /*2360*/  @!P0 IMAD.IADD R70, R70, 0x1, -R7.reuse ;  /* 0x0000000146468824 */ /* 0x100fe200078e0a07 */
[C---:B------:R-:W-:Y:S01]  /*2370*/  ISETP.GT.U32.AND P0, PT, R7.reuse, R61, PT ;  /* 0x0000003d0700720c */ /* 0x040fe20003f04070 */
[--C-:B------:R-:W-:Y:S01]  /*2380*/  @!P5 IMAD.IADD R64, R64, 0x1, -R7.reuse ;  /* 0x000000014040d824 */ /* 0x100fe200078e0a07 */
[----:B------:R-:W-:Y:S01]  /*2390*/  ISETP.GT.U32.AND P4, PT, R7, R4, PT ;  /* 0x000000040700720c */ /* 0x000fe20003f84070 */
[--C-:B------:R-:W-:Y:S01]  /*23a0*/  @!P3 IMAD.IADD R59, R59, 0x1, -R7.reuse ;  /* 0x000000013b3bb824 */ /* 0x100fe200078e0a07 */
[----:B------:R-:W-:Y:S01]  /*23b0*/  ISETP.GT.U32.AND P5, PT, R7, R57, PT ;  /* 0x000000390700720c */ /* 0x000fe20003fa4070 */
[--C-:B------:R-:W-:Y:S01]  /*23c0*/  @!P6 IMAD.IADD R63, R63, 0x1, -R7.reuse ;  /* 0x000000013f3fe824 */ /* 0x100fe200078e0a07 */
[C---:B------:R-:W-:Y:S01]  /*23d0*/  ISETP.GT.U32.AND P3, PT, R7.reuse, R65, PT ;  /* 0x000000410700720c */ /* 0x040fe20003f64070 */
[--C-:B------:R-:W-:Y:S01]  /*23e0*/  @!P1 IMAD.IADD R60, R60, 0x1, -R7.reuse ;  /* 0x000000013c3c9824 */ /* 0x100fe200078e0a07 */
[C---:B------:R-:W-:Y:S01]  /*23f0*/  ISETP.GT.U32.AND P1, PT, R7.reuse, R66, PT ;  /* 0x000000420700720c */ /* 0x040fe20003f24070 */
[----:B------:R-:W-:Y:S01]  /*2400*/  @!P2 IMAD.IADD R58, R58, 0x1, -R7 ;  /* 0x000000013a3aa824 */ /* 0x000fe200078e0a07 */
[----:B------:R-:W-:Y:S01]  /*2410*/  ISETP.GT.U32.AND P2, PT, R7, R64, PT ;  /* 0x000000400700720c */ /* 0x000fe20003f44070 */
[----:B------:R-:W-:Y:S01]  /*2420*/  IMAD.HI.U32 R8, R5, R28, RZ ;  /* 0x0000001c05087227 */ /* 0x000fe200078e00ff */
[----:B------:R-:W-:-:S03]  /*2430*/  ISETP.GT.U32.AND P6, PT, R68, R0, PT ;  /* 0x000000004400720c */ /* 0x000fc60003fc4070 */
[--C-:B------:R-:W-:Y:S01]  /*2440*/  @!P4 IMAD.IADD R4, R4, 0x1, -R7.reuse ;  /* 0x000000010404c824 */ /* 0x100fe200078e0a07 */
[----:B------:R-:W-:Y:S01]  /*2450*/  ISETP.GT.U32.AND P4, PT, R7, R62, PT ;  /* 0x0000003e0700720c */ /* 0x000fe20003f84070 */
        /* <DEDUP_REMOVED lines=8> */
[--C-:B------:R-:W-:Y:S01]  /*24e0*/  @!P2 IMAD.IADD R64, R64, 0x1, -R7.reuse ;  /* 0x000000014040a824 */ /* 0x100fe200078e0a07 */
[C---:B------:R-:W-:Y:S01]  /*24f0*/  ISETP.GT.U32.AND P2, PT, R7.reuse, R58, PT ;  /* 0x0000003a0700720c */ /* 0x040fe20003f44070 */
[----:B------:R-:W-:Y:S01]  /*2500*/  @!P6 IMAD.IADD R0, R0, 0x1, -R68 ;  /* 0x000000010000e824 */ /* 0x000fe200078e0a44 */
[C---:B------:R-:W-:Y:S01]  /*2510*/  ISETP.GT.U32.AND P6, PT, R7.reuse, R57, PT ;  /* 0x000000390700720c */ /* 0x040fe20003fc4070 */
        /* <DEDUP_REMOVED lines=11> */
[----:B------:R-:W-:Y:S01]  /*25d0*/  ISETP.GT.U32.AND P2, PT, R7, R51, PT ;  /* 0x000000330700720c */ /* 0x000fe20003f44070 */
[--C-:B------:R-:W-:Y:S01]  /*25e0*/  @!P6 IMAD.IADD R57, R57, 0x1, -R7.reuse ;  /* 0x000000013939e824 */ /* 0x100fe200078e0a07 */
[C---:B------:R-:W-:Y:S01]  /*25f0*/  ISETP.GT.U32.AND P6, PT, R7.reuse, R50, PT ;  /* 0x000000320700720c */ /* 0x040fe20003fc4070 */
        /* <DEDUP_REMOVED lines=16> */
[--C-:B------:R-:W-:Y:S01]  /*2700*/  @!P0 IMAD.IADD R54, R54, 0x1, -R7.reuse ;  /* 0x0000000136368824 */ /* 0x100fe200078e0a07 */
[----:B------:R-:W-:Y:S01]  /*2710*/  ISETP.GT.U32.AND P0, PT, R7, R47, PT ;  /* 0x0000002f0700720c */ /* 0x000fe20003f04070 */
[----:B------:R-:W-:-:S02]  /*2720*/  @!P5 IMAD.IADD R49, R49, 0x1, -R7 ;  /* 0x000000013131d824 */ /* 0x000fc400078e0a07 */
        /* <DEDUP_REMOVED lines=12> */
[----:B------:R-:W-:Y:S01]  /*27f0*/  IMAD.MOV R8, RZ, RZ, -R8 ;  /* 0x000000ffff087224 */ /* 0x000fe200078e0a08 */
        /* <DEDUP_REMOVED lines=39> */
[----:B------:R-:W-:Y:S01]  /*2a70*/  ISETP.GT.U32.AND P0, PT, R7, R33, PT ;  /* 0x000000210700720c */ /* 0x000fe20003f04070 */
[--C-:B------:R-:W-:Y:S01]  /*2a80*/  @!P5 IMAD.IADD R41, R41, 0x1, -R7.reuse ;  /* 0x000000012929d824 */ /* 0x100fe200078e0a07 */
[----:B------:R-:W-:Y:S01]  /*2a90*/  ISETP.GT.U32.AND P5, PT, R7, R34, PT ;  /* 0x000000220700720c */ /* 0x000fe20003fa4070 */
[--C-:B------:R-:W-:Y:S02]  /*2aa0*/  @!P3 IMAD.IADD R31, R31, 0x1, -R7.reuse ;  /* 0x000000011f1fb824 */ /* 0x100fe400078e0a07 */
[--C-:B------:R-:W-:Y:S01]  /*2ab0*/  @!P1 IMAD.IADD R32, R32, 0x1, -R7.reuse ;  /* 0x0000000120209824 */ /* 0x100fe200078e0a07 */
[C---:B------:R-:W-:Y:S01]  /*2ac0*/  ISETP.GT.U32.AND P1, PT, R7.reuse, R38, PT ;  /* 0x000000260700720c */ /* 0x040fe20003f24070 */
[--C-:B------:R-:W-:Y:S01]  /*2ad0*/  @!P2 IMAD.IADD R42, R42, 0x1, -R7.reuse ;  /* 0x000000012a2aa824 */ /* 0x100fe200078e0a07 */
[C---:B------:R-:W-:Y:S01]  /*2ae0*/  ISETP.GT.U32.AND P2, PT, R7.reuse, R36, PT ;  /* 0x000000240700720c */ /* 0x040fe20003f44070 */
[C---:B------:R-:W-:Y:S01]  /*2af0*/  IMAD R28, R7.reuse, R8, R28 ;  /* 0x00000008071c7224 */ /* 0x040fe200078e021c */
[----:B------:R-:W-:Y:S01]  /*2b00*/  ISETP.GT.U32.AND P6, PT, R7, R41, PT ;  /* 0x000000290700720c */ /* 0x000fe20003fc4070 */
[--C-:B------:R-:W-:Y:S01]  /*2b10*/  @!P4 IMAD.IADD R37, R37, 0x1, -R7.reuse ;  /* 0x000000012525c824 */ /* 0x100fe200078e0a07 */
[----:B------:R-:W-:Y:S01]  /*2b20*/  ISETP.GT.U32.AND P4, PT, R7, R43, PT ;  /* 0x0000002b0700720c */ /* 0x000fe20003f84070 */
[--C-:B------:R-:W-:Y:S01]  /*2b30*/  @!P0 IMAD.IADD R33, R33, 0x1, -R7.reuse ;  /* 0x0000000121218824 */ /* 0x100fe200078e0a07 */
[C---:B------:R-:W-:Y:S01]  /*2b40*/  ISETP.GT.U32.AND P0, PT, R7.reuse, R39, PT ;  /* 0x000000270700720c */ /* 0x040fe20003f04070 */
[----:B------:R-:W-:Y:S01]  /*2b50*/  @!P5 IMAD.IADD R34, R34, 0x1, -R7 ;  /* 0x000000012222d824 */ /* 0x000fe200078e0a07 */
[----:B------:R-:W-:Y:S01]  /*2b60*/  ISETP.GT.U32.AND P5, PT, R7, R40, PT ;  /* 0x000000280700720c */ /* 0x000fe20003fa4070 */
[----:B------:R-:W-:Y:S01]  /*2b70*/  IMAD.HI.U32 R8, R5, R23, RZ ;  /* 0x0000001705087227 */ /* 0x000fe200078e00ff */
[----:B------:R-:W-:-:S03]  /*2b80*/  ISETP.GT.U32.AND P3, PT, R7, R37, PT ;  /* 0x000000250700720c */ /* 0x000fc60003f64070 */
[----:B------:R-:W-:Y:S02]  /*2b90*/  IMAD.MOV R8, RZ, RZ, -R8 ;  /* 0x000000ffff087224 */ /* 0x000fe400078e0a08 */
        /* <DEDUP_REMOVED lines=8> */
[----:B------:R-:W-:Y:S01]  /*2c20*/  @!P3 IMAD.IADD R37, R37, 0x1, -R7 ;  /* 0x000000012525b824 */ /* 0x000fe200078e0a07 */
[C---:B------:R-:W-:Y:S01]  /*2c30*/  ISETP.GT.U32.AND P3, PT, R7.reuse, R30, PT ;  /* 0x0000001e0700720c */ /* 0x040fe20003f64070 */
[----:B------:R-:W-:-:S02]  /*2c40*/  IMAD R23, R7, R8, R23 ;  /* 0x0000000807177224 */ /* 0x000fc400078e0217 */
        /* <DEDUP_REMOVED lines=14> */
[----:B------:R-:W-:Y:S01]  /*2d30*/  @!P2 IMAD.IADD R29, R29, 0x1, -R7 ;  /* 0x000000011d1da824 */ /* 0x000fe200078e0a07 */
[----:B------:R-:W-:Y:S01]  /*2d40*/  ISETP.GT.U32.AND P2, PT, R7, R22, PT ;  /* 0x000000160700720c */ /* 0x000fe20003f44070 */
[----:B------:R-:W-:-:S04]  /*2d50*/  IMAD.HI.U32 R8, R5, R18, RZ ;  /* 0x0000001205087227 */ /* 0x000fc800078e00ff */
        /* <DEDUP_REMOVED lines=8> */
[----:B------:R-:W-:Y:S02]  /*2de0*/  IMAD.MOV R8, RZ, RZ, -R8 ;  /* 0x000000ffff087224 */ /* 0x000fe400078e0a08 */
[----:B------:R-:W-:Y:S01]  /*2df0*/  @!P0 IMAD.IADD R26, R26, 0x1, -R7 ;  /* 0x000000011a1a8824 */ /* 0x000fe200078e0a07 */
[C---:B------:R-:W-:Y:S01]  /*2e00*/  ISETP.GT.U32.AND P0, PT, R7.reuse, R19, PT ;  /* 0x000000130700720c */ /* 0x040fe20003f04070 */
[----:B------:R-:W-:-:S02]  /*2e10*/  IMAD R18, R7, R8, R18 ;  /* 0x0000000807127224 */ /* 0x000fc400078e0212 */
[--C-:B------:R-:W-:Y:S02]  /*2e20*/  @!P1 IMAD.IADD R25, R25, 0x1, -R7.reuse ;  /* 0x0000000119199824 */ /* 0x100fe400078e0a07 */
        /* <DEDUP_REMOVED lines=10> */
[----:B------:R-:W-:Y:S01]  /*2ed0*/  IMAD.HI.U32 R8, R5, R13, RZ ;  /* 0x0000000d05087227 */ /* 0x000fe200078e00ff */
[----:B------:R-:W-:-:S03]  /*2ee0*/  ISETP.GT.U32.AND P3, PT, R7, R23, PT ;  /* 0x000000170700720c */ /* 0x000fc60003f64070 */
[----:B------:R-:W-:Y:S02]  /*2ef0*/  IMAD.MOV R8, RZ, RZ, -R8 ;  /* 0x000000ffff087224 */ /* 0x000fe400078e0a08 */
[----:B------:R-:W-:Y:S01]  /*2f00*/  @!P0 IMAD.IADD R19, R19, 0x1, -R7 ;  /* 0x0000000113138824 */ /* 0x000fe200078e0a07 */
        /* <DEDUP_REMOVED lines=16> */
[----:B------:R-:W-:Y:S02]  /*3010*/  IMAD.MOV R73, RZ, RZ, -R73 ;  /* 0x000000ffff497224 */ /* 0x000fe400078e0a49 */
[--C-:B------:R-:W-:Y:S01]  /*3020*/  @!P0 IMAD.IADD R25, R25, 0x1, -R7.reuse ;  /* 0x0000000119198824 */ /* 0x100fe200078e0a07 */
[C---:B------:R-:W-:Y:S01]  /*3030*/  ISETP.GT.U32.AND P0, PT, R7.reuse, R18, PT ;  /* 0x000000120700720c */ /* 0x040fe20003f04070 */
[C---:B------:R-:W-:Y:S02]  /*3040*/  IMAD R8, R7.reuse, R73, R8 ;  /* 0x0000004907087224 */ /* 0x040fe400078e0208 */
        /* <DEDUP_REMOVED lines=10> */
[----:B------:R-:W-:Y:S01]  /*30f0*/  @!P3 IMAD.IADD R16, R16, 0x1, -R7 ;  /* 0x000000011010b824 */ /* 0x000fe200078e0a07 */
[----:B------:R-:W-:Y:S01]  /*3100*/  ISETP.GT.U32.AND P3, PT, R7, R8, PT ;  /* 0x000000080700720c */ /* 0x000fe20003f64070 */
[----:B------:R-:W-:Y:S01]  /*3110*/  IMAD.HI.U32 R5, R5, R69, RZ ;  /* 0x0000004505057227 */ /* 0x000fe200078e00ff */
[----:B------:R-:W4:Y:S03]  /*3120*/  LDL R73, [R1+0x6d8] ;  /* 0x0006d80001497983 */ /* 0x000f260000100800 */
[----:B------:R-:W-:-:S02]  /*3130*/  IMAD.MOV R5, RZ, RZ, -R5 ;  /* 0x000000ffff057224 */ /* 0x000fc400078e0a05 */
[----:B------:R-:W-:Y:S01]  /*3140*/  @!P0 IMAD.IADD R18, R18, 0x1, -R7 ;  /* 0x0000000112128824 */ /* 0x000fe200078e0a07 */
[C---:B------:R-:W-:Y:S01]  /*3150*/  ISETP.GT.U32.AND P0, PT, R7.reuse, R11, PT ;  /* 0x0000000b0700720c */ /* 0x040fe20003f04070 */
[----:B------:R-:W-:Y:S02]  /*3160*/  IMAD R5, R7, R5, R69 ;  /* 0x0000000507057224 */ /* 0x000fe400078e0245 */
[--C-:B------:R-:W-:Y:S02]  /*3170*/  @!P1 IMAD.IADD R17, R17, 0x1, -R7.reuse ;  /* 0x0000000111119824 */ /* 0x100fe400078e0a07 */
        /* <DEDUP_REMOVED lines=11> */
[----:B------:R-:W-:Y:S01]  /*3230*/  LOP3.LUT R71, R71, 0x600000, RZ, 0xc0, !PT ;  /* 0x0060000047477812 */ /* 0x000fe200078ec0ff */
[----:B------:R-:W0:Y:S02]  /*3240*/  LDS R69, [UR9] ;  /* 0x00000009ff457984 */ /* 0x000e240008000800 */
[----:B------:R-:W-:-:S02]  /*3250*/  @!P2 IMAD.IADD R9, R9, 0x1, -R7 ;  /* 0x000000010909a824 */ /* 0x000fc400078e0a07 */
[--C-:B------:R-:W-:Y:S01]  /*3260*/  @!P4 IMAD.IADD R6, R6, 0x1, -R7.reuse ;  /* 0x000000010606c824 */ /* 0x100fe200078e0a07 */
[----:B------:R-:W-:Y:S01]  /*3270*/  ISETP.GT.U32.AND P2, PT, R7, R13, PT ;  /* 0x0000000d0700720c */ /* 0x000fe20003f44070 */
[--C-:B------:R-:W-:Y:S01]  /*3280*/  @!P5 IMAD.IADD R5, R5, 0x1, -R7.reuse ;  /* 0x000000010505d824 */ /* 0x100fe200078e0a07 */
[----:B------:R-:W-:Y:S01]  /*3290*/  ISETP.GT.U32.AND P4, PT, R7, R12, PT ;  /* 0x0000000c0700720c */ /* 0x000fe20003f84070 */
[--C-:B------:R-:W-:Y:S01]  /*32a0*/  @!P6 IMAD.IADD R17, R17, 0x1, -R7.reuse ;  /* 0x000000011111e824 */ /* 0x100fe200078e0a07 */
[C---:B------:R-:W-:Y:S01]  /*32b0*/  ISETP.GT.U32.AND P5, PT, R7.reuse, R11, PT ;  /* 0x0000000b0700720c */ /* 0x040fe20003fa4070 */
[----:B------:R-:W-:Y:S01]  /*32c0*/  @!P3 IMAD.IADD R14, R14, 0x1, -R7 ;  /* 0x000000010e0eb824 */ /* 0x000fe200078e0a07 */
[C---:B------:R-:W-:Y:S02]  /*32d0*/  ISETP.GT.U32.AND P3, PT, R7.reuse, R9, PT ;  /* 0x000000090700720c */ /* 0x040fe40003f64070 */
[----:B------:R-:W-:-:S05]  /*32e0*/  ISETP.GT.U32.AND P6, PT, R7, R6, PT ;  /* 0x000000060700720c */ /* 0x000fca0003fc4070 */
[--C-:B------:R-:W-:Y:S01]  /*32f0*/  @!P2 IMAD.IADD R13, R13, 0x1, -R7.reuse ;  /* 0x000000010d0da824 */ /* 0x100fe200078e0a07 */
[----:B------:R-:W-:Y:S01]  /*3300*/  ISETP.GT.U32.AND P2, PT, R7, R5, PT ;  /* 0x000000050700720c */ /* 0x000fe20003f44070 */
[--C-:B------:R-:W-:Y:S01]  /*3310*/  @!P4 IMAD.IADD R12, R12, 0x1, -R7.reuse ;  /* 0x000000010c0cc824 */ /* 0x100fe200078e0a07 */
[----:B------:R-:W-:Y:S01]  /*3320*/  ISETP.GT.U32.AND P4, PT, R68, R0, PT ;  /* 0x000000004400720c */ /* 0x000fe20003f84070 */
[--C-:B------:R-:W-:Y:S01]  /*3330*/  @!P5 IMAD.IADD R11, R11, 0x1, -R7.reuse ;  /* 0x000000010b0bd824 */ /* 0x100fe200078e0a07 */
[----:B------:R-:W-:Y:S01]  /*3340*/  ISETP.GE.AND P5, PT, R89, RZ, PT ;  /* 0x000000ff5900720c */ /* 0x000fe20003fa6270 */
[--C-:B------:R-:W-:Y:S01]  /*3350*/  @!P3 IMAD.IADD R9, R9, 0x1, -R7.reuse ;  /* 0x000000010909b824 */ /* 0x100fe200078e0a07 */
[----:B------:R-:W4:Y:S01]  /*3360*/  LDL R89, [R1+0x73c] ;  /* 0x00073c0001597983 */ /* 0x000f220000100800 */
[--C-:B------:R-:W-:Y:S01]  /*3370*/  @!P6 IMAD.IADD R6, R6, 0x1, -R7.reuse ;  /* 0x000000010606e824 */ /* 0x100fe200078e0a07 */
[----:B---3--:R-:W-:Y:S02]  /*3380*/  ISETP.GE.AND P6, PT, R90, RZ, PT ;  /* 0x000000ff5a00720c */ /* 0x008fe40003fc6270 */
[----:B-----5:R-:W-:Y:S01]  /*3390*/  ISETP.GE.AND P3, PT, R72, RZ, PT ;  /* 0x000000ff4800720c */ /* 0x020fe20003f66270 */
[----:B------:R-:W3:Y:S02]  /*33a0*/  LDL R90, [R1+0x738] ;  /* 0x00073800015a7983 */ /* 0x000ee40000100800 */
[----:B------:R-:W-:Y:S01]  /*33b0*/  @!P2 IMAD.IADD R5, R5, 0x1, -R7 ;  /* 0x000000010505a824 */ /* 0x000fe200078e0a07 */
[----:B--2---:R-:W-:Y:S01]  /*33c0*/  ISETP.GE.AND P2, PT, R91, RZ, PT ;  /* 0x000000ff5b00720c */ /* 0x004fe20003f46270 */
[----:B------:R-:W-:Y:S01]  /*33d0*/  @!P4 IMAD.IADD R0, R0, 0x1, -R68 ;  /* 0x000000010000c824 */ /* 0x000fe200078e0a44 */
[----:B------:R-:W2:Y:S01]  /*33e0*/  LDL R91, [R1+0x730] ;  /* 0x00073000015b7983 */ /* 0x000ea20000100800 */
[----:B------:R-:W-:Y:S01]  /*33f0*/  @!P5 IMAD.MOV R70, RZ, RZ, -R70 ;  /* 0x000000ffff46d224 */ /* 0x000fe200078e0a46 */
[----:B------:R-:W-:-:S02]  /*3400*/  ISETP.GE.AND P4, PT, R92, RZ, PT ;  /* 0x000000ff5c00720c */ /* 0x000fc40003f86270 */
[----:B------:R-:W5:Y:S01]  /*3410*/  LDL R92, [R1+0x750] ;  /* 0x00075000015c7983 */ /* 0x000f620000100800 */
[----:B------:R-:W-:Y:S02]  /*3420*/  ISETP.GE.AND P5, PT, R93, RZ, PT ;  /* 0x000000ff5d00720c */ /* 0x000fe40003fa6270 */
[----:B------:R-:W-:Y:S01]  /*3430*/  @!P3 IMAD.MOV R66, RZ, RZ, -R66 ;  /* 0x000000ffff42b224 */ /* 0x000fe200078e0a42 */
[----:B------:R-:W5:Y:S01]  /*3440*/  LDL R93, [R1+0x74c] ;  /* 0x00074c00015d7983 */ /* 0x000f620000100800 */
[----:B------:R-:W-:-:S03]  /*3450*/  ISETP.GE.AND P3, PT, R3, RZ, PT ;  /* 0x000000ff0300720c */ /* 0x000fc60003f66270 */
[----:B------:R-:W5:Y:S01]  /*3460*/  LDL R3, [R1+0x754] ;  /* 0x0007540001037983 */ /* 0x000f620000100800 */
[----:B------:R-:W-:-:S03]  /*3470*/  ISETP.GT.U32.AND P1, PT, R7, R10, PT ;  /* 0x0000000a0700720c */ /* 0x000fc60003f24070 */
[----:B------:R-:W5:Y:S10]  /*3480*/  LDL R72, [R1+0x774] ;  /* 0x0007740001487983 */ /* 0x000f740000100800 */
[----:B------:R-:W-:Y:S01]  /*3490*/  @!P1 IMAD.IADD R10, R10, 0x1, -R7 ;  /* 0x000000010a0a9824 */ /* 0x000fe200078e0a07 */
[----:B------:R-:W-:-:S13]  /*34a0*/  ISETP.GT.U32.AND P1, PT, R7, R15, PT ;  /* 0x0000000f0700720c */ /* 0x000fda0003f24070 */
[----:B------:R-:W-:Y:S01]  /*34b0*/  @!P1 IMAD.IADD R15, R15, 0x1, -R7 ;  /* 0x000000010f0f9824 */ /* 0x000fe200078e0a07 */
[----:B------:R-:W-:-:S13]  /*34c0*/  ISETP.GT.U32.AND P1, PT, R7, R8, PT ;  /* 0x000000080700720c */ /* 0x000fda0003f24070 */
[----:B------:R-:W-:Y:S02]  /*34d0*/  @!P1 IMAD.IADD R8, R8, 0x1, -R7 ;  /* 0x0000000108089824 */ /* 0x000fe400078e0a07 */
[----:B------:R-:W-:Y:S02]  /*34e0*/  @!P2 IMAD.MOV R64, RZ, RZ, -R64 ;  /* 0x000000ffff40a224 */ /* 0x000fe400078e0a40 */
[----:B------:R-:W-:Y:S02]  /*34f0*/  @!P4 IMAD.MOV R63, RZ, RZ, -R63 ;  /* 0x000000ffff3fc224 */ /* 0x000fe400078e0a3f */
[----:B------:R-:W-:Y:S01]  /*3500*/  @!P3 IMAD.MOV R61, RZ, RZ, -R61 ;  /* 0x000000ffff3db224 */ /* 0x000fe200078e0a3d */
[----:B----4-:R-:W-:Y:S02]  /*3510*/  ISETP.GE.AND P1, PT, R73, RZ, PT ;  /* 0x000000ff4900720c */ /* 0x010fe40003f26270 */
[----:B------:R-:W4:Y:S11]  /*3520*/  LDL R73, [R1+0x734] ;  /* 0x0007340001497983 */ /* 0x000f360000100800 */
[----:B------:R-:W-:Y:S01]  /*3530*/  @!P1 IMAD.MOV R65, RZ, RZ, -R65 ;  /* 0x000000ffff419224 */ /* 0x000fe200078e0a41 */
[----:B------:R-:W-:-:S02]  /*3540*/  ISETP.GE.AND P1, PT, R88, RZ, PT ;  /* 0x000000ff5800720c */ /* 0x000fc40003f26270 */
[----:B------:R-:W4:Y:S11]  /*3550*/  LDL R88, [R1+0x758] ;  /* 0x0007580001587983 */ /* 0x000f360000100800 */
[----:B------:R-:W-:Y:S01]  /*3560*/  @!P1 IMAD.MOV R60, RZ, RZ, -R60 ;  /* 0x000000ffff3c9224 */ /* 0x000fe200078e0a3c */
[----:B------:R-:W-:-:S02]  /*3570*/  ISETP.GE.AND P2, PT, R89, RZ, PT ;  /* 0x000000ff5900720c */ /* 0x000fc40003f46270 */
[----:B------:R-:W4:Y:S01]  /*3580*/  LDL R89, [R1+0x760] ;  /* 0x0007600001597983 */ /* 0x000f220000100800 */
[----:B---3--:R-:W-:-:S03]  /*3590*/  ISETP.GE.AND P4, PT, R90, RZ, PT ;  /* 0x000000ff5a00720c */ /* 0x008fc60003f86270 */
[----:B------:R-:W3:Y:S01]  /*35a0*/  LDL R90, [R1+0x764] ;  /* 0x00076400015a7983 */ /* 0x000ee20000100800 */
[----:B--2---:R-:W-:-:S03]  /*35b0*/  ISETP.GE.AND P3, PT, R91, RZ, PT ;  /* 0x000000ff5b00720c */ /* 0x004fc60003f66270 */
[----:B------:R-:W2:Y:S03]  /*35c0*/  LDL R91, [R1+0x770] ;  /* 0x00077000015b7983 */ /* 0x000ea60000100800 */
[----:B------:R-:W-:Y:S01]  /*35d0*/  @!P2 IMAD.MOV R59, RZ, RZ, -R59 ;  /* 0x000000ffff3ba224 */ /* 0x000fe200078e0a3b */
[----:B-----5:R-:W-:Y:S02]  /*35e0*/  ISETP.GE.AND P1, PT, R92, RZ, PT ;  /* 0x000000ff5c00720c */ /* 0x020fe40003f26270 */
[----:B------:R-:W5:Y:S01]  /*35f0*/  LDL R92, [R1+0x778] ;  /* 0x00077800015c7983 */ /* 0x000f620000100800 */
[----:B------:R-:W-:Y:S01]  /*3600*/  ISETP.GE.AND P2, PT, R93, RZ, PT ;  /* 0x000000ff5d00720c */ /* 0x000fe20003f46270 */
[----:B------:R-:W-:Y:S02]  /*3610*/  @!P4 IMAD.MOV R58, RZ, RZ, -R58 ;  /* 0x000000ffff3ac224 */ /* 0x000fe400078e0a3a */
[----:B------:R-:W5:Y:S01]  /*3620*/  LDL R93, [R1+0x77c] ;  /* 0x00077c00015d7983 */ /* 0x000f620000100800 */
[----:B------:R-:W-:-:S03]  /*3630*/  ISETP.GE.AND P4, PT, R3, RZ, PT ;  /* 0x000000ff0300720c */ /* 0x000fc60003f86270 */
[----:B------:R-:W5:Y:S01]  /*3640*/  LDL R3, [R1+0x784] ;  /* 0x0007840001037983 */ /* 0x000f620000100800 */
[----:B------:R-:W-:Y:S02]  /*3650*/  @!P5 IMAD.MOV R62, RZ, RZ, -R62 ;  /* 0x000000ffff3ed224 */ /* 0x000fe400078e0a3e */
[----:B------:R-:W-:Y:S02]  /*3660*/  @!P3 IMAD.MOV R56, RZ, RZ, -R56 ;  /* 0x000000ffff38b224 */ /* 0x000fe400078e0a38 */
[----:B------:R-:W-:-:S05]  /*3670*/  @!P1 IMAD.MOV R55, RZ, RZ, -R55 ;  /* 0x000000ffff379224 */ /* 0x000fca00078e0a37 */
[----:B------:R-:W-:Y:S01]  /*3680*/  @!P4 IMAD.MOV R53, RZ, RZ, -R53 ;  /* 0x000000ffff35c224 */ /* 0x000fe200078e0a35 */
[----:B------:R-:W-:Y:S02]  /*3690*/  ISETP.GT.U32.AND P0, PT, R7, R16, PT ;  /* 0x000000100700720c */ /* 0x000fe40003f04070 */
[----:B------:R-:W-:Y:S01]  /*36a0*/  R2UR UR10, R71 ;  /* 0x00000000470a72ca */ /* 0x000fe200000e0000 */
[----:B------:R-:W-:Y:S01]  /*36b0*/  @!P2 IMAD.MOV R54, RZ, RZ, -R54 ;  /* 0x000000ffff36a224 */ /* 0x000fe200078e0a36 */
[----:B------:R-:W0:Y:S01]  /*36c0*/  LDCU.64 UR20, c[0x0][0x358] ;  /* 0x00006b00ff1477ac */ /* 0x000e220008000a00 */
[----:B------:R-:W-:Y:S01]  /*36d0*/  UMOV UR7, 0x1 ;  /* 0x0000000100077882 */ /* 0x000fe20000000000 */
[----:B------:R-:W-:Y:S01]  /*36e0*/  BAR.SYNC.DEFER_BLOCKING 0x0 ;  /* 0x0000000000007b1d */ /* 0x000fe20000010000 */
[----:B----4-:R-:W-:Y:S02]  /*36f0*/  ISETP.GE.AND P5, PT, R73, RZ, PT ;  /* 0x000000ff4900720c */ /* 0x010fe40003fa6270 */
[----:B------:R-:W-:-:S11]  /*3700*/  ISETP.GE.AND P3, PT, R89, RZ, PT ;  /* 0x000000ff5900720c */ /* 0x000fd60003f66270 */
[----:B------:R-:W-:Y:S01]  /*3710*/  @!P5 IMAD.MOV R57, RZ, RZ, -R57 ;  /* 0x000000ffff39d224 */ /* 0x000fe200078e0a39 */
[----:B------:R-:W-:Y:S01]  /*3720*/  ISETP.GE.AND P5, PT, R88, RZ, PT ;  /* 0x000000ff5800720c */ /* 0x000fe20003fa6270 */
[----:B------:R-:W4:Y:S01]  /*3730*/  LDL R73, [R1+0x788] ;  /* 0x0007880001497983 */ /* 0x000f220000100800 */
[----:B---3--:R-:W-:-:S03]  /*3740*/  ISETP.GE.AND P1, PT, R90, RZ, PT ;  /* 0x000000ff5a00720c */ /* 0x008fc60003f26270 */
[----:B------:R-:W3:Y:S04]  /*3750*/  LDL R88, [R1+0x798] ;  /* 0x0007980001587983 */ /* 0x000ee80000100800 */
[----:B------:R-:W3:Y:S01]  /*3760*/  LDL R89, [R1+0x794] ;  /* 0x0007940001597983 */ /* 0x000ee20000100800 */
[----:B--2---:R-:W-:Y:S01]  /*3770*/  ISETP.GE.AND P4, PT, R91, RZ, PT ;  /* 0x000000ff5b00720c */ /* 0x004fe20003f86270 */
[----:B------:R-:W-:Y:S02]  /*3780*/  @!P3 IMAD.MOV R51, RZ, RZ, -R51 ;  /* 0x000000ffff33b224 */ /* 0x000fe400078e0a33 */
[----:B------:R-:W2:Y:S01]  /*3790*/  LDL R90, [R1+0x79c] ;  /* 0x00079c00015a7983 */ /* 0x000ea20000100800 */
[----:B------:R-:W-:Y:S01]  /*37a0*/  @!P5 IMAD.MOV R52, RZ, RZ, -R52 ;  /* 0x000000ffff34d224 */ /* 0x000fe200078e0a34 */
[----:B-----5:R-:W-:Y:S01]  /*37b0*/  ISETP.GE.AND P5, PT, R92, RZ, PT ;  /* 0x000000ff5c00720c */ /* 0x020fe20003fa6270 */
[----:B------:R-:W-:Y:S01]  /*37c0*/  @!P1 IMAD.MOV R50, RZ, RZ, -R50 ;  /* 0x000000ffff329224 */ /* 0x000fe200078e0a32 */
[----:B------:R-:W5:Y:S01]  /*37d0*/  LDL R91, [R1+0x7a0] ;  /* 0x0007a000015b7983 */ /* 0x000f620000100800 */
[----:B------:R-:W-:-:S02]  /*37e0*/  ISETP.GE.AND P3, PT, R93, RZ, PT ;  /* 0x000000ff5d00720c */ /* 0x000fc40003f66270 */
[----:B------:R-:W-:Y:S01]  /*37f0*/  ISETP.GE.AND P1, PT, R3, RZ, PT ;  /* 0x000000ff0300720c */ /* 0x000fe20003f26270 */
[----:B------:R-:W5:Y:S04]  /*3800*/  LDL R92, [R1+0x7a8] ;  /* 0x0007a800015c7983 */ /* 0x000f680000100800 */
[----:B------:R-:W5:Y:S04]  /*3810*/  LDL R93, [R1+0x7ac] ;  /* 0x0007ac00015d7983 */ /* 0x000f680000100800 */
[----:B------:R-:W5:Y:S01]  /*3820*/  LDL R3, [R1+0x7bc] ;  /* 0x0007bc0001037983 */ /* 0x000f620000100800 */
[----:B------:R-:W-:Y:S01]  /*3830*/  ISETP.GE.AND P2, PT, R72, RZ, PT ;  /* 0x000000ff4800720c */ /* 0x000fe20003f46270 */
[----:B------:R-:W-:-:S02]  /*3840*/  @!P4 IMAD.MOV R48, RZ, RZ, -R48 ;  /* 0x000000ffff30c224 */ /* 0x000fc400078e0a30 */
[----:B------:R-:W5:Y:S01]  /*3850*/  LDL R72, [R1+0x7b8] ;  /* 0x0007b80001487983 */ /* 0x000f620000100800 */
[----:B------:R-:W-:Y:S02]  /*3860*/  @!P5 IMAD.MOV R47, RZ, RZ, -R47 ;  /* 0x000000ffff2fd224 */ /* 0x000fe400078e0a2f */
[----:B------:R-:W-:Y:S01]  /*3870*/  @!P0 IMAD.IADD R16, R16, 0x1, -R7 ;  /* 0x0000000110108824 */ /* 0x000fe200078e0a07 */
[----:B------:R-:W5:Y:S06]  /*3880*/  LDL R71, [R1+0x78c] ;  /* 0x00078c0001477983 */ /* 0x000f6c0000100800 */
[----:B------:R-:W-:-:S02]  /*3890*/  @!P2 IMAD.MOV R49, RZ, RZ, -R49 ;  /* 0x000000ffff31a224 */ /* 0x000fc400078e0a31 */
[----:B------:R-:W-:Y:S02]  /*38a0*/  @!P3 IMAD.MOV R46, RZ, RZ, -R46 ;  /* 0x000000ffff2eb224 */ /* 0x000fe400078e0a2e */
[----:B------:R-:W-:Y:S01]  /*38b0*/  @!P1 IMAD.MOV R45, RZ, RZ, -R45 ;  /* 0x000000ffff2d9224 */ /* 0x000fe200078e0a2d */
[----:B----4-:R-:W-:Y:S02]  /*38c0*/  ISETP.GE.AND P2, PT, R73, RZ, PT ;  /* 0x000000ff4900720c */ /* 0x010fe40003f46270 */
[----:B------:R-:W4:Y:S01]  /*38d0*/  LDL R73, [R1+0x7c0] ;  /* 0x0007c00001497983 */ /* 0x000f220000100800 */
[----:B---3--:R-:W-:-:S03]  /*38e0*/  ISETP.GE.AND P4, PT, R88, RZ, PT ;  /* 0x000000ff5800720c */ /* 0x008fc60003f86270 */
[----:B------:R-:W3:Y:S01]  /*38f0*/  LDL R88, [R1+0x7c4] ;  /* 0x0007c40001587983 */ /* 0x000ee20000100800 */
[----:B------:R-:W-:-:S03]  /*3900*/  ISETP.GE.AND P5, PT, R89, RZ, PT ;  /* 0x000000ff5900720c */ /* 0x000fc60003fa6270 */
[----:B------:R-:W3:Y:S01]  /*3910*/  LDL R89, [R1+0x7cc] ;  /* 0x0007cc0001597983 */ /* 0x000ee20000100800 */
[----:B--2---:R-:W-:Y:S02]  /*3920*/  ISETP.GE.AND P3, PT, R90, RZ, PT ;  /* 0x000000ff5a00720c */ /* 0x004fe40003f66270 */
[----:B------:R-:W-:Y:S01]  /*3930*/  @!P2 IMAD.MOV R44, RZ, RZ, -R44 ;  /* 0x000000ffff2ca224 */ /* 0x000fe200078e0a2c */
[----:B------:R-:W2:Y:S01]  /*3940*/  LDL R90, [R1+0x7d0] ;  /* 0x0007d000015a7983 */ /* 0x000ea20000100800 */
[----:B-----5:R-:W-:Y:S01]  /*3950*/  ISETP.GE.AND P1, PT, R91, RZ, PT ;  /* 0x000000ff5b00720c */ /* 0x020fe20003f26270 */
[----:B------:R-:W-:Y:S02]  /*3960*/  @!P4 IMAD.MOV R43, RZ, RZ, -R43 ;  /* 0x000000ffff2bc224 */ /* 0x000fe400078e0a2b */
[----:B------:R-:W5:Y:S01]  /*3970*/  LDL R91, [R1+0x7c8] ;  /* 0x0007c800015b7983 */ /* 0x000f620000100800 */
[----:B------:R-:W-:Y:S01]  /*3980*/  ISETP.GE.AND P2, PT, R92, RZ, PT ;  /* 0x000000ff5c00720c */ /* 0x000fe20003f46270 */
[----:B------:R-:W-:-:S02]  /*3990*/  @!P5 IMAD.MOV R42, RZ, RZ, -R42 ;  /* 0x000000ffff2ad224 */ /* 0x000fc400078e0a2a */
[----:B------:R-:W5:Y:S01]  /*39a0*/  LDL R92, [R1+0x7b4] ;  /* 0x0007b400015c7983 */ /* 0x000f620000100800 */
[----:B------:R-:W-:-:S03]  /*39b0*/  ISETP.GE.AND P4, PT, R93, RZ, PT ;  /* 0x000000ff5d00720c */ /* 0x000fc60003f86270 */
[----:B------:R-:W5:Y:S01]  /*39c0*/  LDL R93, [R1+0x7b0] ;  /* 0x0007b000015d7983 */ /* 0x000f620000100800 */
[----:B------:R-:W-:-:S03]  /*39d0*/  ISETP.GE.AND P5, PT, R3, RZ, PT ;  /* 0x000000ff0300720c */ /* 0x000fc60003fa6270 */
[----:B------:R-:W5:Y:S01]  /*39e0*/  LDL R3, [R1+0x7a4] ;  /* 0x0007a40001037983 */ /* 0x000f620000100800 */
[----:B------:R-:W-:Y:S01]  /*39f0*/  ISETP.GT.U32.AND P0, PT, R7, R10, PT ;  /* 0x0000000a0700720c */ /* 0x000fe20003f04070 */
[----:B------:R-:W-:Y:S01]  /*3a00*/  @!P3 IMAD.MOV R41, RZ, RZ, -R41 ;  /* 0x000000ffff29b224 */ /* 0x000fe200078e0a29 */
[----:B------:R-:W-:Y:S01]  /*3a10*/  ISETP.GE.AND P3, PT, R72, RZ, PT ;  /* 0x000000ff4800720c */ /* 0x000fe20003f66270 */
[----:B------:R-:W-:Y:S01]  /*3a20*/  @!P1 IMAD.MOV R40, RZ, RZ, -R40 ;  /* 0x000000ffff289224 */ /* 0x000fe200078e0a28 */
[----:B------:R-:W5:Y:S01]  /*3a30*/  LDL R72, [R1+0x780] ;  /* 0x0007800001487983 */ /* 0x000f620000100800 */
[----:B------:R-:W-:Y:S02]  /*3a40*/  @!P2 IMAD.MOV R39, RZ, RZ, -R39 ;  /* 0x000000ffff27a224 */ /* 0x000fe400078e0a27 */
[----:B------:R-:W-:Y:S02]  /*3a50*/  @!P4 IMAD.MOV R38, RZ, RZ, -R38 ;  /* 0x000000ffff26c224 */ /* 0x000fe400078e0a26 */
[----:B------:R-:W-:-:S04]  /*3a60*/  @!P5 IMAD.MOV R37, RZ, RZ, -R37 ;  /* 0x000000ffff25d224 */ /* 0x000fc800078e0a25 */
[----:B------:R-:W-:Y:S02]  /*3a70*/  @!P0 IMAD.IADD R10, R10, 0x1, -R7 ;  /* 0x000000010a0a8824 */ /* 0x000fe400078e0a07 */
[----:B------:R-:W5:Y:S01]  /*3a80*/  LDL R7, [R1+0x790] ;  /* 0x0007900001077983 */ /* 0x000f620000100800 */
[----:B------:R-:W-:Y:S01]  /*3a90*/  @!P3 IMAD.MOV R36, RZ, RZ, -R36 ;  /* 0x000000ffff24b224 */ /* 0x000fe200078e0a24 */
[----:B----4-:R-:W-:Y:S02]  /*3aa0*/  ISETP.GE.AND P1, PT, R73, RZ, PT ;  /* 0x000000ff4900720c */ /* 0x010fe40003f26270 */
[----:B------:R-:W4:Y:S01]  /*3ab0*/  LDL R73, [R1+0x76c] ;  /* 0x00076c0001497983 */ /* 0x000f220000100800 */
[----:B---3--:R-:W-:-:S03]  /*3ac0*/  ISETP.GE.AND P2, PT, R88, RZ, PT ;  /* 0x000000ff5800720c */ /* 0x008fc60003f46270 */
[----:B------:R-:W3:Y:S01]  /*3ad0*/  LDL.LU R88, [R1+0x7f0] ;  /* 0x0007f00001587983 */ /* 0x000ee20000300800 */
[----:B------:R-:W-:-:S03]  /*3ae0*/  ISETP.GE.AND P4, PT, R89, RZ, PT ;  /* 0x000000ff5900720c */ /* 0x000fc60003f86270 */
[----:B------:R-:W3:Y:S01]  /*3af0*/  LDL.LU R89, [R1+0x7ec] ;  /* 0x0007ec0001597983 */ /* 0x000ee20000300800 */
[----:B--2---:R-:W-:Y:S02]  /*3b00*/  ISETP.GE.AND P5, PT, R90, RZ, PT ;  /* 0x000000ff5a00720c */ /* 0x004fe40003fa6270 */
[----:B------:R-:W-:Y:S01]  /*3b10*/  @!P1 IMAD.MOV R35, RZ, RZ, -R35 ;  /* 0x000000ffff239224 */ /* 0x000fe200078e0a23 */
[----:B------:R-:W2:Y:S01]  /*3b20*/  LDL.LU R90, [R1+0x7e8] ;  /* 0x0007e800015a7983 */ /* 0x000ea20000300800 */
[----:B-----5:R-:W-:Y:S01]  /*3b30*/  ISETP.GE.AND P3, PT, R91, RZ, PT ;  /* 0x000000ff5b00720c */ /* 0x020fe20003f66270 */
[----:B------:R-:W-:Y:S02]  /*3b40*/  @!P2 IMAD.MOV R34, RZ, RZ, -R34 ;  /* 0x000000ffff22a224 */ /* 0x000fe400078e0a22 */
[----:B------:R-:W5:Y:S01]  /*3b50*/  LDL.LU R91, [R1+0x7e4] ;  /* 0x0007e400015b7983 */ /* 0x000f620000300800 */
[----:B------:R-:W-:Y:S01]  /*3b60*/  ISETP.GE.AND P1, PT, R92, RZ, PT ;  /* 0x000000ff5c00720c */ /* 0x000fe20003f26270 */
[----:B------:R-:W-:-:S02]  /*3b70*/  @!P4 IMAD.MOV R33, RZ, RZ, -R33 ;  /* 0x000000ffff21c224 */ /* 0x000fc400078e0a21 */
[----:B------:R-:W2:Y:S01]  /*3b80*/  LDL.LU R92, [R1+0x7e0] ;  /* 0x0007e000015c7983 */ /* 0x000ea20000300800 */
[----:B------:R-:W-:-:S03]  /*3b90*/  ISETP.GE.AND P2, PT, R93, RZ, PT ;  /* 0x000000ff5d00720c */ /* 0x000fc60003f46270 */
[----:B------:R-:W2:Y:S01]  /*3ba0*/  LDL.LU R93, [R1+0x7dc] ;  /* 0x0007dc00015d7983 */ /* 0x000ea20000300800 */
[----:B------:R-:W-:-:S03]  /*3bb0*/  ISETP.GE.AND P4, PT, R3, RZ, PT ;  /* 0x000000ff0300720c */ /* 0x000fc60003f86270 */
[----:B------:R-:W2:Y:S10]  /*3bc0*/  LDL.LU R3, [R1+0x7d8] ;  /* 0x0007d80001037983 */ /* 0x000eb40000300800 */
[----:B------:R-:W-:-:S02]  /*3bd0*/  @!P4 IMAD.MOV R28, RZ, RZ, -R28 ;  /* 0x000000ffff1cc224 */ /* 0x000fc400078e0a1c */
[----:B------:R-:W-:Y:S01]  /*3be0*/  @!P2 IMAD.MOV R29, RZ, RZ, -R29 ;  /* 0x000000ffff1da224 */ /* 0x000fe200078e0a1d */
[----:B--2---:R-:W-:Y:S02]  /*3bf0*/  ISETP.GE.AND P4, PT, R3, RZ, PT ;  /* 0x000000ff0300720c */ /* 0x004fe40003f86270 */
[----:B------:R-:W2:Y:S01]  /*3c00*/  LDL.LU R3, [R1+0x7d4] ;  /* 0x0007d40001037983 */ /* 0x000ea20000300800 */
[----:B----4-:R-:W-:-:S13]  /*3c10*/  ISETP.GE.AND P2, PT, R73, RZ, PT ;  /* 0x000000ff4900720c */ /* 0x010fda0003f46270 */
[----:B------:R-:W-:Y:S01]  /*3c20*/  @!P2 IMAD.MOV R24, RZ, RZ, -R24 ;  /* 0x000000ffff18a224 */ /* 0x000fe200078e0a18 */
[----:B------:R-:W-:-:S13]  /*3c30*/  ISETP.GE.AND P2, PT, R90, RZ, PT ;  /* 0x000000ff5a00720c */ /* 0x000fda0003f46270 */
[----:B------:R-:W-:Y:S01]  /*3c40*/  @!P2 IMAD.MOV R19, RZ, RZ, -R19 ;  /* 0x000000ffff13a224 */ /* 0x000fe200078e0a13 */
[----:B------:R-:W-:Y:S01]  /*3c50*/  ISETP.GE.AND P2, PT, R85, RZ, PT ;  /* 0x000000ff5500720c */ /* 0x000fe20003f46270 */
[----:B------:R-:W-:-:S12]  /*3c60*/  @!P5 IMAD.MOV R32, RZ, RZ, -R32 ;  /* 0x000000ffff20d224 */ /* 0x000fd800078e0a20 */
[----:B------:R-:W-:Y:S01]  /*3c70*/  @!P2 IMAD.MOV R14, RZ, RZ, -R14 ;  /* 0x000000ffff0ea224 */ /* 0x000fe200078e0a0e */
[----:B------:R-:W-:Y:S01]  /*3c80*/  ISETP.GE.AND P2, PT, R80, RZ, PT ;  /* 0x000000ff5000720c */ /* 0x000fe20003f46270 */
[----:B------:R-:W-:Y:S01]  /*3c90*/  @!P1 IMAD.MOV R30, RZ, RZ, -R30 ;  /* 0x000000ffff1e9224 */ /* 0x000fe200078e0a1e */
[----:B------:R-:W-:Y:S01]  /*3ca0*/  ISETP.GE.AND P5, PT, R7, RZ, PT ;  /* 0x000000ff0700720c */ /* 0x000fe20003fa6270 */
[----:B------:R-:W-:Y:S01]  /*3cb0*/  @!P3 IMAD.MOV R31, RZ, RZ, -R31 ;  /* 0x000000ffff1fb224 */ /* 0x000fe200078e0a1f */
[----:B------:R-:W-:Y:S01]  /*3cc0*/  ISETP.GE.AND P1, PT, R72, RZ, PT ;  /* 0x000000ff4800720c */ /* 0x000fe20003f26270 */
[----:B------:R-:W-:Y:S01]  /*3cd0*/  @!P6 IMAD.MOV R67, RZ, RZ, -R67 ;  /* 0x000000ffff43e224 */ /* 0x000fe200078e0a43 */
[----:B------:R-:W-:Y:S01]  /*3ce0*/  ISETP.GE.AND P3, PT, R71, RZ, PT ;  /* 0x000000ff4700720c */ /* 0x000fe20003f66270 */
[----:B------:R-:W-:Y:S01]  /*3cf0*/  @!P4 IMAD.MOV R23, RZ, RZ, -R23 ;  /* 0x000000ffff17c224 */ /* 0x000fe200078e0a17 */
[----:B------:R-:W4:Y:S05]  /*3d00*/  LDC R7, c[0x0][0x3a0] ;  /* 0x0000e800ff077b82 */ /* 0x000f2a0000000800 */
[----:B------:R-:W-:-:S02]  /*3d10*/  @!P2 IMAD.MOV R8, RZ, RZ, -R8 ;  /* 0x000000ffff08a224 */ /* 0x000fc400078e0a08 */
[----:B------:R-:W-:Y:S01]  /*3d20*/  @!P5 IMAD.MOV R27, RZ, RZ, -R27 ;  /* 0x000000ffff1bd224 */ /* 0x000fe200078e0a1b */
[----:B------:R-:W-:Y:S01]  /*3d30*/  ISETP.GE.AND P5, PT, R93, RZ, PT ;  /* 0x000000ff5d00720c */ /* 0x000fe20003fa6270 */
[----:B------:R-:W-:Y:S01]  /*3d40*/  @!P1 IMAD.MOV R25, RZ, RZ, -R25 ;  /* 0x000000ffff199224 */ /* 0x000fe200078e0a19 */
[----:B-----5:R-:W-:Y:S01]  /*3d50*/  ISETP.GE.AND P1, PT, R91, RZ, PT ;  /* 0x000000ff5b00720c */ /* 0x020fe20003f26270 */
[----:B------:R-:W-:Y:S01]  /*3d60*/  @!P3 IMAD.MOV R26, RZ, RZ, -R26 ;  /* 0x000000ffff1ab224 */ /* 0x000fe200078e0a1a */
[----:B------:R-:W-:Y:S02]  /*3d70*/  ISETP.GE.AND P3, PT, R92, RZ, PT ;  /* 0x000000ff5c00720c */ /* 0x000fe40003f66270 */
[----:B---3--:R-:W-:-:S07]  /*3d80*/  ISETP.GE.AND P4, PT, R89, RZ, PT ;  /* 0x000000ff5900720c */ /* 0x008fce0003f86270 */
[----:B------:R-:W-:Y:S01]  /*3d90*/  @!P5 IMAD.MOV R22, RZ, RZ, -R22 ;  /* 0x000000ffff16d224 */ /* 0x000fe200078e0a16 */
[----:B------:R-:W-:Y:S01]  /*3da0*/  ISETP.GE.AND P5, PT, R88, RZ, PT ;  /* 0x000000ff5800720c */ /* 0x000fe20003fa6270 */
[----:B------:R-:W-:Y:S01]  /*3db0*/  @!P1 IMAD.MOV R20, RZ, RZ, -R20 ;  /* 0x000000ffff149224 */ /* 0x000fe200078e0a14 */
[----:B------:R-:W-:Y:S01]  /*3dc0*/  ISETP.GE.AND P1, PT, R86, RZ, PT ;  /* 0x000000ff5600720c */ /* 0x000fe20003f26270 */
[----:B------:R-:W-:Y:S01]  /*3dd0*/  @!P3 IMAD.MOV R21, RZ, RZ, -R21 ;  /* 0x000000ffff15b224 */ /* 0x000fe200078e0a15 */
[----:B------:R-:W-:Y:S01]  /*3de0*/  ISETP.GE.AND P3, PT, R87, RZ, PT ;  /* 0x000000ff5700720c */ /* 0x000fe20003f66270 */
[----:B------:R-:W-:Y:S01]  /*3df0*/  @!P4 IMAD.MOV R18, RZ, RZ, -R18 ;  /* 0x000000ffff12c224 */ /* 0x000fe200078e0a12 */
[----:B------:R-:W-:-:S07]  /*3e00*/  ISETP.GE.AND P4, PT, R84, RZ, PT ;  /* 0x000000ff5400720c */ /* 0x000fce0003f86270 */
        /* <DEDUP_REMOVED lines=13> */
[----:B------:R-:W-:Y:S02]  /*3ee0*/  ISETP.GE.AND P3, PT, R77, RZ, PT ;  /* 0x000000ff4d00720c */ /* 0x000fe40003f66270 */
[----:B0-----:R-:W-:Y:S02]  /*3ef0*/  R2UR UR8, R69 ;  /* 0x00000000450872ca */ /* 0x001fe400000e0000 */
[----:B------:R-:W0:Y:S01]  /*3f00*/  LDC.64 R68, c[0x0][0x3a8] ;  /* 0x0000ea00ff447b82 */ /* 0x000e220000000a00 */
[----:B------:R-:W-:Y:S01]  /*3f10*/  @!P4 IMAD.MOV R9, RZ, RZ, -R9 ;  /* 0x000000ffff09c224 */ /* 0x000fe200078e0a09 */
[----:B------:R-:W-:-:S03]  /*3f20*/  ISETP.GE.AND P6, PT, R75, RZ, PT ;  /* 0x000000ff4b00720c */ /* 0x000fc60003fc6270 */
[----:B------:R-:W-:Y:S01]  /*3f30*/  @!P5 IMAD.MOV R6, RZ, RZ, -R6 ;  /* 0x000000ffff06d224 */ /* 0x000fe200078e0a06 */
[----:B------:R-:W-:Y:S01]  /*3f40*/  ISETP.NE.AND P0, PT, R2, RZ, PT ;  /* 0x000000ff0200720c */ /* 0x000fe20003f05270 */
[----:B------:R-:W-:Y:S02]  /*3f50*/  @!P1 IMAD.MOV R5, RZ, RZ, -R5 ;  /* 0x000000ffff059224 */ /* 0x000fe400078e0a05 */
[----:B------:R-:W-:-:S06]  /*3f60*/  @!P3 IMAD.MOV R4, RZ, RZ, -R4 ;  /* 0x000000ffff04b224 */ /* 0x000fcc00078e0a04 */
[----:B------:R-:W-:-:S04]  /*3f70*/  @!P6 IMAD.MOV R0, RZ, RZ, -R0 ;  /* 0x000000ffff00e224 */ /* 0x000fc800078e0a00 */
[----:B------:R-:W-:Y:S01]  /*3f80*/  @!P0 LOP3.LUT R0, RZ, R2, RZ, 0x33, !PT ;  /* 0x00000002ff008212 */ /* 0x000fe200078e33ff */
[----:B----4-:R-:W-:-:S05]  /*3f90*/  VIADD R2, R7, 0xffffff82 ;  /* 0xffffff8207027836 */ /* 0x010fca0000000000 */
[----:B------:R-:W-:Y:S01]  /*3fa0*/  ISETP.GE.U32.AND P4, PT, R2, 0x7fffff03, PT ;  /* 0x7fffff030200780c */ /* 0x000fe20003f86070 */
[----:B------:R-:W-:Y:S02]  /*3fb0*/  VIADD R2, R7, 0xffffff83 ;  /* 0xffffff8307027836 */ /* 0x000fe40000000000 */
[----:B-1----:R-:W-:-:S03]  /*3fc0*/  IMAD R0, R0, UR4, RZ ;  /* 0x0000000400007c24 */ /* 0x002fc6000f8e02ff */
[----:B------:R-:W-:Y:S02]  /*3fd0*/  ISETP.GE.U32.AND P1, PT, R2, 0x7fffff04, PT ;  /* 0x7fffff040200780c */ /* 0x000fe40003f26070 */
[----:B--2---:R-:W-:Y:S02]  /*3fe0*/  ISETP.NE.AND P2, PT, R3, RZ, PT ;  /* 0x000000ff0300720c */ /* 0x004fe40003f45270 */
[----:B------:R-:W-:-:S04]  /*3ff0*/  LOP3.LUT R3, RZ, R3, RZ, 0x33, !PT ;  /* 0x00000003ff037212 */ /* 0x000fc800078e33ff */
[----:B------:R-:W-:-:S05]  /*4000*/  SEL R70, R3, R70, !P2 ;  /* 0x0000004603467207 */ /* 0x000fca0005000000 */
[----:B------:R1:W-:Y:S02]  /*4010*/  STL [R1+0xac], R70 ;  /* 0x0000ac4601007387 */ /* 0x0003e40000100800 */
[C---:B-1----:R-:W-:Y:S02]  /*4020*/  SEL R70, R3.reuse, R67, !P2 ;  /* 0x0000004303467207 */ /* 0x042fe40005000000 */
[C---:B------:R-:W-:Y:S02]  /*4030*/  SEL R67, R3.reuse, R66, !P2 ;  /* 0x0000004203437207 */ /* 0x040fe40005000000 */
[C---:B------:R-:W-:Y:S02]  /*4040*/  SEL R66, R3.reuse, R65, !P2 ;  /* 0x0000004103427207 */ /* 0x040fe40005000000 */
[C---:B------:R-:W-:Y:S01]  /*4050*/  SEL R65, R3.reuse, R64, !P2 ;  /* 0x0000004003417207 */ /* 0x040fe20005000000 */
[----:B------:R1:W-:Y:S01]  /*4060*/  STL [R1+0xb0], R70 ;  /* 0x0000b04601007387 */ /* 0x0003e20000100800 */
[----:B------:R-:W-:-:S02]  /*4070*/  SEL R64, R3, R63, !P2 ;  /* 0x0000003f03407207 */ /* 0x000fc40005000000 */
[C---:B------:R-:W-:Y:S01]  /*4080*/  SEL R63, R3.reuse, R62, !P2 ;  /* 0x0000003e033f7207 */ /* 0x040fe20005000000 */
[----:B------:R2:W-:Y:S01]  /*4090*/  STL [R1+0xb4], R67 ;  /* 0x0000b44301007387 */ /* 0x0005e20000100800 */
[C---:B------:R-:W-:Y:S02]  /*40a0*/  SEL R62, R3.reuse, R61, !P2 ;  /* 0x0000003d033e7207 */ /* 0x040fe40005000000 */
[C---:B------:R-:W-:Y:S01]  /*40b0*/  SEL R61, R3.reuse, R60, !P2 ;  /* 0x0000003c033d7207 */ /* 0x040fe20005000000 */
[----:B------:R2:W-:Y:S01]  /*40c0*/  STL [R1+0xbc], R66 ;  /* 0x0000bc4201007387 */ /* 0x0005e20000100800 */
[C---:B------:R-:W-:Y:S02]  /*40d0*/  SEL R60, R3.reuse, R59, !P2 ;  /* 0x0000003b033c7207 */ /* 0x040fe40005000000 */
[C---:B------:R-:W-:Y:S01]  /*40e0*/  SEL R59, R3.reuse, R58, !P2 ;  /* 0x0000003a033b7207 */ /* 0x040fe20005000000 */
[----:B------:R2:W-:Y:S01]  /*40f0*/  STL [R1+0xc0], R65 ;  /* 0x0000c04101007387 */ /* 0x0005e20000100800 */
[----:B------:R-:W-:-:S03]  /*4100*/  SEL R58, R3, R57, !P2 ;  /* 0x00000039033a7207 */ /* 0x000fc60005000000 */
        /* <DEDUP_REMOVED lines=104> */
[----:B------:R2:W-:Y:S04]  /*4790*/  STL [R1+0x194], R12 ;  /* 0x0001940c01007387 */ /* 0x0005e80000100800 */
[----:B------:R2:W-:Y:S04]  /*47a0*/  STL [R1+0x198], R11 ;  /* 0x0001980b01007387 */ /* 0x0005e80000100800 */
[----:B------:R2:W-:Y:S01]  /*47b0*/  STL [R1+0x19c], R10 ;  /* 0x00019c0a01007387 */ /* 0x0005e20000100800 */
[----:B------:R-:W-:-:S03]  /*47c0*/  VIADD R3, R7, 0xffffff80 ;  /* 0xffffff8007037836 */ /* 0x000fc60000000000 */
[----:B------:R2:W-:Y:S04]  /*47d0*/  STL [R1+0x1a0], R9 ;  /* 0x0001a00901007387 */ /* 0x0005e80000100800 */
[----:B------:R2:W-:Y:S04]  /*47e0*/  STL [R1+0x1a4], R8 ;  /* 0x0001a40801007387 */ /* 0x0005e80000100800 */
[----:B------:R2:W-:Y:S04]  /*47f0*/  STL [R1+0x1a8], R6 ;  /* 0x0001a80601007387 */ /* 0x0005e80000100800 */
[----:B------:R2:W-:Y:S01]  /*4800*/  STL [R1+0x1ac], R5 ;  /* 0x0001ac0501007387 */ /* 0x0005e20000100800 */
[----:B------:R-:W-:Y:S01]  /*4810*/  ISETP.GE.U32.AND P3, PT, R3, 0x7fffff01, PT ;  /* 0x7fffff010300780c */ /* 0x000fe20003f66070 */
[----:B0-----:R-:W-:-:S02]  /*4820*/  IMAD R3, R74, R69, RZ ;  /* 0x000000454a037224 */ /* 0x001fc400078e02ff */
[----:B------:R-:W-:-:S03]  /*4830*/  VIADD R4, R7, 0xffffff81 ;  /* 0xffffff8107047836 */ /* 0x000fc60000000000 */
[----:B-1----:R-:W-:Y:S02]  /*4840*/  LEA R70, P6, R3, UR14, 0x1 ;  /* 0x0000000e03467c11 */ /* 0x002fe4000f8c08ff */
[----:B------:R-:W-:Y:S01]  /*4850*/  ISETP.GE.U32.AND P0, PT, R4, 0x7fffff02, PT ;  /* 0x7fffff020400780c */ /* 0x000fe20003f06070 */
[----:B------:R-:W-:Y:S01]  /*4860*/  VIADD R4, R7, 0xffffff84 ;  /* 0xffffff8407047836 */ /* 0x000fe20000000000 */
[----:B------:R-:W-:Y:S02]  /*4870*/  LEA.HI.X.SX32 R3, R3, UR15, 0x1, P6 ;  /* 0x0000000f03037c11 */ /* 0x000fe4000b0f0eff */
[----:B------:R-:W-:Y:S02]  /*4880*/  LEA R2, P6, R0, UR12, 0x1 ;  /* 0x0000000c00027c11 */ /* 0x000fe4000f8c08ff */
[----:B------:R-:W-:Y:S02]  /*4890*/  ISETP.GE.U32.AND P5, PT, R4, 0x7fffff05, PT ;  /* 0x7fffff050400780c */ /* 0x000fe40003fa6070 */
[----:B------:R-:W-:-:S02]  /*48a0*/  ISETP.NE.U32.AND P2, PT, R74, RZ, PT ;  /* 0x000000ff4a00720c */ /* 0x000fc40003f45070 */
[----:B------:R-:W-:Y:S01]  /*48b0*/  LEA.HI.X.SX32 R0, R0, UR13, 0x1, P6 ;  /* 0x0000000d00007c11 */ /* 0x000fe2000b0f0eff */
[----:B--2---:R-:W-:Y:S10]  /*48c0*/  BRA.U UP0, `(.L_x_5) ;  /* 0x0000000100187547 */ /* 0x004ff4000b800000 */
[----:B------:R-:W-:Y:S01]  /*48d0*/  ELECT P6, URZ, PT ;  /* 0x0000000000ff782f */ /* 0x000fe200038c0000 */
[----:B------:R-:W-:Y:S01]  /*48e0*/  IMAD.MOV.U32 R4, RZ, RZ, 0x1 ;  /* 0x00000001ff047424 */ /* 0x000fe200078e00ff */
[----:B------:R-:W-:Y:S01]  /*48f0*/  UMOV UR4, 0x40 ;  /* 0x0000004000047882 */ /* 0x000fe20000000000 */
[----:B------:R-:W-:Y:S01]  /*4900*/  UVIRTCOUNT.DEALLOC.SMPOOL 0x80 ;  /* 0x000000800000784c */ /* 0x000fe20000000000 */
[----:B------:R-:W-:-:S09]  /*4910*/  ULEA UR4, UR5, UR4, 0x18 ;  /* 0x0000000405047291 */ /* 0x000fd2000f8ec0ff */
[----:B------:R0:W-:Y:S03]  /*4920*/  @P6 STS.U8 [UR4], R4 ;  /* 0x00000004ff006988 */ /* 0x0001e60008000004 */
.L_x_5:
[----:B------:R-:W-:Y:S01]  /*4930*/  UIADD3 UR10, UPT, UPT, UR8, UR10, URZ ;  /* 0x0000000a080a7290 */ /* 0x000fe2000fffe0ff */
[C---:B------:R-:W-:Y:S01]  /*4940*/  IMAD R6, R68.reuse, 0xfe, RZ ;  /* 0x000000fe44067824 */ /* 0x040fe200078e02ff */
[----:B------:R-:W-:Y:S01]  /*4950*/  VOTEU.ALL UP1, P2 ;  /* 0x0000000000ff7886 */ /* 0x000fe20001020000 */
[----:B------:R-:W-:Y:S01]  /*4960*/  UIADD3 UR6, UPT, UPT, UR9, 0x8000, URZ ;  /* 0x0000800009067890 */ /* 0x000fe2000fffe0ff */
[C---:B------:R-:W-:Y:S01]  /*4970*/  IMAD R5, R68.reuse, 0x7f, RZ ;  /* 0x0000007f44057824 */ /* 0x040fe200078e02ff */
[----:B------:R-:W-:Y:S01]  /*4980*/  VOTEU.ALL UP2, P2 ;  /* 0x0000000000ff7886 */ /* 0x000fe20001040000 */
[----:B0-----:R-:W-:Y:S01]  /*4990*/  IMAD R4, R68, 0xfc, RZ ;  /* 0x000000fc44047824 */ /* 0x001fe200078e02ff */
[----:B------:R-:W-:-:S04]  /*49a0*/  @!UP1 UIADD3 UR4, UPT, UPT, -UR7, 0x100000, URZ ;  /* 0x0010000007049890 */ /* 0x000fc8000fffe1ff */
[----:B------:R-:W-:Y:S02]  /*49b0*/  @!UP1 USHF.L.U32 UR5, UR4, 0xb, URZ ;  /* 0x0000000b04059899 */ /* 0x000fe400080006ff */
[----:B------:R-:W-:Y:S01]  /*49c0*/  @!UP1 USHF.L.U32 UR4, UR4, 0x1, URZ ;  /* 0x0000000104049899 */ /* 0x000fe200080006ff */
[----:B------:R0:W-:Y:S01]  /*49d0*/  STL [R1+0x800], R48 ;  /* 0x0008003001007387 */ /* 0x0001e20000100800 */
[----:B------:R-:W-:Y:S01]  /*49e0*/  IADD3 R6, P6, PT, R6, R2, RZ ;  /* 0x0000000206067210 */ /* 0x000fe20007fde0ff */
[----:B------:R-:W-:Y:S01]  /*49f0*/  IMAD R8, R68, 0x7e, RZ ;  /* 0x0000007e44087824 */ /* 0x000fe200078e02ff */
[----:B------:R-:W-:Y:S01]  /*4a00*/  PRMT R10, RZ, 0x7610, R10 ;  /* 0x00007610ff0a7816 */ /* 0x000fe2000000000a */
[----:B------:R-:W-:Y:S01]  /*4a10*/  STTM.x64 tmem[UR10], RZ ;  /* 0x000000ff000079ed */ /* 0x000fe2000834000a */
[----:B------:R-:W1:Y:S02]  /*4a20*/  FENCE.VIEW.ASYNC.T ;  /* 0x00000000000073c6 */ /* 0x000e640000000200 */
[----:B-1----:R-:W-:Y:S01]  /*4a30*/  BAR.SYNC.DEFER_BLOCKING 0x0 ;  /* 0x0000000000007b1d */ /* 0x002fe20000010000 */
[----:B------:R-:W-:Y:S01]  /*4a40*/  LEA.HI.X.SX32 R5, R5, R0, 0x1, P6 ;  /* 0x0000000005057211 */ /* 0x000fe200030f0eff */
[----:B------:R-:W-:Y:S01]  /*4a50*/  VIADD R9, R7, 0xffffff85 ;  /* 0xffffff8507097836 */ /* 0x000fe20000000000 */
[----:B0-----:R-:W-:Y:S01]  /*4a60*/  IADD3 R48, P6, PT, R4, R2, RZ ;  /* 0x0000000204307210 */ /* 0x001fe20007fde0ff */
[----:B------:R-:W-:Y:S01]  /*4a70*/  @!P3 IMAD.MOV.U32 R4, RZ, RZ, R6 ;  /* 0x000000ffff04b224 */ /* 0x000fe200078e0006 */
[----:B------:R-:W-:Y:S01]  /*4a80*/  PRMT R11, RZ, 0x7610, R11 ;  /* 0x00007610ff0b7816 */ /* 0x000fe2000000000b */
[----:B------:R-:W0:Y:S01]  /*4a90*/  LDCU UR11, c[0x0][0x3b0] ;  /* 0x00007600ff0b77ac */ /* 0x000e220008000800 */
[----:B------:R1:W-:Y:S01]  /*4aa0*/  STL [R1+0x7fc], R47 ;  /* 0x0007fc2f01007387 */ /* 0x0003e20000100800 */
[----:B------:R-:W-:-:S02]  /*4ab0*/  PRMT R12, RZ, 0x7610, R12 ;  /* 0x00007610ff0c7816 */ /* 0x000fc4000000000c */
[----:B------:R-:W-:Y:S01]  /*4ac0*/  PRMT R13, RZ, 0x7610, R13 ;  /* 0x00007610ff0d7816 */ /* 0x000fe2000000000d */
[----:B------:R-:W-:Y:S01]  /*4ad0*/  STL [R1+0x7f8], R46 ;  /* 0x0007f82e01007387 */ /* 0x000fe20000100800 */
[----:B------:R-:W-:Y:S01]  /*4ae0*/  PRMT R14, RZ, 0x7610, R14 ;  /* 0x00007610ff0e7816 */ /* 0x000fe2000000000e */
[----:B------:R-:W2:Y:S02]  /*4af0*/  LDCU UR12, c[0x0][0x3b0] ;  /* 0x00007600ff0c77ac */ /* 0x000ea40008000800 */
[----:B------:R-:W-:Y:S01]  /*4b00*/  STL [R1+0x7f4], R45 ;  /* 0x0007f42d01007387 */ /* 0x000fe20000100800 */
[----:B-1----:R-:W-:Y:S01]  /*4b10*/  PRMT R47, RZ, 0x7610, R47 ;  /* 0x00007610ff2f7816 */ /* 0x002fe2000000002f */
[----:B------:R-:W1:Y:S02]  /*4b20*/  LDCU UR13, c[0x0][0x3b0] ;  /* 0x00007600ff0d77ac */ /* 0x000e640008000800 */
[----:B------:R-:W-:Y:S01]  /*4b30*/  STL [R1+0x7f0], R44 ;  /* 0x0007f02c01007387 */ /* 0x000fe20000100800 */
[----:B------:R-:W-:-:S02]  /*4b40*/  PRMT R15, RZ, 0x7610, R15 ;  /* 0x00007610ff0f7816 */ /* 0x000fc4000000000f */
[----:B------:R-:W-:Y:S01]  /*4b50*/  PRMT R17, RZ, 0x7610, R17 ;  /* 0x00007610ff117816 */ /* 0x000fe20000000011 */
[----:B------:R-:W3:Y:S02]  /*4b60*/  FENCE.VIEW.ASYNC.S ;  /* 0x00000000000073c6 */ /* 0x000ee40000000000 */
[----:B---3--:R3:W4:Y:S02]  /*4b70*/  @!UP2 SYNCS.EXCH.64 URZ, [UR6], UR4 ;  /* 0x0000000406ffa5b2 */ /* 0x0087240008000100 */
[----:B----4-:R-:W-:Y:S01]  /*4b80*/  BAR.SYNC.DEFER_BLOCKING 0x0 ;  /* 0x0000000000007b1d */ /* 0x010fe20000010000 */
[----:B------:R-:W-:Y:S02]  /*4b90*/  PRMT R20, RZ, 0x7610, R20 ;  /* 0x00007610ff147816 */ /* 0x000fe40000000014 */
[----:B------:R-:W-:Y:S02]  /*4ba0*/  PRMT R31, RZ, 0x7610, R31 ;  /* 0x00007610ff1f7816 */ /* 0x000fe4000000001f */
[----:B------:R-:W-:Y:S01]  /*4bb0*/  PRMT R39, RZ, 0x7610, R39 ;  /* 0x00007610ff277816 */ /* 0x000fe20000000027 */
[----:B------:R-:W4:Y:S01]  /*4bc0*/  LDCU UR14, c[0x0][0x3b0] ;  /* 0x00007600ff0e77ac */ /* 0x000f220008000800 */
[----:B------:R-:W-:Y:S01]  /*4bd0*/  STL [R1+0x7ec], R43 ;  /* 0x0007ec2b01007387 */ /* 0x000fe20000100800 */
[----:B------:R-:W-:Y:S01]  /*4be0*/  PRMT R35, RZ, 0x7610, R35 ;  /* 0x00007610ff237816 */ /* 0x000fe20000000023 */
[----:B------:R-:W0:Y:S02]  /*4bf0*/  LDCU UR15, c[0x0][0x3b0] ;  /* 0x00007600ff0f77ac */ /* 0x000e240008000800 */
        /* <DEDUP_REMOVED lines=9> */
[----:B------:R0:W2:Y:S01]  /*4c90*/  @!P3 LDG.E.U16 R47, desc[UR20][R4.64] ;  /* 0x00000014042fb981 */ /* 0x0000a2000c1e1500 */
[----:B------:R-:W-:Y:S01]  /*4ca0*/  PRMT R66, RZ, 0x7610, R66 ;  /* 0x00007610ff427816 */ /* 0x000fe20000000042 */
[----:B------:R-:W0:Y:S02]  /*4cb0*/  LDCU UR19, c[0x0][0x3b0] ;  /* 0x00007600ff1377ac */ /* 0x000e240008000800 */
[----:B------:R-:W-:Y:S01]  /*4cc0*/  STL [R1+0x7dc], R70 ;  /* 0x0007dc4601007387 */ /* 0x000fe20000100800 */
[----:B------:R-:W-:Y:S01]  /*4cd0*/  PRMT R36, RZ, 0x7610, R36 ;  /* 0x00007610ff247816 */ /* 0x000fe20000000024 */
[----:B------:R-:W1:Y:S02]  /*4ce0*/  LDCU UR22, c[0x0][0x3b0] ;  /* 0x00007600ff1677ac */ /* 0x000e640008000800 */
        /* <DEDUP_REMOVED lines=9> */
[----:B------:R3:W-:Y:S01]  /*4d80*/  STL [R1+0x6ac], R5 ;  /* 0x0006ac0501007387 */ /* 0x0007e20000100800 */
[----:B0-----:R-:W-:Y:S01]  /*4d90*/  IMAD R4, R68, 0xfa, RZ ;  /* 0x000000fa44047824 */ /* 0x001fe200078e02ff */
[----:B------:R-:W-:Y:S01]  /*4da0*/  PRMT R30, RZ, 0x7610, R30 ;  /* 0x00007610ff1e7816 */ /* 0x000fe2000000001e */
[----:B------:R-:W0:Y:S01]  /*4db0*/  LDCU UR26, c[0x0][0x3b0] ;  /* 0x00007600ff1a77ac */ /* 0x000e220008000800 */
[----:B------:R4:W-:Y:S01]  /*4dc0*/  STL [R1+0x6a8], R48 ;  /* 0x0006a83001007387 */ /* 0x0009e20000100800 */
[----:B------:R-:W-:-:S02]  /*4dd0*/  PRMT R29, RZ, 0x7610, R29 ;  /* 0x00007610ff1d7816 */ /* 0x000fc4000000001d */
[----:B------:R-:W-:Y:S01]  /*4de0*/  PRMT R28, RZ, 0x7610, R28 ;  /* 0x00007610ff1c7816 */ /* 0x000fe2000000001c */
[----:B------:R-:W0:Y:S01]  /*4df0*/  LDCU UR27, c[0x0][0x3b0] ;  /* 0x00007600ff1b77ac */ /* 0x000e220008000800 */
[----:B---3--:R-:W-:Y:S01]  /*4e00*/  IMAD.MOV.U32 R5, RZ, RZ, R48 ;  /* 0x000000ffff057224 */ /* 0x008fe200078e0030 */
[----:B------:R-:W-:Y:S01]  /*4e10*/  PRMT R27, RZ, 0x7610, R27 ;  /* 0x00007610ff1b7816 */ /* 0x000fe2000000001b */
[----:B------:R-:W3:Y:S01]  /*4e20*/  LDCU UR28, c[0x0][0x3b0] ;  /* 0x00007600ff1c77ac */ /* 0x000ee20008000800 */
[----:B----4-:R-:W-:Y:S02]  /*4e30*/  LEA.HI.X.SX32 R48, R8, R0, 0x1, P6 ;  /* 0x0000000008307211 */ /* 0x010fe400030f0eff */
[----:B------:R-:W-:Y:S01]  /*4e40*/  PRMT R26, RZ, 0x7610, R26 ;  /* 0x00007610ff1a7816 */ /* 0x000fe2000000001a */
[----:B------:R-:W4:Y:S02]  /*4e50*/  LDCU UR29, c[0x0][0x3b0] ;  /* 0x00007600ff1d77ac */ /* 0x000f240008000800 */
[----:B------:R-:W-:Y:S01]  /*4e60*/  STL [R1+0x6a4], R48 ;  /* 0x0006a43001007387 */ /* 0x000fe20000100800 */
[----:B------:R-:W-:Y:S01]  /*4e70*/  PRMT R25, RZ, 0x7610, R25 ;  /* 0x00007610ff197816 */ /* 0x000fe20000000019 */
[----:B------:R-:W0:Y:S01]  /*4e80*/  LDCU UR30, c[0x0][0x3b0] ;  /* 0x00007600ff1e77ac */ /* 0x000e220008000800 */
[----:B------:R-:W-:-:S02]  /*4e90*/  PRMT R24, RZ, 0x7610, R24 ;  /* 0x00007610ff187816 */ /* 0x000fc40000000018 */
[----:B------:R-:W-:Y:S01]  /*4ea0*/  PRMT R23, RZ, 0x7610, R23 ;  /* 0x00007610ff177816 */ /* 0x000fe20000000017 */
[----:B------:R-:W0:Y:S01]  /*4eb0*/  LDCU UR31, c[0x0][0x3b0] ;  /* 0x00007600ff1f77ac */ /* 0x000e220008000800 */
[----:B------:R-:W-:Y:S02]  /*4ec0*/  PRMT R22, RZ, 0x7610, R22 ;  /* 0x00007610ff167816 */ /* 0x000fe40000000016 */
[----:B------:R-:W-:Y:S01]  /*4ed0*/  PRMT R21, RZ, 0x7610, R21 ;  /* 0x00007610ff157816 */ /* 0x000fe20000000015 */
[----:B------:R-:W0:Y:S01]  /*4ee0*/  LDCU UR32, c[0x0][0x3b0] ;  /* 0x00007600ff2077ac */ /* 0x000e220008000800 */
[----:B------:R-:W-:Y:S02]  /*4ef0*/  PRMT R19, RZ, 0x7610, R19 ;  /* 0x00007610ff137816 */ /* 0x000fe40000000013 */
        /* <DEDUP_REMOVED lines=62> */
[----:B------:R-:W-:Y:S01]  /*52e0*/  PRMT R49, RZ, 0x7610, R49 ;  /* 0x00007610ff317816 */ /* 0x000fe20000000031 */
[----:B------:R-:W0:Y:S01]  /*52f0*/  LDCU UR54, c[0x0][0x3b0] ;  /* 0x00007600ff3677ac */ /* 0x000e220008000800 */
        /* <DEDUP_REMOVED lines=8> */
[----:B--2---:R2:W-:Y:S02]  /*5380*/  STL [R1+0xa4], R47 ;  /* 0x0000a42f01007387 */ /* 0x0045e40000100800 */
[----:B--2---:R-:W-:Y:S01]  /*5390*/  IADD3 R47, P6, PT, R4, R2, RZ ;  /* 0x00000002042f7210 */ /* 0x004fe20007fde0ff */
[----:B------:R-:W-:-:S02]  /*53a0*/  IMAD.MOV.U32 R4, RZ, RZ, R48 ;  /* 0x000000ffff047224 */ /* 0x000fc400078e0030 */
[----:B------:R-:W-:Y:S01]  /*53b0*/  IMAD R6, R68, 0x7d, RZ ;  /* 0x0000007d44067824 */ /* 0x000fe200078e02ff */
[----:B------:R-:W2:Y:S02]  /*53c0*/  LDL.LU R48, [R1+0x800] ;  /* 0x0008000001307983 */ /* 0x000ea40000300800 */
[----:B------:R-:W-:-:S04]  /*53d0*/  @!P0 LOP3.LUT R5, R5, R4, RZ, 0x3c, !PT ;  /* 0x0000000405058212 */ /* 0x000fc800078e3cff */
[----:B------:R-:W-:-:S04]  /*53e0*/  @!P0 LOP3.LUT R4, R5, R4, RZ, 0x3c, !PT ;  /* 0x0000000405048212 */ /* 0x000fc800078e3cff */
[----:B------:R-:W-:-:S05]  /*53f0*/  @!P0 LOP3.LUT R5, R5, R4, RZ, 0x3c, !PT ;  /* 0x0000000405058212 */ /* 0x000fca00078e3cff */
[----:B------:R0:W2:Y:S01]  /*5400*/  @!P0 LDG.E.U16 R10, desc[UR20][R4.64] ;  /* 0x00000014040a8981 */ /* 0x0000a2000c1e1500 */
[----:B------:R-:W-:-:S03]  /*5410*/  PRMT R46, RZ, 0x7610, R46 ;  /* 0x00007610ff2e7816 */ /* 0x000fc6000000002e */
[----:B------:R-:W-:Y:S01]  /*5420*/  STL [R1+0x6a0], R47 ;  /* 0x0006a02f01007387 */ /* 0x000fe20000100800 */
[----:B0-----:R-:W-:Y:S01]  /*5430*/  LEA.HI.X.SX32 R5, R6, R0, 0x1, P6 ;  /* 0x0000000006057211 */ /* 0x001fe200030f0eff */
[----:B------:R-:W-:-:S04]  /*5440*/  IMAD R4, R68, 0xf8, RZ ;  /* 0x000000f844047824 */ /* 0x000fc800078e02ff */
[----:B------:R-:W-:Y:S04]  /*5450*/  STL [R1+0x69c], R5 ;  /* 0x00069c0501007387 */ /* 0x000fe80000100800 */
[----:B--2---:R0:W-:Y:S02]  /*5460*/  STL [R1+0xa8], R10 ;  /* 0x0000a80a01007387 */ /* 0x0041e40000100800 */
[----:B0-----:R-:W-:Y:S01]  /*5470*/  IADD3 R10, P6, PT, R4, R2, RZ ;  /* 0x00000002040a7210 */ /* 0x001fe20007fde0ff */
[----:B------:R-:W-:-:S05]  /*5480*/  @!P4 IMAD.MOV.U32 R4, RZ, RZ, R47 ;  /* 0x000000ffff04c224 */ /* 0x000fca00078e002f */
[----:B------:R0:W2:Y:S01]  /*5490*/  @!P4 LDG.E.U16 R46, desc[UR20][R4.64] ;  /* 0x00000014042ec981 */ /* 0x0000a2000c1e1500 */
[----:B------:R-:W-:Y:S01]  /*54a0*/  ISETP.GE.U32.AND P3, PT, R9, 0x7fffff06, PT ;  /* 0x7fffff060900780c */ /* 0x000fe20003f66070 */
[----:B------:R-:W-:-:S05]  /*54b0*/  VIADD R9, R7, 0xffffff86 ;  /* 0xffffff8607097836 */ /* 0x000fca0000000000 */
[----:B------:R-:W-:Y:S01]  /*54c0*/  ISETP.GE.U32.AND P0, PT, R9, 0x7fffff07, PT ;  /* 0x7fffff070900780c */ /* 0x000fe20003f06070 */
[C---:B------:R-:W-:Y:S02]  /*54d0*/  IMAD R9, R68.reuse, 0x7c, RZ ;  /* 0x0000007c44097824 */ /* 0x040fe400078e02ff */
[----:B0-----:R-:W-:-:S03]  /*54e0*/  IMAD R4, R68, 0xf6, RZ ;  /* 0x000000f644047824 */ /* 0x001fc600078e02ff */
[----:B------:R-:W-:Y:S01]  /*54f0*/  LEA.HI.X.SX32 R47, R9, R0, 0x1, P6 ;  /* 0x00000000092f7211 */ /* 0x000fe200030f0eff */
[----:B------:R-:W-:Y:S01]  /*5500*/  STL [R1+0x698], R10 ;  /* 0x0006980a01007387 */ /* 0x000fe20000100800 */
[----:B------:R-:W-:-:S03]  /*5510*/  IMAD.MOV.U32 R5, RZ, RZ, R10 ;  /* 0x000000ffff057224 */ /* 0x000fc600078e000a */
[----:B------:R-:W-:Y:S04]  /*5520*/  STL [R1+0x694], R47 ;  /* 0x0006942f01007387 */ /* 0x000fe80000100800 */
[----:B--2---:R0:W-:Y:S02]  /*5530*/  STL [R1+0x9c], R46 ;  /* 0x00009c2e01007387 */ /* 0x0041e40000100800 */
[----:B0-----:R-:W-:Y:S01]  /*5540*/  IADD3 R46, P6, PT, R4, R2, RZ ;  /* 0x00000002042e7210 */ /* 0x001fe20007fde0ff */
[----:B------:R-:W-:Y:S02]  /*5550*/  IMAD.MOV.U32 R4, RZ, RZ, R47 ;  /* 0x000000ffff047224 */ /* 0x000fe400078e002f */
[----:B------:R-:W-:Y:S01]  /*5560*/  VIADD R6, R7, 0xffffff87 ;  /* 0xffffff8707067836 */ /* 0x000fe20000000000 */
[----:B------:R-:W2:Y:S02]  /*5570*/  LDL.LU R47, [R1+0x7fc] ;  /* 0x0007fc00012f7983 */ /* 0x000ea40000300800 */
[----:B------:R-:W-:-:S04]  /*5580*/  @!P1 LOP3.LUT R5, R5, R4, RZ, 0x3c, !PT ;  /* 0x0000000405059212 */ /* 0x000fc800078e3cff */
[----:B------:R-:W-:-:S04]  /*5590*/  @!P1 LOP3.LUT R4, R5, R4, RZ, 0x3c, !PT ;  /* 0x0000000405049212 */ /* 0x000fc800078e3cff */
[----:B------:R-:W-:-:S05]  /*55a0*/  @!P1 LOP3.LUT R5, R5, R4, RZ, 0x3c, !PT ;  /* 0x0000000405059212 */ /* 0x000fca00078e3cff */
[----:B------:R0:W2:Y:S01]  /*55b0*/  @!P1 LDG.E.U16 R11, desc[UR20][R4.64] ;  /* 0x00000014040b9981 */ /* 0x0000a2000c1e1500 */
[----:B------:R-:W-:Y:S01]  /*55c0*/  ISETP.GE.U32.AND P4, PT, R6, 0x7fffff08, PT ;  /* 0x7fffff080600780c */ /* 0x000fe20003f86070 */
[----:B------:R-:W-:Y:S02]  /*55d0*/  IMAD R6, R68, 0x7b, RZ ;  /* 0x0000007b44067824 */ /* 0x000fe400078e02ff */
[----:B------:R-:W-:Y:S03]  /*55e0*/  STL [R1+0x690], R46 ;  /* 0x0006902e01007387 */ /* 0x000fe60000100800 */
[----:B0-----:R-:W-:Y:S01]  /*55f0*/  LEA.HI.X.SX32 R5, R6, R0, 0x1, P6 ;  /* 0x0000000006057211 */ /* 0x001fe200030f0eff */
[----:B------:R-:W-:Y:S01]  /*5600*/  IMAD R4, R68, 0xf4, RZ ;  /* 0x000000f444047824 */ /* 0x000fe200078e02ff */
[----:B------:R-:W-:-:S03]  /*5610*/  PRMT R45, RZ, 0x7610, R45 ;  /* 0x00007610ff2d7816 */ /* 0x000fc6000000002d */
[----:B------:R-:W-:Y:S04]  /*5620*/  STL [R1+0x68c], R5 ;  /* 0x00068c0501007387 */ /* 0x000fe80000100800 */
[----:B--2---:R0:W-:Y:S02]  /*5630*/  STL [R1+0xa0], R11 ;  /* 0x0000a00b01007387 */ /* 0x0041e40000100800 */
[----:B0-----:R-:W-:Y:S01]  /*5640*/  IADD3 R11, P6, PT, R4, R2, RZ ;  /* 0x00000002040b7210 */ /* 0x001fe20007fde0ff */
[----:B------:R-:W-:-:S05]  /*5650*/  @!P5 IMAD.MOV.U32 R4, RZ, RZ, R46 ;  /* 0x000000ffff04d224 */ /* 0x000fca00078e002e */
[----:B------:R0:W2:Y:S01]  /*5660*/  @!P5 LDG.E.U16 R45, desc[UR20][R4.64] ;  /* 0x00000014042dd981 */ /* 0x0000a2000c1e1500 */
[----:B------:R-:W-:-:S05]  /*5670*/  VIADD R10, R7, 0xffffff88 ;  /* 0xffffff88070a7836 */ /* 0x000fca0000000000 */
[----:B------:R-:W-:Y:S01]  /*5680*/  ISETP.GE.U32.AND P1, PT, R10, 0x7fffff09, PT ;  /* 0x7fffff090a00780c */ /* 0x000fe20003f26070 */
[C---:B------:R-:W-:Y:S01]  /*5690*/  IMAD R10, R68.reuse, 0x7a, RZ ;  /* 0x0000007a440a7824 */ /* 0x040fe200078e02ff */
[----:B------:R-:W-:Y:S01]  /*56a0*/  STL [R1+0x688], R11 ;  /* 0x0006880b01007387 */ /* 0x000fe20000100800 */
[----:B0-----:R-:W-:-:S03]  /*56b0*/  IMAD R4, R68, 0xf2, RZ ;  /* 0x000000f244047824 */ /* 0x001fc600078e02ff */
[----:B------:R-:W-:Y:S01]  /*56c0*/  LEA.HI.X.SX32 R46, R10, R0, 0x1, P6 ;  /* 0x000000000a2e7211 */ /* 0x000fe200030f0eff */
[----:B------:R-:W-:-:S04]  /*56d0*/  IMAD.MOV.U32 R5, RZ, RZ, R11 ;  /* 0x000000ffff057224 */ /* 0x000fc800078e000b */
        /* <DEDUP_REMOVED lines=98> */
[----:B------:R-:W-:-:S04]  /*5d00*/  IMAD R4, R68, 0xe4, RZ ;  /* 0x000000e444047824 */ /* 0x000fc800078e02ff */
        /* <DEDUP_REMOVED lines=23> */
[----:B------:R-:W-:Y:S02]  /*5e80*/  VIADD R15, R7, 0xffffff92 ;  /* 0xffffff92070f7836 */ /* 0x000fe40000000000 */
[----:B------:R-:W-:-:S03]  /*5e90*/  IMAD R6, R68, 0x71, RZ ;  /* 0x0000007144067824 */ /* 0x000fc600078e02ff */
[----:B------:R-:W-:Y:S02]  /*5ea0*/  ISETP.GE.U32.AND P1, PT, R15, 0x7fffff13, PT ;  /* 0x7fffff130f00780c */ /* 0x000fe40003f26070 */
[----:B------:R-:W-:Y:S01]  /*5eb0*/  LEA.HI.X.SX32 R15, R6, R0, 0x1, P6 ;  /* 0x00000000060f7211 */ /* 0x000fe200030f0eff */
[----:B0-----:R-:W-:Y:S01]  /*5ec0*/  IMAD R4, R68, 0xe0, RZ ;  /* 0x000000e044047824 */ /* 0x001fe200078e02ff */
[----:B------:R-:W-:Y:S01]  /*5ed0*/  STL [R1+0x640], R17 ;  /* 0x0006401101007387 */ /* 0x000fe20000100800 */
[----:B------:R-:W-:-:S03]  /*5ee0*/  IMAD.MOV.U32 R5, RZ, RZ, R17 ;  /* 0x000000ffff057224 */ /* 0x000fc600078e0011 */
[----:B------:R-:W-:Y:S01]  /*5ef0*/  STL [R1+0x63c], R15 ;  /* 0x00063c0f01007387 */ /* 0x000fe20000100800 */
[----:B------:R-:W-:-:S03]  /*5f00*/  PRMT R41, RZ, 0x7610, R41 ;  /* 0x00007610ff297816 */ /* 0x000fc60000000029 */
[----:B--2---:R0:W-:Y:S02]  /*5f10*/  STL [R1+0x78], R20 ;  /* 0x0000781401007387 */ /* 0x0041e40000100800 */
[----:B0-----:R-:W-:Y:S01]  /*5f20*/  IADD3 R20, P6, PT, R4, R2, RZ ;  /* 0x0000000204147210 */ /* 0x001fe20007fde0ff */
[----:B------:R-:W-:Y:S02]  /*5f30*/  @!P5 IMAD.MOV.U32 R4, RZ, RZ, R5 ;  /* 0x000000ffff04d224 */ /* 0x000fe400078e0005 */
[----:B------:R-:W-:-:S05]  /*5f40*/  @!P5 IMAD.MOV.U32 R5, RZ, RZ, R15 ;  /* 0x000000ffff05d224 */ /* 0x000fca00078e000f */
[----:B------:R0:W2:Y:S01]  /*5f50*/  @!P5 LDG.E.U16 R41, desc[UR20][R4.64] ;  /* 0x000000140429d981 */ /* 0x0000a2000c1e1500 */
[----:B------:R-:W-:-:S03]  /*5f60*/  IMAD R17, R68, 0x70, RZ ;  /* 0x0000007044117824 */ /* 0x000fc600078e02ff */
[----:B------:R-:W-:Y:S01]  /*5f70*/  STL [R1+0x638], R20 ;  /* 0x0006381401007387 */ /* 0x000fe20000100800 */
[----:B0-----:R-:W-:Y:S02]  /*5f80*/  IMAD R4, R68, 0xde, RZ ;  /* 0x000000de44047824 */ /* 0x001fe400078e02ff */
[----:B------:R-:W-:Y:S01]  /*5f90*/  IMAD.MOV.U32 R5, RZ, RZ, R20 ;  /* 0x000000ffff057224 */ /* 0x000fe200078e0014 */
[----:B--2---:R0:W-:Y:S02]  /*5fa0*/  STL [R1+0x6c], R41 ;  /* 0x00006c2901007387 */ /* 0x0041e40000100800 */
[----:B0-----:R-:W-:Y:S02]  /*5fb0*/  LEA.HI.X.SX32 R41, R17, R0, 0x1, P6 ;  /* 0x0000000011297211 */ /* 0x001fe400030f0eff */
[----:B------:R-:W-:-:S03]  /*5fc0*/  IADD3 R20, P6, PT, R4, R2, RZ ;  /* 0x0000000204147210 */ /* 0x000fc60007fde0ff */
[----:B------:R-:W-:-:S05]  /*5fd0*/  IMAD.MOV.U32 R4, RZ, RZ, R41 ;  /* 0x000000ffff047224 */ /* 0x000fca00078e0029 */
[----:B------:R-:W-:-:S04]  /*5fe0*/  @!P3 LOP3.LUT R5, R5, R4, RZ, 0x3c, !PT ;  /* 0x000000040505b212 */ /* 0x000fc800078e3cff */
[----:B------:R-:W-:-:S04]  /*5ff0*/  @!P3 LOP3.LUT R4, R5, R4, RZ, 0x3c, !PT ;  /* 0x000000040504b212 */ /* 0x000fc800078e3cff */
[----:B------:R-:W-:-:S05]  /*6000*/  @!P3 LOP3.LUT R5, R5, R4, RZ, 0x3c, !PT ;  /* 0x000000040505b212 */ /* 0x000fca00078e3cff */
[----:B------:R0:W2:Y:S01]  /*6010*/  @!P3 LDG.E.U16 R31, desc[UR20][R4.64] ;  /* 0x00000014041fb981 */ /* 0x0000a2000c1e1500 */
[C---:B------:R-:W-:Y:S02]  /*6020*/  VIADD R6, R7.reuse, 0xffffff93 ;  /* 0xffffff9307067836 */ /* 0x040fe40000000000 */
[----:B------:R-:W-:-:S03]  /*6030*/  VIADD R15, R7, 0xffffff94 ;  /* 0xffffff94070f7836 */ /* 0x000fc60000000000 */
[----:B------:R-:W-:Y:S01]  /*6040*/  ISETP.GE.U32.AND P5, PT, R6, 0x7fffff14, PT ;  /* 0x7fffff140600780c */ /* 0x000fe20003fa6070 */
[C---:B------:R-:W-:Y:S01]  /*6050*/  IMAD R6, R68.reuse, 0x6f, RZ ;  /* 0x0000006f44067824 */ /* 0x040fe200078e02ff */
[----:B------:R-:W-:Y:S01]  /*6060*/  ISETP.GE.U32.AND P3, PT, R15, 0x7fffff15, PT ;  /* 0x7fffff150f00780c */ /* 0x000fe20003f66070 */
[----:B------:R1:W-:Y:S01]  /*6070*/  STL [R1+0x634], R41 ;  /* 0x0006342901007387 */ /* 0x0003e20000100800 */
[----:B0-----:R-:W-:Y:S02]  /*6080*/  IMAD R4, R68, 0xdc, RZ ;  /* 0x000000dc44047824 */ /* 0x001fe400078e02ff */
[----:B------:R-:W-:Y:S01]  /*6090*/  LEA.HI.X.SX32 R15, R6, R0, 0x1, P6 ;  /* 0x00000000060f7211 */ /* 0x000fe200030f0eff */
[----:B------:R-:W-:Y:S01]  /*60a0*/  IMAD.MOV.U32 R5, RZ, RZ, R20 ;  /* 0x000000ffff057224 */ /* 0x000fe200078e0014 */
[----:B------:R-:W-:Y:S01]  /*60b0*/  PRMT R40, RZ, 0x7610, R40 ;  /* 0x00007610ff287816 */ /* 0x000fe20000000028 */
[----:B-1----:R-:W3:Y:S04]  /*60c0*/  LDL.LU R41, [R1+0x7e4] ;  /* 0x0007e40001297983 */ /* 0x002ee80000300800 */
[----:B------:R-:W-:Y:S04]  /*60d0*/  STL [R1+0x630], R20 ;  /* 0x0006301401007387 */ /* 0x000fe80000100800 */
[----:B------:R-:W-:Y:S04]  /*60e0*/  STL [R1+0x62c], R15 ;  /* 0x00062c0f01007387 */ /* 0x000fe80000100800 */
[----:B--2---:R0:W-:Y:S02]  /*60f0*/  STL [R1+0x70], R31 ;  /* 0x0000701f01007387 */ /* 0x0041e40000100800 */
[----:B0-----:R-:W-:Y:S01]  /*6100*/  IADD3 R31, P6, PT, R4, R2, RZ ;  /* 0x00000002041f7210 */ /* 0x001fe20007fde0ff */
[----:B------:R-:W-:-:S02]  /*6110*/  @!P0 IMAD.MOV.U32 R4, RZ, RZ, R5 ;  /* 0x000000ffff048224 */ /* 0x000fc400078e0005 */
        /* <DEDUP_REMOVED lines=33> */
[----:B------:R-:W-:Y:S02]  /*6330*/  STL [R1+0x618], R39 ;  /* 0x0006182701007387 */ /* 0x000fe40000100800 */
[----:B0-----:R-:W-:Y:S01]  /*6340*/  LEA.HI.X.SX32 R5, R31, R0, 0x1, P6 ;  /* 0x000000001f057211 */ /* 0x001fe200030f0eff */
[----:B------:R-:W-:Y:S02]  /*6350*/  IMAD R4, R68, 0xd6, RZ ;  /* 0x000000d644047824 */ /* 0x000fe400078e02ff */
[----:B------:R-:W-:Y:S02]  /*6360*/  VIADD R6, R7, 0xffffff97 ;  /* 0xffffff9707067836 */ /* 0x000fe40000000000 */
[----:B------:R-:W-:Y:S03]  /*6370*/  STL [R1+0x614], R5 ;  /* 0x0006140501007387 */ /* 0x000fe60000100800 */
[----:B------:R-:W-:Y:S01]  /*6380*/  ISETP.GE.U32.AND P1, PT, R6, 0x7fffff18, PT ;  /* 0x7fffff180600780c */ /* 0x000fe20003f26070 */
[----:B------:R-:W-:Y:S01]  /*6390*/  IMAD R6, R68, 0x6b, RZ ;  /* 0x0000006b44067824 */ /* 0x000fe200078e02ff */
[----:B------:R-:W-:Y:S01]  /*63a0*/  PRMT R69, RZ, 0x7610, R69 ;  /* 0x00007610ff457816 */ /* 0x000fe20000000045 */
[----:B--2---:R0:W-:Y:S02]  /*63b0*/  STL [R1+0x60], R70 ;  /* 0x0000604601007387 */ /* 0x0041e40000100800 */
[----:B0-----:R-:W-:Y:S01]  /*63c0*/  IADD3 R70, P6, PT, R4, R2, RZ ;  /* 0x0000000204467210 */ /* 0x001fe20007fde0ff */
[----:B------:R-:W-:-:S05]  /*63d0*/  @!P5 IMAD.MOV.U32 R4, RZ, RZ, R39 ;  /* 0x000000ffff04d224 */ /* 0x000fca00078e0027 */
[----:B------:R0:W2:Y:S02]  /*63e0*/  @!P5 LDG.E.U16 R35, desc[UR20][R4.64] ;  /* 0x000000140423d981 */ /* 0x0000a4000c1e1500 */
[----:B0-----:R-:W-:Y:S01]  /*63f0*/  IMAD R4, R68, 0xd4, RZ ;  /* 0x000000d444047824 */ /* 0x001fe200078e02ff */
[----:B------:R-:W-:-:S04]  /*6400*/  LEA.HI.X.SX32 R5, R6, R0, 0x1, P6 ;  /* 0x0000000006057211 */ /* 0x000fc800030f0eff */
[----:B------:R-:W-:Y:S01]  /*6410*/  IADD3 R39, P6, PT, R4, R2, RZ ;  /* 0x0000000204277210 */ /* 0x000fe20007fde0ff */
[----:B------:R-:W-:-:S05]  /*6420*/  @!P3 IMAD.MOV.U32 R4, RZ, RZ, R70 ;  /* 0x000000ffff04b224 */ /* 0x000fca00078e0046 */
[----:B------:R0:W3:Y:S04]  /*6430*/  @!P3 LDG.E.U16 R69, desc[UR20][R4.64] ;  /* 0x000000140445b981 */ /* 0x0000e8000c1e1500 */
[----:B------:R-:W-:Y:S01]  /*6440*/  STL [R1+0x610], R70 ;  /* 0x0006104601007387 */ /* 0x000fe20000100800 */
[----:B------:R-:W-:Y:S02]  /*6450*/  VIADD R6, R7, 0xffffff99 ;  /* 0xffffff9907067836 */ /* 0x000fe40000000000 */
[----:B0-----:R-:W-:-:S03]  /*6460*/  IMAD R4, R68, 0xd2, RZ ;  /* 0x000000d244047824 */ /* 0x001fc600078e02ff */
[----:B------:R-:W-:Y:S01]  /*6470*/  ISETP.GE.U32.AND P3, PT, R6, 0x7fffff1a, PT ;  /* 0x7fffff1a0600780c */ /* 0x000fe20003f66070 */
[C---:B------:R-:W-:Y:S01]  /*6480*/  IMAD R6, R68.reuse, 0x69, RZ ;  /* 0x0000006944067824 */ /* 0x040fe200078e02ff */
[----:B--2---:R0:W-:Y:S02]  /*6490*/  STL [R1+0x5c], R35 ;  /* 0x00005c2301007387 */ /* 0x0041e40000100800 */
[----:B0-----:R-:W-:Y:S02]  /*64a0*/  IMAD R35, R68, 0x6a, RZ ;  /* 0x0000006a44237824 */ /* 0x001fe400078e02ff */
[----:B------:R0:W-:Y:S03]  /*64b0*/  STL [R1+0x60c], R5 ;  /* 0x00060c0501007387 */ /* 0x0001e60000100800 */
[----:B------:R-:W-:Y:S01]  /*64c0*/  LEA.HI.X.SX32 R70, R35, R0, 0x1, P6 ;  /* 0x0000000023467211 */ /* 0x000fe200030f0eff */
[----:B------:R-:W-:Y:S04]  /*64d0*/  STL [R1+0x608], R39 ;  /* 0x0006082701007387 */ /* 0x000fe80000100800 */
[----:B------:R-:W-:Y:S01]  /*64e0*/  STL [R1+0x604], R70 ;  /* 0x0006044601007387 */ /* 0x000fe20000100800 */
[----:B0-----:R-:W-:-:S03]  /*64f0*/  @!P0 IMAD.MOV.U32 R5, RZ, RZ, R70 ;  /* 0x000000ffff058224 */ /* 0x001fc600078e0046 */
[----:B---3--:R0:W-:Y:S02]  /*6500*/  STL [R1+0x58], R69 ;  /* 0x0000584501007387 */ /* 0x0081e40000100800 */
[----:B0-----:R-:W-:Y:S01]  /*6510*/  IADD3 R69, P6, PT, R4, R2, RZ ;  /* 0x0000000204457210 */ /* 0x001fe20007fde0ff */
[----:B------:R-:W-:-:S03]  /*6520*/  @!P0 IMAD.MOV.U32 R4, RZ, RZ, R39 ;  /* 0x000000ffff048224 */ /* 0x000fc600078e0027 */
[----:B------:R-:W-:Y:S02]  /*6530*/  LEA.HI.X.SX32 R70, R6, R0, 0x1, P6 ;  /* 0x0000000006467211 */ /* 0x000fe400030f0eff */
[----:B------:R0:W2:Y:S02]  /*6540*/  @!P0 LDG.E.U16 R38, desc[UR20][R4.64] ;  /* 0x0000001404268981 */ /* 0x0000a4000c1e1500 */
[----:B0-----:R-:W-:Y:S02]  /*6550*/  IMAD R4, R68, 0xd0, RZ ;  /* 0x000000d044047824 */ /* 0x001fe400078e02ff */
[----:B------:R-:W-:-:S03]  /*6560*/  @!P4 IMAD.MOV.U32 R5, RZ, RZ, R70 ;  /* 0x000000ffff05c224 */ /* 0x000fc600078e0046 */
[----:B------:R-:W-:Y:S01]  /*6570*/  IADD3 R39, P6, PT, R4, R2, RZ ;  /* 0x0000000204277210 */ /* 0x000fe20007fde0ff */
[----:B------:R-:W-:-:S05]  /*6580*/  @!P4 IMAD.MOV.U32 R4, RZ, RZ, R69 ;  /* 0x000000ffff04c224 */ /* 0x000fca00078e0045 */
[----:B------:R0:W3:Y:S04]  /*6590*/  @!P4 LDG.E.U16 R67, desc[UR20][R4.64] ;  /* 0x000000140443c981 */ /* 0x0000e8000c1e1500 */
[----:B------:R-:W-:Y:S01]  /*65a0*/  STL [R1+0x600], R69 ;  /* 0x0006004501007387 */ /* 0x000fe20000100800 */
[----:B0-----:R-:W-:-:S03]  /*65b0*/  IMAD R4, R68, 0xce, RZ ;  /* 0x000000ce44047824 */ /* 0x001fc600078e02ff */
[----:B--2---:R0:W-:Y:S02]  /*65c0*/  STL [R1+0x54], R38 ;  /* 0x0000542601007387 */ /* 0x0041e40000100800 */
[----:B0-----:R-:W-:Y:S02]  /*65d0*/  IMAD R38, R68, 0x68, RZ ;  /* 0x0000006844267824 */ /* 0x001fe400078e02ff */
[----:B------:R-:W-:Y:S03]  /*65e0*/  STL [R1+0x5fc], R70 ;  /* 0x0005fc4601007387 */ /* 0x000fe60000100800 */
[----:B------:R-:W-:Y:S01]  /*65f0*/  LEA.HI.X.SX32 R69, R38, R0, 0x1, P6 ;  /* 0x0000000026457211 */ /* 0x000fe200030f0eff */
[----:B------:R-:W-:Y:S04]  /*6600*/  STL [R1+0x5f8], R39 ;  /* 0x0005f82701007387 */ /* 0x000fe80000100800 */
[----:B------:R-:W-:Y:S01]  /*6610*/  STL [R1+0x5f4], R69 ;  /* 0x0005f44501007387 */ /* 0x000fe20000100800 */
[----:B------:R-:W-:-:S03]  /*6620*/  @!P1 IMAD.MOV.U32 R5, RZ, RZ, R69 ;  /* 0x000000ffff059224 */ /* 0x000fc600078e0045 */
[----:B---3--:R0:W-:Y:S02]  /*6630*/  STL [R1+0x50], R67 ;  /* 0x0000504301007387 */ /* 0x0081e40000100800 */
[----:B0-----:R-:W-:Y:S01]  /*6640*/  IADD3 R67, P6, PT, R4, R2, RZ ;  /* 0x0000000204437210 */ /* 0x001fe20007fde0ff */
[----:B------:R-:W-:-:S05]  /*6650*/  @!P1 IMAD.MOV.U32 R4, RZ, RZ, R39 ;  /* 0x000000ffff049224 */ /* 0x000fca00078e0027 */
[----:B------:R0:W2:Y:S01]  /*6660*/  @!P1 LDG.E.U16 R37, desc[UR20][R4.64] ;  /* 0x0000001404259981 */ /* 0x0000a2000c1e1500 */
[C---:B------:R-:W-:Y:S02]  /*6670*/  VIADD R6, R7.reuse, 0xffffff9b ;  /* 0xffffff9b07067836 */ /* 0x040fe40000000000 */
[----:B------:R-:W-:-:S03]  /*6680*/  VIADD R15, R7, 0xffffff98 ;  /* 0xffffff98070f7836 */ /* 0x000fc60000000000 */
[----:B------:R-:W-:Y:S01]  /*6690*/  ISETP.GE.U32.AND P4, PT, R6, 0x7fffff1c, PT ;  /* 0x7fffff1c0600780c */ /* 0x000fe20003f86070 */
[C---:B------:R-:W-:Y:S01]  /*66a0*/  IMAD R6, R68.reuse, 0x67, RZ ;  /* 0x0000006744067824 */ /* 0x040fe200078e02ff */
[----:B------:R-:W-:Y:S01]  /*66b0*/  ISETP.GE.U32.AND P5, PT, R15, 0x7fffff19, PT ;  /* 0x7fffff190f00780c */ /* 0x000fe20003fa6070 */
[----:B0-----:R-:W-:-:S03]  /*66c0*/  IMAD R4, R68, 0xcc, RZ ;  /* 0x000000cc44047824 */ /* 0x001fc600078e02ff */
[----:B------:R-:W-:Y:S01]  /*66d0*/  LEA.HI.X.SX32 R69, R6, R0, 0x1, P6 ;  /* 0x0000000006457211 */ /* 0x000fe200030f0eff */
[----:B------:R-:W-:Y:S04]  /*66e0*/  STL [R1+0x5f0], R67 ;  /* 0x0005f04301007387 */ /* 0x000fe80000100800 */
[----:B------:R-:W-:Y:S04]  /*66f0*/  STL [R1+0x5ec], R69 ;  /* 0x0005ec4501007387 */ /* 0x000fe80000100800 */
[----:B------:R-:W-:Y:S01]  /*6700*/  @!P5 IMAD.MOV.U32 R5, RZ, RZ, R69 ;  /* 0x000000ffff05d224 */ /* 0x000fe200078e0045 */
[----:B--2---:R0:W-:Y:S02]  /*6710*/  STL [R1+0x4c], R37 ;  /* 0x00004c2501007387 */ /* 0x0041e40000100800 */
[----:B0-----:R-:W-:Y:S01]  /*6720*/  IADD3 R37, P6, PT, R4, R2, RZ ;  /* 0x0000000204257210 */ /* 0x001fe20007fde0ff */
[----:B------:R-:W-:-:S05]  /*6730*/  @!P5 IMAD.MOV.U32 R4, RZ, RZ, R67 ;  /* 0x000000ffff04d224 */ /* 0x000fca00078e0043 */
[----:B------:R0:W2:Y:S01]  /*6740*/  @!P5 LDG.E.U16 R66, desc[UR20][R4.64] ;  /* 0x000000140442d981 */ /* 0x0000a2000c1e1500 */
[----:B------:R-:W-:-:S05]  /*6750*/  IMAD R39, R68, 0x66, RZ ;  /* 0x0000006644277824 */ /* 0x000fca00078e02ff */
[----:B------:R-:W-:Y:S01]  /*6760*/  LEA.HI.X.SX32 R67, R39, R0, 0x1, P6 ;  /* 0x0000000027437211 */ /* 0x000fe200030f0eff */
[----:B------:R-:W-:Y:S01]  /*6770*/  STL [R1+0x5e8], R37 ;  /* 0x0005e82501007387 */ /* 0x000fe20000100800 */
[----:B0-----:R-:W-:-:S03]  /*6780*/  IMAD R4, R68, 0xca, RZ ;  /* 0x000000ca44047824 */ /* 0x001fc600078e02ff */
[----:B------:R-:W-:Y:S01]  /*6790*/  STL [R1+0x5e4], R67 ;  /* 0x0005e44301007387 */ /* 0x000fe20000100800 */
[----:B------:R-:W-:-:S03]  /*67a0*/  @!P3 IMAD.MOV.U32 R5, RZ, RZ, R67 ;  /* 0x000000ffff05b224 */ /* 0x000fc600078e0043 */
[----:B--2---:R0:W-:Y:S02]  /*67b0*/  STL [R1+0x48], R66 ;  /* 0x0000484201007387 */ /* 0x0041e40000100800 */
        /* <DEDUP_REMOVED lines=190> */
[----:B------:R-:W-:Y:S01]  /*73a0*/  PRMT R3, RZ, 0x7610, R3 ;  /* 0x00007610ff037816 */ /* 0x000fe20000000003 */
[----:B------:R-:W-:Y:S02]  /*73b0*/  @!P0 IMAD.MOV.U32 R5, RZ, RZ, R21 ;  /* 0x000000ffff058224 */ /* 0x000fe400078e0015 */
        /* <DEDUP_REMOVED lines=18> */
[----:B------:R-:W-:Y:S02]  /*74e0*/  IMAD R28, R68, 0x54, RZ ;  /* 0x00000054441c7824 */ /* 0x000fe400078e02ff */
[----:B------:R-:W-:-:S03]  /*74f0*/  VIADD R15, R7, 0xffffffac ;  /* 0xffffffac070f7836 */ /* 0x000fc60000000000 */
[----:B------:R-:W-:Y:S01]  /*7500*/  LEA.HI.X.SX32 R18, R28, R0, 0x1, P6 ;  /* 0x000000001c127211 */ /* 0x000fe200030f0eff */
[----:B------:R-:W-:Y:S01]  /*7510*/  VIADD R6, R7, 0xffffffaf ;  /* 0xffffffaf07067836 */ /* 0x000fe20000000000 */
[----:B------:R-:W-:Y:S01]  /*7520*/  STL [R1+0x558], R3 ;  /* 0x0005580301007387 */ /* 0x000fe20000100800 */
[----:B0-----:R-:W-:-:S03]  /*7530*/  IMAD R4, R68, 0xa6, RZ ;  /* 0x000000a644047824 */ /* 0x001fc600078e02ff */
[----:B------:R0:W-:Y:S01]  /*7540*/  STL [R1+0x554], R18 ;  /* 0x0005541201007387 */ /* 0x0001e20000100800 */
[----:B------:R-:W-:Y:S01]  /*7550*/  ISETP.GE.U32.AND P5, PT, R15, 0x7fffff2d, PT ;  /* 0x7fffff2d0f00780c */ /* 0x000fe20003fa6070 */
[----:B------:R-:W-:Y:S01]  /*7560*/  @!P1 IMAD.MOV.U32 R5, RZ, RZ, R18 ;  /* 0x000000ffff059224 */ /* 0x000fe200078e0012 */
[----:B------:R-:W-:Y:S01]  /*7570*/  ISETP.GE.U32.AND P4, PT, R6, 0x7fffff30, PT ;  /* 0x7fffff300600780c */ /* 0x000fe20003f86070 */
[C---:B------:R-:W-:Y:S02]  /*7580*/  IMAD R6, R68.reuse, 0x53, RZ ;  /* 0x0000005344067824 */ /* 0x040fe400078e02ff */
[----:B------:R-:W-:Y:S02]  /*7590*/  VIADD R15, R7, 0xffffffae ;  /* 0xffffffae070f7836 */ /* 0x000fe40000000000 */
[----:B0-----:R-:W-:-:S03]  /*75a0*/  IMAD R18, R68, 0x52, RZ ;  /* 0x0000005244127824 */ /* 0x001fc600078e02ff */
[----:B------:R-:W-:Y:S01]  /*75b0*/  ISETP.GE.U32.AND P0, PT, R15, 0x7fffff2f, PT ;  /* 0x7fffff2f0f00780c */ /* 0x000fe20003f06070 */
[C---:B------:R-:W-:Y:S02]  /*75c0*/  IMAD R27, R68.reuse, 0x50, RZ ;  /* 0x00000050441b7824 */ /* 0x040fe400078e02ff */
[----:B------:R-:W-:Y:S02]  /*75d0*/  VIADD R15, R7, 0xffffffb0 ;  /* 0xffffffb0070f7836 */ /* 0x000fe40000000000 */
[C---:B------:R-:W-:Y:S02]  /*75e0*/  IMAD R26, R68.reuse, 0x4e, RZ ;  /* 0x0000004e441a7824 */ /* 0x040fe400078e02ff */
[C---:B------:R-:W-:Y:S02]  /*75f0*/  IMAD R25, R68.reuse, 0x4c, RZ ;  /* 0x0000004c44197824 */ /* 0x040fe400078e02ff */
[C---:B------:R-:W-:Y:S02]  /*7600*/  IMAD R24, R68.reuse, 0x4a, RZ ;  /* 0x0000004a44187824 */ /* 0x040fe400078e02ff */
[----:B------:R-:W-:-:S02]  /*7610*/  IMAD R22, R68, 0x48, RZ ;  /* 0x0000004844167824 */ /* 0x000fc400078e02ff */
[----:B------:R-:W-:Y:S01]  /*7620*/  IMAD R21, R68, 0x46, RZ ;  /* 0x0000004644157824 */ /* 0x000fe200078e02ff */
[----:B--2---:R0:W-:Y:S02]  /*7630*/  STL [R1], R16 ;  /* 0x0000001001007387 */ /* 0x0041e40000100800 */
[----:B0-----:R-:W-:Y:S01]  /*7640*/  IADD3 R16, P6, PT, R4, R2, RZ ;  /* 0x0000000204107210 */ /* 0x001fe20007fde0ff */
[----:B------:R-:W-:-:S03]  /*7650*/  @!P1 IMAD.MOV.U32 R4, RZ, RZ, R3 ;  /* 0x000000ffff049224 */ /* 0x000fc600078e0003 */
[----:B------:R-:W-:Y:S02]  /*7660*/  LEA.HI.X.SX32 R19, R6, R0, 0x1, P6 ;  /* 0x0000000006137211 */ /* 0x000fe400030f0eff */
[----:B------:R0:W5:Y:S02]  /*7670*/  @!P1 LDG.E.U16 R93, desc[UR20][R4.64] ;  /* 0x00000014045d9981 */ /* 0x000164000c1e1500 */
[----:B0-----:R-:W-:Y:S02]  /*7680*/  IMAD R4, R68, 0xa4, RZ ;  /* 0x000000a444047824 */ /* 0x001fe400078e02ff */
[----:B------:R-:W-:-:S03]  /*7690*/  @!P5 IMAD.MOV.U32 R5, RZ, RZ, R19 ;  /* 0x000000ffff05d224 */ /* 0x000fc600078e0013 */
[----:B------:R-:W-:Y:S01]  /*76a0*/  IADD3 R3, P6, PT, R4, R2, RZ ;  /* 0x0000000204037210 */ /* 0x000fe20007fde0ff */
[----:B------:R-:W-:Y:S01]  /*76b0*/  @!P5 IMAD.MOV.U32 R4, RZ, RZ, R16 ;  /* 0x000000ffff04d224 */ /* 0x000fe200078e0010 */
[----:B------:R-:W-:Y:S01]  /*76c0*/  STL [R1+0x550], R16 ;  /* 0x0005501001007387 */ /* 0x000fe20000100800 */
[----:B------:R-:W-:-:S03]  /*76d0*/  VIADD R6, R7, 0xffffffb1 ;  /* 0xffffffb107067836 */ /* 0x000fc60000000000 */
[----:B------:R0:W5:Y:S04]  /*76e0*/  @!P5 LDG.E.U16 R92, desc[UR20][R4.64] ;  /* 0x00000014045cd981 */ /* 0x000168000c1e1500 */
[----:B------:R1:W-:Y:S01]  /*76f0*/  STL [R1+0x54c], R19 ;  /* 0x00054c1301007387 */ /* 0x0003e20000100800 */
[----:B0-----:R-:W-:Y:S01]  /*7700*/  IMAD R4, R68, 0xa2, RZ ;  /* 0x000000a244047824 */ /* 0x001fe200078e02ff */
[----:B-1----:R-:W-:-:S04]  /*7710*/  LEA.HI.X.SX32 R19, R18, R0, 0x1, P6 ;  /* 0x0000000012137211 */ /* 0x002fc800030f0eff */
[----:B------:R-:W-:Y:S01]  /*7720*/  IADD3 R16, P6, PT, R4, R2, RZ ;  /* 0x0000000204107210 */ /* 0x000fe20007fde0ff */
[----:B------:R-:W-:Y:S01]  /*7730*/  @!P3 IMAD.MOV.U32 R4, RZ, RZ, R3 ;  /* 0x000000ffff04b224 */ /* 0x000fe200078e0003 */
[----:B------:R-:W-:Y:S01]  /*7740*/  ISETP.GE.U32.AND P5, PT, R6, 0x7fffff32, PT ;  /* 0x7fffff320600780c */ /* 0x000fe20003fa6070 */
[----:B------:R-:W-:Y:S02]  /*7750*/  @!P3 IMAD.MOV.U32 R5, RZ, RZ, R19 ;  /* 0x000000ffff05b224 */ /* 0x000fe400078e0013 */
[C---:B------:R-:W-:Y:S01]  /*7760*/  IMAD R6, R68.reuse, 0x51, RZ ;  /* 0x0000005144067824 */ /* 0x040fe200078e02ff */
[----:B------:R-:W-:Y:S04]  /*7770*/  STL [R1+0x548], R3 ;  /* 0x0005480301007387 */ /* 0x000fe80000100800 */
[----:B------:R0:W5:Y:S04]  /*7780*/  @!P3 LDG.E.U16 R91, desc[UR20][R4.64] ;  /* 0x00000014045bb981 */ /* 0x000168000c1e1500 */
[----:B------:R1:W-:Y:S01]  /*7790*/  STL [R1+0x544], R19 ;  /* 0x0005441301007387 */ /* 0x0003e20000100800 */
[----:B0-----:R-:W-:Y:S01]  /*77a0*/  IMAD R4, R68, 0xa0, RZ ;  /* 0x000000a044047824 */ /* 0x001fe200078e02ff */
[----:B-1----:R-:W-:-:S04]  /*77b0*/  LEA.HI.X.SX32 R19, R6, R0, 0x1, P6 ;  /* 0x0000000006137211 */ /* 0x002fc800030f0eff */
[----:B------:R-:W-:Y:S01]  /*77c0*/  IADD3 R3, P6, PT, R4, R2, RZ ;  /* 0x0000000204037210 */ /* 0x000fe20007fde0ff */
[----:B------:R-:W-:Y:S02]  /*77d0*/  @!P0 IMAD.MOV.U32 R4, RZ, RZ, R16 ;  /* 0x000000ffff048224 */ /* 0x000fe400078e0010 */
[----:B------:R-:W-:Y:S01]  /*77e0*/  @!P0 IMAD.MOV.U32 R5, RZ, RZ, R19 ;  /* 0x000000ffff058224 */ /* 0x000fe200078e0013 */
[----:B------:R-:W-:Y:S01]  /*77f0*/  STL [R1+0x540], R16 ;  /* 0x0005401001007387 */ /* 0x000fe20000100800 */
[----:B------:R-:W-:-:S03]  /*7800*/  VIADD R6, R7, 0xffffffb3 ;  /* 0xffffffb307067836 */ /* 0x000fc60000000000 */
[----:B------:R0:W5:Y:S04]  /*7810*/  @!P0 LDG.E.U16 R90, desc[UR20][R4.64] ;  /* 0x00000014045a8981 */ /* 0x000168000c1e1500 */
[----:B------:R1:W-:Y:S01]  /*7820*/  STL [R1+0x53c], R19 ;  /* 0x00053c1301007387 */ /* 0x0003e20000100800 */
[----:B------:R-:W-:Y:S01]  /*7830*/  ISETP.GE.U32.AND P1, PT, R15, 0x7fffff31, PT ;  /* 0x7fffff310f00780c */ /* 0x000fe20003f26070 */
        /* <DEDUP_REMOVED lines=17> */
[----:B------:R0:W5:Y:S01]  /*7950*/  @!P1 LDG.E.U16 R88, desc[UR20][R4.64] ;  /* 0x0000001404589981 */ /* 0x000162000c1e1500 */
[----:B------:R-:W-:-:S03]  /*7960*/  VIADD R6, R7, 0xffffffb5 ;  /* 0xffffffb507067836 */ /* 0x000fc60000000000 */
        /* <DEDUP_REMOVED lines=92> */
[----:B------:R-:W-:Y:S02]  /*7f30*/  VIADD R15, R7, 0xffffffbc ;  /* 0xffffffbc070f7836 */ /* 0x000fe40000000000 */
[----:B------:R-:W-:Y:S01]  /*7f40*/  IMAD R6, R68, 0x45, RZ ;  /* 0x0000004544067824 */ /* 0x000fe200078e02ff */
[----:B------:R-:W-:Y:S02]  /*7f50*/  STL [R1+0x4e8], R3 ;  /* 0x0004e80301007387 */ /* 0x000fe40000100800 */
[----:B------:R-:W-:-:S02]  /*7f60*/  ISETP.GE.U32.AND P3, PT, R15, 0x7fffff3d, PT ;  /* 0x7fffff3d0f00780c */ /* 0x000fc40003f66070 */
[----:B------:R0:W5:Y:S01]  /*7f70*/  @!P4 LDG.E.U16 R79, desc[UR20][R4.64] ;  /* 0x00000014044fc981 */ /* 0x000162000c1e1500 */
[----:B------:R-:W-:-:S03]  /*7f80*/  VIADD R15, R7, 0xffffffbe ;  /* 0xffffffbe070f7836 */ /* 0x000fc60000000000 */
[----:B------:R1:W-:Y:S01]  /*7f90*/  STL [R1+0x4e4], R19 ;  /* 0x0004e41301007387 */ /* 0x0003e20000100800 */
[----:B0-----:R-:W-:Y:S01]  /*7fa0*/  IMAD R4, R68, 0x88, RZ ;  /* 0x0000008844047824 */ /* 0x001fe200078e02ff */
[----:B-1----:R-:W-:-:S04]  /*7fb0*/  LEA.HI.X.SX32 R19, R6, R0, 0x1, P6 ;  /* 0x0000000006137211 */ /* 0x002fc800030f0eff */
[----:B------:R-:W-:Y:S01]  /*7fc0*/  IADD3 R3, P6, PT, R4, R2, RZ ;  /* 0x0000000204037210 */ /* 0x000fe20007fde0ff */
[----:B------:R-:W-:Y:S01]  /*7fd0*/  @!P1 IMAD.MOV.U32 R4, RZ, RZ, R16 ;  /* 0x000000ffff049224 */ /* 0x000fe200078e0010 */
[----:B------:R-:W-:Y:S01]  /*7fe0*/  ISETP.GE.U32.AND P4, PT, R15, 0x7fffff3f, PT ;  /* 0x7fffff3f0f00780c */ /* 0x000fe20003f86070 */
[----:B------:R-:W-:Y:S02]  /*7ff0*/  @!P1 IMAD.MOV.U32 R5, RZ, RZ, R19 ;  /* 0x000000ffff059224 */ /* 0x000fe400078e0013 */
[----:B------:R-:W-:Y:S01]  /*8000*/  IMAD R15, R68, 0x44, RZ ;  /* 0x00000044440f7824 */ /* 0x000fe200078e02ff */
        /* <DEDUP_REMOVED lines=10> */
[----:B------:R-:W-:-:S03]  /*80b0*/  IMAD R6, R68, 0x43, RZ ;  /* 0x0000004344067824 */ /* 0x000fc600078e02ff */
[----:B------:R0:W5:Y:S02]  /*80c0*/  @!P5 LDG.E.U16 R77, desc[UR20][R4.64] ;  /* 0x00000014044dd981 */ /* 0x000164000c1e1500 */
[----:B------:R-:W-:Y:S02]  /*80d0*/  LEA.HI.X.SX32 R67, R6, R0, 0x1, P6 ;  /* 0x0000000006437211 */ /* 0x000fe400030f0eff */
[----:B------:R1:W-:Y:S01]  /*80e0*/  STL [R1+0x4d8], R3 ;  /* 0x0004d80301007387 */ /* 0x0003e20000100800 */
[----:B0-----:R-:W-:Y:S02]  /*80f0*/  IMAD R4, R68, 0x84, RZ ;  /* 0x0000008444047824 */ /* 0x001fe400078e02ff */
[----:B------:R-:W-:-:S03]  /*8100*/  @!P3 IMAD.MOV.U32 R5, RZ, RZ, R67 ;  /* 0x000000ffff05b224 */ /* 0x000fc600078e0043 */
[----:B-1----:R-:W-:Y:S01]  /*8110*/  IADD3 R3, P6, PT, R4, R2, RZ ;  /* 0x0000000204037210 */ /* 0x002fe20007fde0ff */
[----:B------:R-:W-:Y:S01]  /*8120*/  @!P3 IMAD.MOV.U32 R4, RZ, RZ, R66 ;  /* 0x000000ffff04b224 */ /* 0x000fe200078e0042 */
[----:B------:R0:W-:Y:S01]  /*8130*/  STL [R1+0x4d4], R19 ;  /* 0x0004d41301007387 */ /* 0x0001e20000100800 */
[----:B------:R-:W-:-:S03]  /*8140*/  VIADD R6, R7, 0xffffffc1 ;  /* 0xffffffc107067836 */ /* 0x000fc60000000000 */
[----:B------:R1:W5:Y:S01]  /*8150*/  @!P3 LDG.E.U16 R76, desc[UR20][R4.64] ;  /* 0x00000014044cb981 */ /* 0x000362000c1e1500 */
[----:B------:R-:W-:Y:S02]  /*8160*/  VIADD R16, R7, 0xffffffc0 ;  /* 0xffffffc007107836 */ /* 0x000fe40000000000 */
[C---:B0-----:R-:W-:Y:S01]  /*8170*/  IMAD R19, R68.reuse, 0x42, RZ ;  /* 0x0000004244137824 */ /* 0x041fe200078e02ff */
[----:B------:R-:W-:Y:S01]  /*8180*/  STL [R1+0x4d0], R66 ;  /* 0x0004d04201007387 */ /* 0x000fe20000100800 */
[----:B-1----:R-:W-:-:S03]  /*8190*/  IMAD R4, R68, 0x82, RZ ;  /* 0x0000008244047824 */ /* 0x002fc600078e02ff */
[----:B------:R0:W-:Y:S01]  /*81a0*/  STL [R1+0x4cc], R67 ;  /* 0x0004cc4301007387 */ /* 0x0001e20000100800 */
[----:B------:R-:W-:Y:S01]  /*81b0*/  ISETP.GE.U32.AND P3, PT, R6, 0x7fffff42, PT ;  /* 0x7fffff420600780c */ /* 0x000fe20003f66070 */
[----:B------:R-:W-:Y:S01]  /*81c0*/  IMAD R6, R68, 0x41, RZ ;  /* 0x0000004144067824 */ /* 0x000fe200078e02ff */
[----:B------:R-:W-:Y:S01]  /*81d0*/  ISETP.GE.U32.AND P5, PT, R16, 0x7fffff41, PT ;  /* 0x7fffff411000780c */ /* 0x000fe20003fa6070 */
[----:B------:R-:W-:Y:S01]  /*81e0*/  STL [R1+0x4c8], R3 ;  /* 0x0004c80301007387 */ /* 0x000fe20000100800 */
[----:B0-----:R-:W-:Y:S02]  /*81f0*/  LEA.HI.X.SX32 R67, R19, R0, 0x1, P6 ;  /* 0x0000000013437211 */ /* 0x001fe400030f0eff */
[----:B------:R-:W-:Y:S01]  /*8200*/  IADD3 R66, P6, PT, R4, R2, RZ ;  /* 0x0000000204427210 */ /* 0x000fe20007fde0ff */
[----:B------:R-:W-:Y:S02]  /*8210*/  @!P0 IMAD.MOV.U32 R4, RZ, RZ, R3 ;  /* 0x000000ffff048224 */ /* 0x000fe400078e0003 */
[----:B------:R0:W-:Y:S01]  /*8220*/  STL [R1+0x4c4], R67 ;  /* 0x0004c44301007387 */ /* 0x0001e20000100800 */
[----:B------:R-:W-:-:S02]  /*8230*/  @!P0 IMAD.MOV.U32 R5, RZ, RZ, R67 ;  /* 0x000000ffff058224 */ /* 0x000fc400078e0043 */
[C---:B------:R-:W-:Y:S01]  /*8240*/  VIADD R16, R7.reuse, 0xffffffc2 ;  /* 0xffffffc207107836 */ /* 0x040fe20000000000 */
[----:B------:R1:W-:Y:S04]  /*8250*/  STL [R1+0x4c0], R66 ;  /* 0x0004c04201007387 */ /* 0x0003e80000100800 */
[----:B------:R2:W5:Y:S01]  /*8260*/  @!P0 LDG.E.U16 R75, desc[UR20][R4.64] ;  /* 0x00000014044b8981 */ /* 0x000562000c1e1500 */
[----:B0-----:R-:W-:Y:S01]  /*8270*/  LEA.HI.X.SX32 R67, R6, R0, 0x1, P6 ;  /* 0x0000000006437211 */ /* 0x001fe200030f0eff */
[C---:B------:R-:W-:Y:S01]  /*8280*/  IMAD.SHL.U32 R6, R68.reuse, 0x40, RZ ;  /* 0x0000004044067824 */ /* 0x040fe200078e00ff */
[----:B------:R-:W-:Y:S02]  /*8290*/  LEA R3, P6, R68, R2, 0x7 ;  /* 0x0000000244037211 */ /* 0x000fe400078c38ff */
[----:B------:R-:W-:Y:S01]  /*82a0*/  ISETP.GE.U32.AND P0, PT, R16, 0x7fffff43, PT ;  /* 0x7fffff431000780c */ /* 0x000fe20003f06070 */
[----:B------:R-:W-:-:S02]  /*82b0*/  VIADD R16, R7, 0xffffffc3 ;  /* 0xffffffc307107836 */ /* 0x000fc40000000000 */
[----:B--2---:R-:W-:Y:S01]  /*82c0*/  @!P4 IMAD.MOV.U32 R4, RZ, RZ, R66 ;  /* 0x000000ffff04c224 */ /* 0x004fe200078e0042 */
[----:B-1----:R-:W-:Y:S01]  /*82d0*/  LEA.HI.X.SX32 R66, R6, R0, 0x1, P6 ;  /* 0x0000000006427211 */ /* 0x002fe200030f0eff */
[----:B------:R-:W-:Y:S01]  /*82e0*/  @!P4 IMAD.MOV.U32 R5, RZ, RZ, R67 ;  /* 0x000000ffff05c224 */ /* 0x000fe200078e0043 */
[----:B------:R-:W-:Y:S01]  /*82f0*/  IADD3 R8, P6, PT, R8, R2, RZ ;  /* 0x0000000208087210 */ /* 0x000fe20007fde0ff */
[----:B------:R-:W-:Y:S01]  /*8300*/  IMAD R6, R68, 0x3f, RZ ;  /* 0x0000003f44067824 */ /* 0x000fe200078e02ff */
[----:B------:R-:W-:Y:S04]  /*8310*/  STL [R1+0x4bc], R67 ;  /* 0x0004bc4301007387 */ /* 0x000fe80000100800 */
[----:B------:R0:W5:Y:S01]  /*8320*/  @!P4 LDG.E.U16 R74, desc[UR20][R4.64] ;  /* 0x00000014044ac981 */ /* 0x000162000c1e1500 */
[----:B------:R-:W-:Y:S01]  /*8330*/  ISETP.GE.U32.AND P4, PT, R16, 0x7fffff44, PT ;  /* 0x7fffff441000780c */ /* 0x000fe20003f86070 */
[----:B------:R-:W-:-:S02]  /*8340*/  VIADD R16, R7, 0xffffffc4 ;  /* 0xffffffc407107836 */ /* 0x000fc40000000000 */
[----:B------:R-:W-:Y:S04]  /*8350*/  STL [R1+0x4b8], R3 ;  /* 0x0004b80301007387 */ /* 0x000fe80000100800 */
[----:B------:R1:W-:Y:S01]  /*8360*/  STL [R1+0x4b4], R66 ;  /* 0x0004b44201007387 */ /* 0x0003e20000100800 */
[----:B0-----:R-:W-:Y:S02]  /*8370*/  @!P1 IMAD.MOV.U32 R4, RZ, RZ, R3 ;  /* 0x000000ffff049224 */ /* 0x001fe400078e0003 */
[----:B------:R-:W-:-:S05]  /*8380*/  @!P1 IMAD.MOV.U32 R5, RZ, RZ, R66 ;  /* 0x000000ffff059224 */ /* 0x000fca00078e0042 */
[----:B------:R0:W5:Y:S01]  /*8390*/  @!P1 LDG.E.U16 R73, desc[UR20][R4.64] ;  /* 0x0000001404499981 */ /* 0x000162000c1e1500 */
[----:B-1----:R-:W-:Y:S01]  /*83a0*/  LEA.HI.X.SX32 R66, R6, R0, 0x1, P6 ;  /* 0x0000000006427211 */ /* 0x002fe200030f0eff */
[----:B------:R-:W-:Y:S01]  /*83b0*/  VIADD R6, R7, 0xffffffc5 ;  /* 0xffffffc507067836 */ /* 0x000fe20000000000 */
[----:B------:R-:W-:Y:S01]  /*83c0*/  ISETP.GE.U32.AND P1, PT, R16, 0x7fffff45, PT ;  /* 0x7fffff451000780c */ /* 0x000fe20003f26070 */
[----:B------:R-:W-:Y:S01]  /*83d0*/  IMAD R16, R68, 0x3e, RZ ;  /* 0x0000003e44107824 */ /* 0x000fe200078e02ff */
[----:B------:R-:W-:Y:S01]  /*83e0*/  IADD3 R3, P6, PT, R9, R2, RZ ;  /* 0x0000000209037210 */ /* 0x000fe20007fde0ff */
[----:B------:R-:W-:Y:S01]  /*83f0*/  STL [R1+0x4b0], R8 ;  /* 0x0004b00801007387 */ /* 0x000fe20000100800 */
[----:B0-----:R-:W-:Y:S02]  /*8400*/  @!P5 IMAD.MOV.U32 R4, RZ, RZ, R8 ;  /* 0x000000ffff04d224 */ /* 0x001fe400078e0008 */
[----:B------:R-:W-:Y:S01]  /*8410*/  @!P5 IMAD.MOV.U32 R5, RZ, RZ, R66 ;  /* 0x000000ffff05d224 */ /* 0x000fe200078e0042 */
[----:B------:R0:W-:Y:S04]  /*8420*/  STL [R1+0x4ac], R66 ;  /* 0x0004ac4201007387 */ /* 0x0001e80000100800 */
[----:B------:R1:W5:Y:S01]  /*8430*/  @!P5 LDG.E.U16 R72, desc[UR20][R4.64] ;  /* 0x000000140448d981 */ /* 0x000362000c1e1500 */
[----:B------:R-:W-:Y:S01]  /*8440*/  ISETP.GE.U32.AND P5, PT, R6, 0x7fffff46, PT ;  /* 0x7fffff460600780c */ /* 0x000fe20003fa6070 */
[----:B------:R-:W-:Y:S01]  /*8450*/  IMAD R6, R68, 0x3d, RZ ;  /* 0x0000003d44067824 */ /* 0x000fe200078e02ff */
[----:B0-----:R-:W-:-:S02]  /*8460*/  LEA.HI.X.SX32 R66, R16, R0, 0x1, P6 ;  /* 0x0000000010427211 */ /* 0x001fc400030f0eff */
[----:B------:R-:W-:Y:S01]  /*8470*/  IADD3 R9, P6, PT, R10, R2, RZ ;  /* 0x000000020a097210 */ /* 0x000fe20007fde0ff */
[C---:B------:R-:W-:Y:S02]  /*8480*/  VIADD R8, R7.reuse, 0xffffffc6 ;  /* 0xffffffc607087836 */ /* 0x040fe40000000000 */
[----:B-1----:R-:W-:Y:S01]  /*8490*/  @!P3 IMAD.MOV.U32 R4, RZ, RZ, R3 ;  /* 0x000000ffff04b224 */ /* 0x002fe200078e0003 */
[----:B------:R-:W-:Y:S01]  /*84a0*/  LEA.HI.X.SX32 R10, R6, R0, 0x1, P6 ;  /* 0x00000000060a7211 */ /* 0x000fe200030f0eff */
[----:B------:R-:W-:Y:S01]  /*84b0*/  @!P3 IMAD.MOV.U32 R5, RZ, RZ, R66 ;  /* 0x000000ffff05b224 */ /* 0x000fe200078e0042 */
[----:B------:R0:W-:Y:S01]  /*84c0*/  STL [R1+0x4a8], R3 ;  /* 0x0004a80301007387 */ /* 0x0001e20000100800 */
[----:B------:R-:W-:-:S03]  /*84d0*/  VIADD R6, R7, 0xffffffc7 ;  /* 0xffffffc707067836 */ /* 0x000fc60000000000 */
[----:B------:R1:W5:Y:S01]  /*84e0*/  @!P3 LDG.E.U16 R71, desc[UR20][R4.64] ;  /* 0x000000140447b981 */ /* 0x000362000c1e1500 */
[----:B------:R-:W-:Y:S01]  /*84f0*/  ISETP.GE.U32.AND P3, PT, R8, 0x7fffff47, PT ;  /* 0x7fffff470800780c */ /* 0x000fe20003f66070 */
[----:B------:R-:W-:Y:S01]  /*8500*/  IMAD R8, R68, 0x3c, RZ ;  /* 0x0000003c44087824 */ /* 0x000fe200078e02ff */
[----:B0-----:R-:W-:Y:S01]  /*8510*/  IADD3 R3, P6, PT, R11, R2, RZ ;  /* 0x000000020b037210 */ /* 0x001fe20007fde0ff */
[----:B-1----:R-:W-:Y:S02]  /*8520*/  @!P0 IMAD.MOV.U32 R4, RZ, RZ, R9 ;  /* 0x000000ffff048224 */ /* 0x002fe400078e0009 */
[----:B------:R-:W-:Y:S01]  /*8530*/  @!P0 IMAD.MOV.U32 R5, RZ, RZ, R10 ;  /* 0x000000ffff058224 */ /* 0x000fe200078e000a */
[----:B------:R-:W-:Y:S01]  /*8540*/  STL [R1+0x4a4], R66 ;  /* 0x0004a44201007387 */ /* 0x000fe20000100800 */
[----:B------:R-:W-:-:S03]  /*8550*/  LEA.HI.X.SX32 R11, R8, R0, 0x1, P6 ;  /* 0x00000000080b7211 */ /* 0x000fc600030f0eff */
[----:B------:R0:W5:Y:S01]  /*8560*/  @!P0 LDG.E.U16 R65, desc[UR20][R4.64] ;  /* 0x0000001404418981 */ /* 0x000162000c1e1500 */
[----:B------:R-:W-:Y:S01]  /*8570*/  ISETP.GE.U32.AND P0, PT, R6, 0x7fffff48, PT ;  /* 0x7fffff480600780c */ /* 0x000fe20003f06070 */
[----:B------:R-:W-:Y:S02]  /*8580*/  IMAD R6, R68, 0x3b, RZ ;  /* 0x0000003b44067824 */ /* 0x000fe400078e02ff */
[----:B------:R-:W-:Y:S04]  /*8590*/  STL [R1+0x4a0], R9 ;  /* 0x0004a00901007387 */ /* 0x000fe80000100800 */
[----:B------:R1:W-:Y:S01]  /*85a0*/  STL [R1+0x49c], R10 ;  /* 0x00049c0a01007387 */ /* 0x0003e20000100800 */
[----:B0-----:R-:W-:-:S03]  /*85b0*/  @!P4 IMAD.MOV.U32 R4, RZ, RZ, R3 ;  /* 0x000000ffff04c224 */ /* 0x001fc600078e0003 */
[----:B------:R-:W-:Y:S01]  /*85c0*/  STL [R1+0x498], R3 ;  /* 0x0004980301007387 */ /* 0x000fe20000100800 */
[----:B------:R-:W-:Y:S01]  /*85d0*/  @!P4 IMAD.MOV.U32 R5, RZ, RZ, R11 ;  /* 0x000000ffff05c224 */ /* 0x000fe200078e000b */
[----:B-1----:R-:W-:Y:S02]  /*85e0*/  IADD3 R10, P6, PT, R12, R2, RZ ;  /* 0x000000020c0a7210 */ /* 0x002fe40007fde0ff */
[----:B------:R0:W-:Y:S01]  /*85f0*/  STL [R1+0x494], R11 ;  /* 0x0004940b01007387 */ /* 0x0001e20000100800 */
[----:B------:R-:W-:-:S03]  /*8600*/  IMAD R12, R68, 0x3a, RZ ;  /* 0x0000003a440c7824 */ /* 0x000fc600078e02ff */
[----:B------:R1:W5:Y:S01]  /*8610*/  @!P4 LDG.E.U16 R64, desc[UR20][R4.64] ;  /* 0x000000140440c981 */ /* 0x000362000c1e1500 */
[----:B0-----:R-:W-:Y:S01]  /*8620*/  LEA.HI.X.SX32 R11, R6, R0, 0x1, P6 ;  /* 0x00000000060b7211 */ /* 0x001fe200030f0eff */
[----:B------:R-:W-:Y:S01]  /*8630*/  VIADD R6, R7, 0xffffffc9 ;  /* 0xffffffc907067836 */ /* 0x000fe20000000000 */
[----:B------:R-:W-:Y:S01]  /*8640*/  IADD3 R3, P6, PT, R13, R2, RZ ;  /* 0x000000020d037210 */ /* 0x000fe20007fde0ff */
[----:B-1----:R-:W-:Y:S02]  /*8650*/  @!P1 IMAD.MOV.U32 R4, RZ, RZ, R10 ;  /* 0x000000ffff049224 */ /* 0x002fe400078e000a */
[----:B------:R-:W-:Y:S01]  /*8660*/  @!P1 IMAD.MOV.U32 R5, RZ, RZ, R11 ;  /* 0x000000ffff059224 */ /* 0x000fe200078e000b */
[----:B------:R-:W-:Y:S01]  /*8670*/  STL [R1+0x490], R10 ;  /* 0x0004900a01007387 */ /* 0x000fe20000100800 */
[----:B------:R-:W-:-:S03]  /*8680*/  VIADD R9, R7, 0xffffffc8 ;  /* 0xffffffc807097836 */ /* 0x000fc60000000000 */
[----:B------:R0:W-:Y:S04]  /*8690*/  STL [R1+0x48c], R11 ;  /* 0x00048c0b01007387 */ /* 0x0001e80000100800 */
[----:B------:R1:W5:Y:S01]  /*86a0*/  @!P1 LDG.E.U16 R63, desc[UR20][R4.64] ;  /* 0x00000014043f9981 */ /* 0x000362000c1e1500 */
[----:B------:R-:W-:Y:S01]  /*86b0*/  ISETP.GE.U32.AND P1, PT, R6, 0x7fffff4a, PT ;  /* 0x7fffff4a0600780c */ /* 0x000fe20003f26070 */
[----:B------:R-:W-:Y:S01]  /*86c0*/  IMAD R6, R68, 0x39, RZ ;  /* 0x0000003944067824 */ /* 0x000fe200078e02ff */
[----:B0-----:R-:W-:Y:S02]  /*86d0*/  LEA.HI.X.SX32 R11, R12, R0, 0x1, P6 ;  /* 0x000000000c0b7211 */ /* 0x001fe400030f0eff */
[----:B------:R-:W-:Y:S01]  /*86e0*/  IADD3 R10, P6, PT, R14, R2, RZ ;  /* 0x000000020e0a7210 */ /* 0x000fe20007fde0ff */
[----:B------:R-:W-:Y:S01]  /*86f0*/  STL [R1+0x488], R3 ;  /* 0x0004880301007387 */ /* 0x000fe20000100800 */
[----:B------:R-:W-:Y:S01]  /*8700*/  ISETP.GE.U32.AND P4, PT, R9, 0x7fffff49, PT ;  /* 0x7fffff490900780c */ /* 0x000fe20003f86070 */
[----:B-1----:R-:W-:-:S02]  /*8710*/  @!P5 IMAD.MOV.U32 R4, RZ, RZ, R3 ;  /* 0x000000ffff04d224 */ /* 0x002fc400078e0003 */
[----:B------:R0:W-:Y:S01]  /*8720*/  STL [R1+0x484], R11 ;  /* 0x0004840b01007387 */ /* 0x0001e20000100800 */
[----:B------:R-:W-:Y:S02]  /*8730*/  @!P5 IMAD.MOV.U32 R5, RZ, RZ, R11 ;  /* 0x000000ffff05d224 */ /* 0x000fe400078e000b */
[----:B------:R-:W-:-:S03]  /*8740*/  VIADD R9, R7, 0xffffffca ;  /* 0xffffffca07097836 */ /* 0x000fc60000000000 */
[----:B------:R1:W5:Y:S01]  /*8750*/  @!P5 LDG.E.U16 R62, desc[UR20][R4.64] ;  /* 0x00000014043ed981 */ /* 0x000362000c1e1500 */
[----:B0-----:R-:W-:Y:S01]  /*8760*/  LEA.HI.X.SX32 R11, R6, R0, 0x1, P6 ;  /* 0x00000000060b7211 */ /* 0x001fe200030f0eff */
[----:B------:R-:W-:Y:S01]  /*8770*/  VIADD R6, R7, 0xffffffcb ;  /* 0xffffffcb07067836 */ /* 0x000fe20000000000 */
[----:B------:R-:W-:Y:S01]  /*8780*/  ISETP.GE.U32.AND P5, PT, R9, 0x7fffff4b, PT ;  /* 0x7fffff4b0900780c */ /* 0x000fe20003fa6070 */
[----:B------:R-:W-:Y:S01]  /*8790*/  IMAD R9, R68, 0x38, RZ ;  /* 0x0000003844097824 */ /* 0x000fe200078e02ff */
[----:B------:R-:W-:Y:S01]  /*87a0*/  IADD3 R3, P6, PT, R17, R2, RZ ;  /* 0x0000000211037210 */ /* 0x000fe20007fde0ff */
[----:B-1----:R-:W-:Y:S02]  /*87b0*/  @!P3 IMAD.MOV.U32 R4, RZ, RZ, R10 ;  /* 0x000000ffff04b224 */ /* 0x002fe400078e000a */
[----:B------:R-:W-:Y:S01]  /*87c0*/  @!P3 IMAD.MOV.U32 R5, RZ, RZ, R11 ;  /* 0x000000ffff05b224 */ /* 0x000fe200078e000b */
[----:B------:R-:W-:Y:S01]  /*87d0*/  STL [R1+0x480], R10 ;  /* 0x0004800a01007387 */ /* 0x000fe20000100800 */
[----:B------:R-:W-:-:S03]  /*87e0*/  LEA.HI.X.SX32 R13, R9, R0, 0x1, P6 ;  /* 0x00000000090d7211 */ /* 0x000fc600030f0eff */
[----:B------:R0:W5:Y:S01]  /*87f0*/  @!P3 LDG.E.U16 R61, desc[UR20][R4.64] ;  /* 0x00000014043db981 */ /* 0x000162000c1e1500 */
[----:B------:R-:W-:Y:S01]  /*8800*/  ISETP.GE.U32.AND P3, PT, R6, 0x7fffff4c, PT ;  /* 0x7fffff4c0600780c */ /* 0x000fe20003f66070 */
[----:B------:R-:W-:Y:S02]  /*8810*/  IMAD R6, R68, 0x37, RZ ;  /* 0x0000003744067824 */ /* 0x000fe400078e02ff */
[----:B------:R1:W-:Y:S04]  /*8820*/  STL [R1+0x47c], R11 ;  /* 0x00047c0b01007387 */ /* 0x0003e80000100800 */
[----:B------:R-:W-:Y:S01]  /*8830*/  STL [R1+0x478], R3 ;  /* 0x0004780301007387 */ /* 0x000fe20000100800 */
[----:B0-----:R-:W-:Y:S01]  /*8840*/  @!P0 IMAD.MOV.U32 R4, RZ, RZ, R3 ;  /* 0x000000ffff048224 */ /* 0x001fe200078e0003 */
[----:B-1----:R-:W-:-:S02]  /*8850*/  IADD3 R11, P6, PT, R20, R2, RZ ;  /* 0x00000002140b7210 */ /* 0x002fc40007fde0ff */
[----:B------:R0:W-:Y:S01]  /*8860*/  STL [R1+0x474], R13 ;  /* 0x0004740d01007387 */ /* 0x0001e20000100800 */
[----:B------:R-:W-:Y:S02]  /*8870*/  @!P0 IMAD.MOV.U32 R5, RZ, RZ, R13 ;  /* 0x000000ffff058224 */ /* 0x000fe400078e000d */
        /* <DEDUP_REMOVED lines=34> */
[----:B------:R1:W-:Y:S01]  /*8aa0*/  STL [R1+0x45c], R13 ;  /* 0x00045c0d01007387 */ /* 0x0003e20000100800 */
[----:B0-----:R-:W-:Y:S01]  /*8ab0*/  @!P3 IMAD.MOV.U32 R4, RZ, RZ, R3 ;  /* 0x000000ffff04b224 */ /* 0x001fe200078e0003 */
[----:B-1----:R-:W-:Y:S01]  /*8ac0*/  IADD3 R13, P6, PT, R39, R2, RZ ;  /* 0x00000002270d7210 */ /* 0x002fe20007fde0ff */
[----:B------:R-:W-:-:S03]  /*8ad0*/  @!P3 IMAD.MOV.U32 R5, RZ, RZ, R17 ;  /* 0x000000ffff05b224 */ /* 0x000fc600078e0011 */
[----:B------:R-:W-:Y:S01]  /*8ae0*/  LEA.HI.X.SX32 R20, R6, R0, 0x1, P6 ;  /* 0x0000000006147211 */ /* 0x000fe200030f0eff */
[----:B------:R0:W-:Y:S01]  /*8af0*/  STL [R1+0x458], R3 ;  /* 0x0004580301007387 */ /* 0x0001e20000100800 */
[----:B------:R-:W-:-:S03]  /*8b00*/  VIADD R6, R7, 0xffffffd1 ;  /* 0xffffffd107067836 */ /* 0x000fc60000000000 */
[----:B------:R1:W5:Y:S04]  /*8b10*/  @!P3 LDG.E.U16 R56, desc[UR20][R4.64] ;  /* 0x000000140438b981 */ /* 0x000368000c1e1500 */
[----:B------:R2:W-:Y:S01]  /*8b20*/  STL [R1+0x454], R17 ;  /* 0x0004541101007387 */ /* 0x0005e20000100800 */
[----:B0-----:R-:W-:Y:S01]  /*8b30*/  IADD3 R3, P6, PT, R37, R2, RZ ;  /* 0x0000000225037210 */ /* 0x001fe20007fde0ff */
[----:B-1----:R-:W-:Y:S02]  /*8b40*/  @!P0 IMAD.MOV.U32 R4, RZ, RZ, R13 ;  /* 0x000000ffff048224 */ /* 0x002fe400078e000d */
[----:B------:R-:W-:Y:S02]  /*8b50*/  @!P0 IMAD.MOV.U32 R5, RZ, RZ, R20 ;  /* 0x000000ffff058224 */ /* 0x000fe400078e0014 */
[----:B--2---:R-:W-:Y:S01]  /*8b60*/  IMAD R17, R68, 0x32, RZ ;  /* 0x0000003244117824 */ /* 0x004fe200078e02ff */
        /* <DEDUP_REMOVED lines=22> */
[----:B------:R-:W-:Y:S04]  /*8cd0*/  STL [R1+0x440], R13 ;  /* 0x0004400d01007387 */ /* 0x000fe80000100800 */
[----:B------:R0:W-:Y:S04]  /*8ce0*/  STL [R1+0x43c], R20 ;  /* 0x00043c1401007387 */ /* 0x0001e80000100800 */
[----:B------:R1:W5:Y:S01]  /*8cf0*/  @!P1 LDG.E.U16 R53, desc[UR20][R4.64] ;  /* 0x0000001404359981 */ /* 0x000362000c1e1500 */
[----:B------:R-:W-:Y:S01]  /*8d00*/  ISETP.GE.U32.AND P1, PT, R6, 0x7fffff54, PT ;  /* 0x7fffff540600780c */ /* 0x000fe20003f26070 */
[----:B------:R-:W-:Y:S01]  /*8d10*/  IMAD R6, R68, 0x2f, RZ ;  /* 0x0000002f44067824 */ /* 0x000fe200078e02ff */
[----:B0-----:R-:W-:-:S02]  /*8d20*/  LEA.HI.X.SX32 R20, R11, R0, 0x1, P6 ;  /* 0x000000000b147211 */ /* 0x001fc400030f0eff */
[----:B------:R-:W-:Y:S01]  /*8d30*/  IADD3 R66, P6, PT, R33, R2, RZ ;  /* 0x0000000221427210 */ /* 0x000fe20007fde0ff */
[----:B-1----:R-:W-:Y:S02]  /*8d40*/  @!P5 IMAD.MOV.U32 R4, RZ, RZ, R3 ;  /* 0x000000ffff04d224 */ /* 0x002fe400078e0003 */
[----:B------:R-:W-:Y:S01]  /*8d50*/  @!P5 IMAD.MOV.U32 R5, RZ, RZ, R20 ;  /* 0x000000ffff05d224 */ /* 0x000fe200078e0014 */
        /* <DEDUP_REMOVED lines=38> */
[----:B------:R-:W-:Y:S01]  /*8fc0*/  STL [R1+0x418], R3 ;  /* 0x0004180301007387 */ /* 0x000fe20000100800 */
[----:B------:R-:W-:Y:S01]  /*8fd0*/  PRMT R48, RZ, 0x7610, R48 ;  /* 0x00007610ff307816 */ /* 0x000fe20000000030 */
[----:B-1----:R-:W-:Y:S02]  /*8fe0*/  @!P1 IMAD.MOV.U32 R4, RZ, RZ, R3 ;  /* 0x000000ffff049224 */ /* 0x002fe400078e0003 */
[----:B------:R0:W-:Y:S01]  /*8ff0*/  STL [R1+0x414], R67 ;  /* 0x0004144301007387 */ /* 0x0001e20000100800 */
[----:B------:R-:W-:Y:S01]  /*9000*/  @!P1 IMAD.MOV.U32 R5, RZ, RZ, R67 ;  /* 0x000000ffff059224 */ /* 0x000fe200078e0043 */
[----:B------:R-:W-:Y:S01]  /*9010*/  PRMT R47, RZ, 0x7610, R47 ;  /* 0x00007610ff2f7816 */ /* 0x000fe2000000002f */
[----:B------:R-:W-:-:S03]  /*9020*/  IMAD R23, R68, 0x2a, RZ ;  /* 0x0000002a44177824 */ /* 0x000fc600078e02ff */
[----:B------:R1:W5:Y:S01]  /*9030*/  @!P1 LDG.E.U16 R48, desc[UR20][R4.64] ;  /* 0x0000001404309981 */ /* 0x000362000c1e1500 */
[----:B0-----:R-:W-:Y:S01]  /*9040*/  LEA.HI.X.SX32 R67, R6, R0, 0x1, P6 ;  /* 0x0000000006437211 */ /* 0x001fe200030f0eff */
[----:B------:R-:W-:Y:S01]  /*9050*/  VIADD R6, R7, 0xffffffd9 ;  /* 0xffffffd907067836 */ /* 0x000fe20000000000 */
        /* <DEDUP_REMOVED lines=16> */
[----:B------:R-:W-:-:S03]  /*9160*/  VIADD R29, R7, 0xffffffd8 ;  /* 0xffffffd8071d7836 */ /* 0x000fc60000000000 */
[----:B------:R1:W5:Y:S01]  /*9170*/  @!P3 LDG.E.U16 R46, desc[UR20][R4.64] ;  /* 0x00000014042eb981 */ /* 0x000362000c1e1500 */
[----:B0-----:R-:W-:Y:S01]  /*9180*/  LEA.HI.X.SX32 R67, R6, R0, 0x1, P6 ;  /* 0x0000000006437211 */ /* 0x001fe200030f0eff */
[----:B------:R-:W-:Y:S01]  /*9190*/  IMAD R18, R68, 0x28, RZ ;  /* 0x0000002844127824 */ /* 0x000fe200078e02ff */
[----:B------:R-:W-:Y:S01]  /*91a0*/  IADD3 R3, P6, PT, R27, R2, RZ ;  /* 0x000000021b037210 */ /* 0x000fe20007fde0ff */
[----:B------:R-:W-:Y:S02]  /*91b0*/  VIADD R6, R7, 0xffffffdb ;  /* 0xffffffdb07067836 */ /* 0x000fe40000000000 */
[----:B-1----:R-:W-:Y:S02]  /*91c0*/  @!P0 IMAD.MOV.U32 R4, RZ, RZ, R66 ;  /* 0x000000ffff048224 */ /* 0x002fe400078e0042 */
[----:B------:R-:W-:Y:S01]  /*91d0*/  @!P0 IMAD.MOV.U32 R5, RZ, RZ, R67 ;  /* 0x000000ffff058224 */ /* 0x000fe200078e0043 */
[----:B------:R-:W-:Y:S01]  /*91e0*/  ISETP.GE.U32.AND P1, PT, R29, 0x7fffff59, PT ;  /* 0x7fffff591d00780c */ /* 0x000fe20003f26070 */
[----:B------:R-:W-:Y:S04]  /*91f0*/  STL [R1+0x400], R66 ;  /* 0x0004004201007387 */ /* 0x000fe80000100800 */
[----:B------:R0:W-:Y:S04]  /*9200*/  STL [R1+0x3fc], R67 ;  /* 0x0003fc4301007387 */ /* 0x0001e80000100800 */
[----:B------:R1:W5:Y:S01]  /*9210*/  @!P0 LDG.E.U16 R45, desc[UR20][R4.64] ;  /* 0x00000014042d8981 */ /* 0x000362000c1e1500 */
[----:B------:R-:W-:Y:S01]  /*9220*/  ISETP.GE.U32.AND P0, PT, R6, 0x7fffff5c, PT ;  /* 0x7fffff5c0600780c */ /* 0x000fe20003f06070 */
[----:B------:R-:W-:Y:S01]  /*9230*/  IMAD R6, R68, 0x27, RZ ;  /* 0x0000002744067824 */ /* 0x000fe200078e02ff */
[----:B0-----:R-:W-:-:S02]  /*9240*/  LEA.HI.X.SX32 R67, R18, R0, 0x1, P6 ;  /* 0x0000000012437211 */ /* 0x001fc400030f0eff */
[----:B------:R-:W-:Y:S02]  /*9250*/  IADD3 R66, P6, PT, R26, R2, RZ ;  /* 0x000000021a427210 */ /* 0x000fe40007fde0ff */
[----:B------:R-:W-:Y:S01]  /*9260*/  PRMT R44, RZ, 0x7610, R44 ;  /* 0x00007610ff2c7816 */ /* 0x000fe2000000002c */
[----:B-1----:R-:W-:Y:S01]  /*9270*/  @!P4 IMAD.MOV.U32 R4, RZ, RZ, R3 ;  /* 0x000000ffff04c224 */ /* 0x002fe200078e0003 */
[----:B------:R-:W-:Y:S01]  /*9280*/  LEA.HI.X.SX32 R69, R6, R0, 0x1, P6 ;  /* 0x0000000006457211 */ /* 0x000fe200030f0eff */
[----:B------:R-:W-:Y:S01]  /*9290*/  @!P4 IMAD.MOV.U32 R5, RZ, RZ, R67 ;  /* 0x000000ffff05c224 */ /* 0x000fe200078e0043 */
[----:B------:R0:W-:Y:S01]  /*92a0*/  STL [R1+0x3f8], R3 ;  /* 0x0003f80301007387 */ /* 0x0001e20000100800 */
[C---:B------:R-:W-:Y:S01]  /*92b0*/  VIADD R28, R7.reuse, 0xffffffda ;  /* 0xffffffda071c7836 */ /* 0x040fe20000000000 */
[----:B------:R-:W-:Y:S02]  /*92c0*/  PRMT R43, RZ, 0x7610, R43 ;  /* 0x00007610ff2b7816 */ /* 0x000fe4000000002b */
[----:B------:R1:W5:Y:S01]  /*92d0*/  @!P4 LDG.E.U16 R44, desc[UR20][R4.64] ;  /* 0x00000014042cc981 */ /* 0x000362000c1e1500 */
[----:B------:R-:W-:-:S03]  /*92e0*/  VIADD R6, R7, 0xffffffdd ;  /* 0xffffffdd07067836 */ /* 0x000fc60000000000 */
[----:B------:R2:W-:Y:S01]  /*92f0*/  STL [R1+0x3f4], R67 ;  /* 0x0003f44301007387 */ /* 0x0005e20000100800 */
[----:B0-----:R-:W-:Y:S01]  /*9300*/  IADD3 R3, P6, PT, R25, R2, RZ ;  /* 0x0000000219037210 */ /* 0x001fe20007fde0ff */
[----:B-1----:R-:W-:Y:S02]  /*9310*/  @!P1 IMAD.MOV.U32 R4, RZ, RZ, R66 ;  /* 0x000000ffff049224 */ /* 0x002fe400078e0042 */
[----:B------:R-:W-:Y:S02]  /*9320*/  @!P1 IMAD.MOV.U32 R5, RZ, RZ, R69 ;  /* 0x000000ffff059224 */ /* 0x000fe400078e0045 */
[----:B--2---:R-:W-:Y:S01]  /*9330*/  IMAD R67, R68, 0x26, RZ ;  /* 0x0000002644437824 */ /* 0x004fe200078e02ff */
[----:B------:R-:W-:Y:S01]  /*9340*/  ISETP.GE.U32.AND P3, PT, R28, 0x7fffff5b, PT ;  /* 0x7fffff5b1c00780c */ /* 0x000fe20003f66070 */
[----:B------:R0:W-:Y:S04]  /*9350*/  STL [R1+0x3f0], R66 ;  /* 0x0003f04201007387 */ /* 0x0001e80000100800 */
[----:B------:R1:W5:Y:S01]  /*9360*/  @!P1 LDG.E.U16 R43, desc[UR20][R4.64] ;  /* 0x00000014042b9981 */ /* 0x000362000c1e1500 */
[----:B------:R-:W-:Y:S01]  /*9370*/  ISETP.GE.U32.AND P1, PT, R6, 0x7fffff5e, PT ;  /* 0x7fffff5e0600780c */ /* 0x000fe20003f26070 */
[----:B------:R-:W-:-:S02]  /*9380*/  IMAD R6, R68, 0x25, RZ ;  /* 0x0000002544067824 */ /* 0x000fc400078e02ff */
[----:B------:R2:W-:Y:S01]  /*9390*/  STL [R1+0x3ec], R69 ;  /* 0x0003ec4501007387 */ /* 0x0005e20000100800 */
[----:B0-----:R-:W-:Y:S02]  /*93a0*/  LEA.HI.X.SX32 R66, R67, R0, 0x1, P6 ;  /* 0x0000000043427211 */ /* 0x001fe400030f0eff */
[----:B------:R-:W-:Y:S01]  /*93b0*/  PRMT R42, RZ, 0x7610, R42 ;  /* 0x00007610ff2a7816 */ /* 0x000fe2000000002a */
[----:B------:R0:W-:Y:S01]  /*93c0*/  STL [R1+0x3e8], R3 ;  /* 0x0003e80301007387 */ /* 0x0001e20000100800 */
[----:B-1----:R-:W-:Y:S01]  /*93d0*/  @!P5 IMAD.MOV.U32 R4, RZ, RZ, R3 ;  /* 0x000000ffff04d224 */ /* 0x002fe200078e0003 */
[----:B--2---:R-:W-:Y:S01]  /*93e0*/  IADD3 R69, P6, PT, R24, R2, RZ ;  /* 0x0000000218457210 */ /* 0x004fe20007fde0ff */
[----:B------:R-:W-:Y:S01]  /*93f0*/  @!P5 IMAD.MOV.U32 R5, RZ, RZ, R66 ;  /* 0x000000ffff05d224 */ /* 0x000fe200078e0042 */
[----:B------:R1:W-:Y:S02]  /*9400*/  STL [R1+0x3e4], R66 ;  /* 0x0003e44201007387 */ /* 0x0003e40000100800 */
[----:B------:R-:W-:Y:S01]  /*9410*/  LEA.HI.X.SX32 R70, R6, R0, 0x1, P6 ;  /* 0x0000000006467211 */ /* 0x000fe200030f0eff */
[----:B------:R-:W-:Y:S01]  /*9420*/  VIADD R27, R7, 0xffffffdc ;  /* 0xffffffdc071b7836 */ /* 0x000fe20000000000 */
[----:B0-----:R-:W-:Y:S01]  /*9430*/  IADD3 R3, P6, PT, R22, R2, RZ ;  /* 0x0000000216037210 */ /* 0x001fe20007fde0ff */
[----:B------:R0:W5:Y:S01]  /*9440*/  @!P5 LDG.E.U16 R42, desc[UR20][R4.64] ;  /* 0x00000014042ad981 */ /* 0x000162000c1e1500 */
[----:B------:R-:W-:Y:S01]  /*9450*/  PRMT R41, RZ, 0x7610, R41 ;  /* 0x00007610ff297816 */ /* 0x000fe20000000029 */
[----:B-1----:R-:W-:-:S02]  /*9460*/  IMAD R66, R68, 0x24, RZ ;  /* 0x0000002444427824 */ /* 0x002fc400078e02ff */
[----:B------:R1:W-:Y:S01]  /*9470*/  STL [R1+0x3e0], R69 ;  /* 0x0003e04501007387 */ /* 0x0003e20000100800 */
[----:B------:R-:W-:Y:S02]  /*9480*/  VIADD R6, R7, 0xffffffdf ;  /* 0xffffffdf07067836 */ /* 0x000fe40000000000 */
[----:B0-----:R-:W-:Y:S02]  /*9490*/  @!P3 IMAD.MOV.U32 R4, RZ, RZ, R69 ;  /* 0x000000ffff04b224 */ /* 0x001fe400078e0045 */
[----:B------:R-:W-:Y:S01]  /*94a0*/  @!P3 IMAD.MOV.U32 R5, RZ, RZ, R70 ;  /* 0x000000ffff05b224 */ /* 0x000fe200078e0046 */
[----:B------:R-:W-:Y:S02]  /*94b0*/  ISETP.GE.U32.AND P4, PT, R27, 0x7fffff5d, PT ;  /* 0x7fffff5d1b00780c */ /* 0x000fe40003f86070 */
[----:B-1----:R-:W-:Y:S02]  /*94c0*/  LEA.HI.X.SX32 R69, R66, R0, 0x1, P6 ;  /* 0x0000000042457211 */ /* 0x002fe400030f0eff */
[----:B------:R0:W5:Y:S01]  /*94d0*/  @!P3 LDG.E.U16 R41, desc[UR20][R4.64] ;  /* 0x000000140429b981 */ /* 0x000162000c1e1500 */
[----:B------:R-:W-:-:S02]  /*94e0*/  PRMT R40, RZ, 0x7610, R40 ;  /* 0x00007610ff287816 */ /* 0x000fc40000000028 */
[----:B------:R-:W-:Y:S01]  /*94f0*/  ISETP.GE.U32.AND P3, PT, R6, 0x7fffff60, PT ;  /* 0x7fffff600600780c */ /* 0x000fe20003f66070 */
[----:B------:R1:W-:Y:S01]  /*9500*/  STL [R1+0x3dc], R70 ;  /* 0x0003dc4601007387 */ /* 0x0003e20000100800 */
[C---:B------:R-:W-:Y:S02]  /*9510*/  IMAD R6, R68.reuse, 0x23, RZ ;  /* 0x0000002344067824 */ /* 0x040fe400078e02ff */
[----:B0-----:R-:W-:Y:S02]  /*9520*/  @!P0 IMAD.MOV.U32 R4, RZ, RZ, R3 ;  /* 0x000000ffff048224 */ /* 0x001fe400078e0003 */
[----:B------:R-:W-:Y:S01]  /*9530*/  @!P0 IMAD.MOV.U32 R5, RZ, RZ, R69 ;  /* 0x000000ffff058224 */ /* 0x000fe200078e0045 */
[----:B-1----:R-:W-:Y:S01]  /*9540*/  IADD3 R70, P6, PT, R21, R2, RZ ;  /* 0x0000000215467210 */ /* 0x002fe20007fde0ff */
[----:B------:R0:W-:Y:S01]  /*9550*/  STL [R1+0x3d8], R3 ;  /* 0x0003d80301007387 */ /* 0x0001e20000100800 */
[----:B------:R-:W-:-:S03]  /*9560*/  IMAD R21, R68, 0x22, RZ ;  /* 0x0000002244157824 */ /* 0x000fc600078e02ff */
[----:B------:R1:W5:Y:S01]  /*9570*/  @!P0 LDG.E.U16 R40, desc[UR20][R4.64] ;  /* 0x0000001404288981 */ /* 0x000362000c1e1500 */
[----:B------:R-:W-:-:S03]  /*9580*/  PRMT R38, RZ, 0x7610, R38 ;  /* 0x00007610ff267816 */ /* 0x000fc60000000026 */
[----:B------:R2:W-:Y:S01]  /*9590*/  STL [R1+0x3d4], R69 ;  /* 0x0003d44501007387 */ /* 0x0005e20000100800 */
[----:B-1----:R-:W-:Y:S02]  /*95a0*/  LEA.HI.X.SX32 R5, R6, R0, 0x1, P6 ;  /* 0x0000000006057211 */ /* 0x002fe400030f0eff */
[----:B0-----:R-:W-:Y:S01]  /*95b0*/  IADD3 R3, P6, PT, R15, R2, RZ ;  /* 0x000000020f037210 */ /* 0x001fe20007fde0ff */
[----:B------:R-:W-:-:S03]  /*95c0*/  @!P4 IMAD.MOV.U32 R4, RZ, RZ, R70 ;  /* 0x000000ffff04c224 */ /* 0x000fc600078e0046 */
[----:B--2---:R-:W-:Y:S01]  /*95d0*/  LEA.HI.X.SX32 R69, R21, R0, 0x1, P6 ;  /* 0x0000000015457211 */ /* 0x004fe200030f0eff */
[----:B------:R-:W-:Y:S01]  /*95e0*/  STL [R1+0x3d0], R70 ;  /* 0x0003d04601007387 */ /* 0x000fe20000100800 */
[----:B------:R-:W-:Y:S01]  /*95f0*/  PRMT R39, RZ, 0x7610, R39 ;  /* 0x00007610ff277816 */ /* 0x000fe20000000027 */
[----:B------:R-:W-:Y:S02]  /*9600*/  VIADD R25, R7, 0xffffffde ;  /* 0xffffffde07197836 */ /* 0x000fe40000000000 */
[----:B------:R0:W-:Y:S04]  /*9610*/  STL [R1+0x3cc], R5 ;  /* 0x0003cc0501007387 */ /* 0x0001e80000100800 */
[----:B------:R1:W5:Y:S01]  /*9620*/  @!P4 LDG.E.U16 R38, desc[UR20][R4.64] ;  /* 0x000000140426c981 */ /* 0x000362000c1e1500 */
[----:B------:R-:W-:-:S03]  /*9630*/  ISETP.GE.U32.AND P5, PT, R25, 0x7fffff5f, PT ;  /* 0x7fffff5f1900780c */ /* 0x000fc60003fa6070 */
[----:B------:R-:W-:Y:S01]  /*9640*/  STL [R1+0x3c8], R3 ;  /* 0x0003c80301007387 */ /* 0x000fe20000100800 */
[----:B-1----:R-:W-:Y:S02]  /*9650*/  @!P1 IMAD.MOV.U32 R4, RZ, RZ, R3 ;  /* 0x000000ffff049224 */ /* 0x002fe400078e0003 */
[----:B0-----:R-:W-:Y:S01]  /*9660*/  @!P1 IMAD.MOV.U32 R5, RZ, RZ, R69 ;  /* 0x000000ffff059224 */ /* 0x001fe200078e0045 */
[----:B------:R0:W-:Y:S04]  /*9670*/  STL [R1+0x3c4], R69 ;  /* 0x0003c44501007387 */ /* 0x0001e80000100800 */
[----:B------:R1:W5:Y:S01]  /*9680*/  @!P1 LDG.E.U16 R39, desc[UR20][R4.64] ;  /* 0x0000001404279981 */ /* 0x000362000c1e1500 */
[----:B0-----:R-:W-:Y:S01]  /*9690*/  IADD3 R69, P6, PT, R19, R2, RZ ;  /* 0x0000000213457210 */ /* 0x001fe20007fde0ff */
[----:B-1----:R-:W-:-:S02]  /*96a0*/  VIADD R5, R7, 0xffffffe2 ;  /* 0xffffffe207057836 */ /* 0x002fc40000000000 */
[----:B------:R-:W-:-:S03]  /*96b0*/  IMAD R4, R68, 0x21, RZ ;  /* 0x0000002144047824 */ /* 0x000fc600078e02ff */
[----:B------:R-:W-:Y:S01]  /*96c0*/  ISETP.GE.U32.AND P1, PT, R5, 0x7fffff63, PT ;  /* 0x7fffff630500780c */ /* 0x000fe20003f26070 */
[----:B------:R-:W-:Y:S01]  /*96d0*/  IMAD.SHL.U32 R5, R68, 0x20, RZ ;  /* 0x0000002044057824 */ /* 0x000fe200078e00ff */
[----:B------:R-:W-:Y:S02]  /*96e0*/  LEA.HI.X.SX32 R70, R4, R0, 0x1, P6 ;  /* 0x0000000004467211 */ /* 0x000fe400030f0eff */
[----:B------:R-:W-:Y:S01]  /*96f0*/  LEA R3, P6, R68, R2, 0x6 ;  /* 0x0000000244037211 */ /* 0x000fe200078c30ff */
[----:B------:R-:W-:Y:S01]  /*9700*/  @!P5 IMAD.MOV.U32 R4, RZ, RZ, R69 ;  /* 0x000000ffff04d224 */ /* 0x000fe200078e0045 */
[----:B------:R-:W-:Y:S02]  /*9710*/  PRMT R36, RZ, 0x7610, R36 ;  /* 0x00007610ff247816 */ /* 0x000fe40000000024 */
[----:B------:R-:W-:Y:S01]  /*9720*/  LEA.HI.X.SX32 R15, R5, R0, 0x1, P6 ;  /* 0x00000000050f7211 */ /* 0x000fe200030f0eff */
[----:B------:R-:W-:Y:S01]  /*9730*/  @!P5 IMAD.MOV.U32 R5, RZ, RZ, R70 ;  /* 0x000000ffff05d224 */ /* 0x000fe200078e0046 */
[----:B------:R-:W-:Y:S01]  /*9740*/  PRMT R37, RZ, 0x7610, R37 ;  /* 0x00007610ff257816 */ /* 0x000fe20000000025 */
[----:B------:R-:W-:-:S03]  /*9750*/  VIADD R22, R7, 0xffffffe0 ;  /* 0xffffffe007167836 */ /* 0x000fc60000000000 */
[----:B------:R0:W5:Y:S02]  /*9760*/  @!P5 LDG.E.U16 R36, desc[UR20][R4.64] ;  /* 0x000000140424d981 */ /* 0x000164000c1e1500 */
[----:B------:R-:W-:Y:S01]  /*9770*/  ISETP.GE.U32.AND P0, PT, R22, 0x7fffff61, PT ;  /* 0x7fffff611600780c */ /* 0x000fe20003f06070 */
[----:B------:R-:W-:Y:S01]  /*9780*/  VIADD R6, R7, 0xffffffe1 ;  /* 0xffffffe107067836 */ /* 0x000fe20000000000 */
[----:B------:R-:W-:Y:S01]  /*9790*/  STL [R1+0x3c0], R69 ;  /* 0x0003c04501007387 */ /* 0x000fe20000100800 */
[----:B0-----:R-:W-:Y:S02]  /*97a0*/  @!P3 IMAD.MOV.U32 R4, RZ, RZ, R3 ;  /* 0x000000ffff04b224 */ /* 0x001fe400078e0003 */
[----:B------:R-:W-:Y:S01]  /*97b0*/  @!P3 IMAD.MOV.U32 R5, RZ, RZ, R15 ;  /* 0x000000ffff05b224 */ /* 0x000fe200078e000f */
[----:B------:R0:W-:Y:S04]  /*97c0*/  STL [R1+0x3bc], R70 ;  /* 0x0003bc4601007387 */ /* 0x0001e80000100800 */
[----:B------:R1:W5:Y:S01]  /*97d0*/  @!P3 LDG.E.U16 R37, desc[UR20][R4.64] ;  /* 0x000000140425b981 */ /* 0x000362000c1e1500 */
[----:B------:R-:W-:-:S02]  /*97e0*/  ISETP.GE.U32.AND P4, PT, R6, 0x7fffff62, PT ;  /* 0x7fffff620600780c */ /* 0x000fc40003f86070 */
[----:B0-----:R-:W-:Y:S01]  /*97f0*/  IADD3 R70, P6, PT, R16, R2, RZ ;  /* 0x0000000210467210 */ /* 0x001fe20007fde0ff */
[----:B-1----:R-:W-:Y:S01]  /*9800*/  IMAD R4, R68, 0x1f, RZ ;  /* 0x0000001f44047824 */ /* 0x002fe200078e02ff */
[----:B------:R0:W-:Y:S01]  /*9810*/  STL [R1+0x3b8], R3 ;  /* 0x0003b80301007387 */ /* 0x0001e20000100800 */
[----:B------:R-:W-:-:S03]  /*9820*/  VIADD R5, R7, 0xffffffe4 ;  /* 0xffffffe407057836 */ /* 0x000fc60000000000 */
[----:B------:R-:W-:Y:S01]  /*9830*/  LEA.HI.X.SX32 R4, R4, R0, 0x1, P6 ;  /* 0x0000000004047211 */ /* 0x000fe200030f0eff */
[----:B------:R1:W-:Y:S01]  /*9840*/  STL [R1+0x3b4], R15 ;  /* 0x0003b40f01007387 */ /* 0x0003e20000100800 */
[----:B------:R-:W-:Y:S02]  /*9850*/  ISETP.GE.U32.AND P3, PT, R5, 0x7fffff65, PT ;  /* 0x7fffff650500780c */ /* 0x000fe40003f66070 */
[----:B------:R-:W-:Y:S01]  /*9860*/  PRMT R34, RZ, 0x7610, R34 ;  /* 0x00007610ff227816 */ /* 0x000fe20000000022 */
[----:B------:R-:W-:Y:S01]  /*9870*/  STL [R1+0x3b0], R70 ;  /* 0x0003b04601007387 */ /* 0x000fe20000100800 */
[----:B0-----:R-:W-:Y:S01]  /*9880*/  IADD3 R3, P6, PT, R8, R2, RZ ;  /* 0x0000000208037210 */ /* 0x001fe20007fde0ff */
[----:B------:R-:W-:Y:S02]  /*9890*/  @!P0 IMAD.MOV.U32 R5, RZ, RZ, R4 ;  /* 0x000000ffff058224 */ /* 0x000fe400078e0004 */
[----:B-1----:R-:W-:Y:S01]  /*98a0*/  IMAD R15, R68, 0x1e, RZ ;  /* 0x0000001e440f7824 */ /* 0x002fe200078e02ff */
[----:B------:R0:W-:Y:S04]  /*98b0*/  STL [R1+0x3ac], R4 ;  /* 0x0003ac0401007387 */ /* 0x0001e80000100800 */
[----:B------:R-:W-:Y:S01]  /*98c0*/  LEA.HI.X.SX32 R69, R15, R0, 0x1, P6 ;  /* 0x000000000f457211 */ /* 0x000fe200030f0eff */
[----:B0-----:R-:W-:Y:S01]  /*98d0*/  @!P0 IMAD.MOV.U32 R4, RZ, RZ, R70 ;  /* 0x000000ffff048224 */ /* 0x001fe200078e0046 */
[----:B------:R-:W-:-:S04]  /*98e0*/  PRMT R35, RZ, 0x7610, R35 ;  /* 0x00007610ff237816 */ /* 0x000fc80000000023 */
[----:B------:R0:W5:Y:S01]  /*98f0*/  @!P0 LDG.E.U16 R34, desc[UR20][R4.64] ;  /* 0x0000001404228981 */ /* 0x000162000c1e1500 */
[----:B------:R-:W-:-:S03]  /*9900*/  VIADD R6, R7, 0xffffffe3 ;  /* 0xffffffe307067836 */ /* 0x000fc60000000000 */
[----:B------:R-:W-:Y:S01]  /*9910*/  STL [R1+0x3a8], R3 ;  /* 0x0003a80301007387 */ /* 0x000fe20000100800 */
[----:B0-----:R-:W-:Y:S02]  /*9920*/  @!P4 IMAD.MOV.U32 R4, RZ, RZ, R3 ;  /* 0x000000ffff04c224 */ /* 0x001fe400078e0003 */
[----:B------:R-:W-:Y:S01]  /*9930*/  @!P4 IMAD.MOV.U32 R5, RZ, RZ, R69 ;  /* 0x000000ffff05c224 */ /* 0x000fe200078e0045 */
[----:B------:R0:W-:Y:S04]  /*9940*/  STL [R1+0x3a4], R69 ;  /* 0x0003a44501007387 */ /* 0x0001e80000100800 */
[----:B------:R1:W5:Y:S01]  /*9950*/  @!P4 LDG.E.U16 R35, desc[UR20][R4.64] ;  /* 0x000000140423c981 */ /* 0x000362000c1e1500 */
[----:B------:R-:W-:Y:S02]  /*9960*/  ISETP.GE.U32.AND P5, PT, R6, 0x7fffff64, PT ;  /* 0x7fffff640600780c */ /* 0x000fe40003fa6070 */
[----:B0-----:R-:W-:Y:S01]  /*9970*/  IADD3 R69, P6, PT, R12, R2, RZ ;  /* 0x000000020c457210 */ /* 0x001fe20007fde0ff */
[----:B-1----:R-:W-:-:S02]  /*9980*/  IMAD R4, R68, 0x1d, RZ ;  /* 0x0000001d44047824 */ /* 0x002fc400078e02ff */
[----:B------:R-:W-:Y:S02]  /*9990*/  VIADD R5, R7, 0xffffffe6 ;  /* 0xffffffe607057836 */ /* 0x000fe40000000000 */
[----:B------:R-:W-:Y:S01]  /*99a0*/  IMAD R12, R68, 0x1c, RZ ;  /* 0x0000001c440c7824 */ /* 0x000fe200078e02ff */
[----:B------:R-:W-:Y:S02]  /*99b0*/  LEA.HI.X.SX32 R70, R4, R0, 0x1, P6 ;  /* 0x0000000004467211 */ /* 0x000fe400030f0eff */
[----:B------:R-:W-:Y:S01]  /*99c0*/  IADD3 R3, P6, PT, R9, R2, RZ ;  /* 0x0000000209037210 */ /* 0x000fe20007fde0ff */
[----:B------:R-:W-:Y:S01]  /*99d0*/  @!P1 IMAD.MOV.U32 R4, RZ, RZ, R69 ;  /* 0x000000ffff049224 */ /* 0x000fe200078e0045 */
[----:B------:R-:W-:Y:S01]  /*99e0*/  ISETP.GE.U32.AND P4, PT, R5, 0x7fffff67, PT ;  /* 0x7fffff670500780c */ /* 0x000fe20003f86070 */
[----:B------:R-:W-:Y:S01]  /*99f0*/  @!P1 IMAD.MOV.U32 R5, RZ, RZ, R70 ;  /* 0x000000ffff059224 */ /* 0x000fe200078e0046 */
[----:B------:R-:W-:Y:S02]  /*9a00*/  PRMT R32, RZ, 0x7610, R32 ;  /* 0x00007610ff207816 */ /* 0x000fe40000000020 */
[----:B------:R-:W-:-:S02]  /*9a10*/  LEA.HI.X.SX32 R8, R12, R0, 0x1, P6 ;  /* 0x000000000c087211 */ /* 0x000fc400030f0eff */
[----:B------:R-:W-:Y:S02]  /*9a20*/  PRMT R33, RZ, 0x7610, R33 ;  /* 0x00007610ff217816 */ /* 0x000fe40000000021 */
[----:B------:R0:W5:Y:S01]  /*9a30*/  @!P1 LDG.E.U16 R32, desc[UR20][R4.64] ;  /* 0x0000001404209981 */ /* 0x000162000c1e1500 */
[----:B------:R-:W-:-:S03]  /*9a40*/  VIADD R6, R7, 0xffffffe5 ;  /* 0xffffffe507067836 */ /* 0x000fc60000000000 */
[----:B------:R1:W-:Y:S01]  /*9a50*/  STL [R1+0x3a0], R69 ;  /* 0x0003a04501007387 */ /* 0x0003e20000100800 */
[----:B0-----:R-:W-:Y:S02]  /*9a60*/  @!P5 IMAD.MOV.U32 R4, RZ, RZ, R3 ;  /* 0x000000ffff04d224 */ /* 0x001fe400078e0003 */
[----:B------:R-:W-:Y:S01]  /*9a70*/  @!P5 IMAD.MOV.U32 R5, RZ, RZ, R8 ;  /* 0x000000ffff05d224 */ /* 0x000fe200078e0008 */
[----:B-1----:R-:W-:-:S04]  /*9a80*/  IADD3 R69, P6, PT, R14, R2, RZ ;  /* 0x000000020e457210 */ /* 0x002fc80007fde0ff */
[----:B------:R0:W5:Y:S01]  /*9a90*/  @!P5 LDG.E.U16 R33, desc[UR20][R4.64] ;  /* 0x000000140421d981 */ /* 0x000162000c1e1500 */
[----:B------:R-:W-:Y:S01]  /*9aa0*/  ISETP.GE.U32.AND P0, PT, R6, 0x7fffff66, PT ;  /* 0x7fffff660600780c */ /* 0x000fe20003f06070 */
[C---:B------:R-:W-:Y:S02]  /*9ab0*/  IMAD R9, R68.reuse, 0x1a, RZ ;  /* 0x0000001a44097824 */ /* 0x040fe400078e02ff */
[----:B------:R1:W-:Y:S01]  /*9ac0*/  STL [R1+0x39c], R70 ;  /* 0x00039c4601007387 */ /* 0x0003e20000100800 */
[----:B0-----:R-:W-:Y:S02]  /*9ad0*/  IMAD R4, R68, 0x1b, RZ ;  /* 0x0000001b44047824 */ /* 0x001fe400078e02ff */
[----:B------:R-:W-:Y:S01]  /*9ae0*/  VIADD R5, R7, 0xffffffe8 ;  /* 0xffffffe807057836 */ /* 0x000fe20000000000 */
[----:B------:R0:W-:Y:S02]  /*9af0*/  STL [R1+0x398], R3 ;  /* 0x0003980301007387 */ /* 0x0001e40000100800 */
[----:B-1----:R-:W-:Y:S01]  /*9b00*/  LEA.HI.X.SX32 R70, R4, R0, 0x1, P6 ;  /* 0x0000000004467211 */ /* 0x002fe200030f0eff */
[----:B------:R-:W-:Y:S01]  /*9b10*/  @!P3 IMAD.MOV.U32 R4, RZ, RZ, R69 ;  /* 0x000000ffff04b224 */ /* 0x000fe200078e0045 */
[----:B------:R-:W-:Y:S01]  /*9b20*/  ISETP.GE.U32.AND P5, PT, R5, 0x7fffff69, PT ;  /* 0x7fffff690500780c */ /* 0x000fe20003fa6070 */
[----:B------:R1:W-:Y:S01]  /*9b30*/  STL [R1+0x394], R8 ;  /* 0x0003940801007387 */ /* 0x0003e20000100800 */
[----:B------:R-:W-:Y:S01]  /*9b40*/  PRMT R30, RZ, 0x7610, R30 ;  /* 0x00007610ff1e7816 */ /* 0x000fe2000000001e */
[----:B------:R-:W-:Y:S01]  /*9b50*/  @!P3 IMAD.MOV.U32 R5, RZ, RZ, R70 ;  /* 0x000000ffff05b224 */ /* 0x000fe200078e0046 */
[----:B0-----:R-:W-:-:S02]  /*9b60*/  IADD3 R3, P6, PT, R10, R2, RZ ;  /* 0x000000020a037210 */ /* 0x001fc40007fde0ff */
[----:B------:R-:W-:Y:S02]  /*9b70*/  PRMT R31, RZ, 0x7610, R31 ;  /* 0x00007610ff1f7816 */ /* 0x000fe4000000001f */
[----:B------:R0:W5:Y:S01]  /*9b80*/  @!P3 LDG.E.U16 R30, desc[UR20][R4.64] ;  /* 0x00000014041eb981 */ /* 0x000162000c1e1500 */
[----:B-1----:R-:W-:Y:S01]  /*9b90*/  LEA.HI.X.SX32 R8, R9, R0, 0x1, P6 ;  /* 0x0000000009087211 */ /* 0x002fe200030f0eff */
[----:B------:R-:W-:Y:S02]  /*9ba0*/  VIADD R6, R7, 0xffffffe7 ;  /* 0xffffffe707067836 */ /* 0x000fe40000000000 */
[----:B------:R1:W-:Y:S01]  /*9bb0*/  STL [R1+0x390], R69 ;  /* 0x0003904501007387 */ /* 0x0003e20000100800 */
[----:B0-----:R-:W-:Y:S02]  /*9bc0*/  @!P0 IMAD.MOV.U32 R4, RZ, RZ, R3 ;  /* 0x000000ffff048224 */ /* 0x001fe400078e0003 */
[----:B------:R-:W-:Y:S01]  /*9bd0*/  @!P0 IMAD.MOV.U32 R5, RZ, RZ, R8 ;  /* 0x000000ffff058224 */ /* 0x000fe200078e0008 */
[----:B-1----:R-:W-:-:S04]  /*9be0*/  IADD3 R69, P6, PT, R17, R2, RZ ;  /* 0x0000000211457210 */ /* 0x002fc80007fde0ff */
[----:B------:R0:W5:Y:S01]  /*9bf0*/  @!P0 LDG.E.U16 R31, desc[UR20][R4.64] ;  /* 0x00000014041f8981 */ /* 0x000162000c1e1500 */
[----:B------:R-:W-:-:S03]  /*9c00*/  ISETP.GE.U32.AND P1, PT, R6, 0x7fffff68, PT ;  /* 0x7fffff680600780c */ /* 0x000fc60003f26070 */
[----:B------:R1:W-:Y:S01]  /*9c10*/  STL [R1+0x38c], R70 ;  /* 0x00038c4601007387 */ /* 0x0003e20000100800 */
[----:B0-----:R-:W-:-:S03]  /*9c20*/  IMAD R4, R68, 0x19, RZ ;  /* 0x0000001944047824 */ /* 0x001fc600078e02ff */
[----:B------:R0:W-:Y:S01]  /*9c30*/  STL [R1+0x388], R3 ;  /* 0x0003880301007387 */ /* 0x0001e20000100800 */
[----:B------:R-:W-:-:S03]  /*9c40*/  VIADD R5, R7, 0xffffffea ;  /* 0xffffffea07057836 */ /* 0x000fc60000000000 */
[----:B------:R2:W-:Y:S01]  /*9c50*/  STL [R1+0x384], R8 ;  /* 0x0003840801007387 */ /* 0x0005e20000100800 */
[----:B-1----:R-:W-:Y:S01]  /*9c60*/  LEA.HI.X.SX32 R70, R4, R0, 0x1, P6 ;  /* 0x0000000004467211 */ /* 0x002fe200030f0eff */
[----:B------:R-:W-:Y:S01]  /*9c70*/  @!P4 IMAD.MOV.U32 R4, RZ, RZ, R69 ;  /* 0x000000ffff04c224 */ /* 0x000fe200078e0045 */
[----:B------:R-:W-:Y:S02]  /*9c80*/  ISETP.GE.U32.AND P0, PT, R5, 0x7fffff6b, PT ;  /* 0x7fffff6b0500780c */ /* 0x000fe40003f06070 */
[----:B0-----:R-:W-:Y:S01]  /*9c90*/  IADD3 R3, P6, PT, R11, R2, RZ ;  /* 0x000000020b037210 */ /* 0x001fe20007fde0ff */
[----:B--2---:R-:W-:Y:S01]  /*9ca0*/  IMAD R8, R68, 0x18, RZ ;  /* 0x0000001844087824 */ /* 0x004fe200078e02ff */
[----:B------:R-:W-:Y:S01]  /*9cb0*/  PRMT R28, RZ, 0x7610, R28 ;  /* 0x00007610ff1c7816 */ /* 0x000fe2000000001c */
[----:B------:R-:W-:-:S03]  /*9cc0*/  @!P4 IMAD.MOV.U32 R5, RZ, RZ, R70 ;  /* 0x000000ffff05c224 */ /* 0x000fc600078e0046 */
[----:B------:R-:W-:Y:S02]  /*9cd0*/  LEA.HI.X.SX32 R10, R8, R0, 0x1, P6 ;  /* 0x00000000080a7211 */ /* 0x000fe400030f0eff */
[----:B------:R-:W-:Y:S01]  /*9ce0*/  PRMT R29, RZ, 0x7610, R29 ;  /* 0x00007610ff1d7816 */ /* 0x000fe2000000001d */
        /* <DEDUP_REMOVED lines=19> */
[----:B0-----:R-:W-:Y:S01]  /*9e20*/  IADD3 R3, P6, PT, R13, R2, RZ ;  /* 0x000000020d037210 */ /* 0x001fe20007fde0ff */
[----:B------:R-:W-:Y:S01]  /*9e30*/  VIADD R6, R7, 0xffffffeb ;  /* 0xffffffeb07067836 */ /* 0x000fe20000000000 */
[----:B------:R-:W-:-:S02]  /*9e40*/  PRMT R27, RZ, 0x7610, R27 ;  /* 0x00007610ff1b7816 */ /* 0x000fc4000000001b */
[----:B------:R0:W5:Y:S01]  /*9e50*/  @!P5 LDG.E.U16 R26, desc[UR20][R4.64] ;  /* 0x00000014041ad981 */ /* 0x000162000c1e1500 */
[----:B-1----:R-:W-:Y:S02]  /*9e60*/  LEA.HI.X.SX32 R10, R11, R0, 0x1, P6 ;  /* 0x000000000b0a7211 */ /* 0x002fe400030f0eff */
[----:B------:R-:W-:Y:S01]  /*9e70*/  ISETP.GE.U32.AND P4, PT, R6, 0x7fffff6c, PT ;  /* 0x7fffff6c0600780c */ /* 0x000fe20003f86070 */
[----:B0-----:R-:W-:Y:S02]  /*9e80*/  @!P3 IMAD.MOV.U32 R4, RZ, RZ, R3 ;  /* 0x000000ffff04b224 */ /* 0x001fe400078e0003 */
[----:B------:R-:W-:Y:S01]  /*9e90*/  @!P3 IMAD.MOV.U32 R5, RZ, RZ, R10 ;  /* 0x000000ffff05b224 */ /* 0x000fe200078e000a */
[----:B------:R0:W-:Y:S01]  /*9ea0*/  STL [R1+0x370], R69 ;  /* 0x0003704501007387 */ /* 0x0001e20000100800 */
[----:B------:R-:W-:-:S03]  /*9eb0*/  VIADD R6, R7, 0xffffffed ;  /* 0xffffffed07067836 */ /* 0x000fc60000000000 */
[----:B------:R1:W5:Y:S02]  /*9ec0*/  @!P3 LDG.E.U16 R27, desc[UR20][R4.64] ;  /* 0x00000014041bb981 */ /* 0x000364000c1e1500 */
[----:B------:R-:W-:Y:S02]  /*9ed0*/  ISETP.GE.U32.AND P5, PT, R6, 0x7fffff6e, PT ;  /* 0x7fffff6e0600780c */ /* 0x000fe40003fa6070 */
[----:B0-----:R-:W-:Y:S01]  /*9ee0*/  IADD3 R69, P6, PT, R23, R2, RZ ;  /* 0x0000000217457210 */ /* 0x001fe20007fde0ff */
[C---:B-1----:R-:W-:Y:S01]  /*9ef0*/  IMAD R4, R68.reuse, 0x15, RZ ;  /* 0x0000001544047824 */ /* 0x042fe200078e02ff */
[----:B------:R0:W-:Y:S01]  /*9f00*/  STL [R1+0x36c], R70 ;  /* 0x00036c4601007387 */ /* 0x0001e20000100800 */
[----:B------:R-:W-:Y:S02]  /*9f10*/  VIADD R5, R7, 0xffffffee ;  /* 0xffffffee07057836 */ /* 0x000fe40000000000 */
[----:B------:R-:W-:Y:S01]  /*9f20*/  IMAD R6, R68, 0x14, RZ ;  /* 0x0000001444067824 */ /* 0x000fe200078e02ff */
[----:B------:R1:W-:Y:S01]  /*9f30*/  STL [R1+0x368], R3 ;  /* 0x0003680301007387 */ /* 0x0003e20000100800 */
[----:B------:R-:W-:-:S02]  /*9f40*/  PRMT R24, RZ, 0x7610, R24 ;  /* 0x00007610ff187816 */ /* 0x000fc40000000018 */
[----:B0-----:R-:W-:Y:S01]  /*9f50*/  LEA.HI.X.SX32 R70, R4, R0, 0x1, P6 ;  /* 0x0000000004467211 */ /* 0x001fe200030f0eff */
[----:B------:R-:W-:Y:S01]  /*9f60*/  @!P0 IMAD.MOV.U32 R4, RZ, RZ, R69 ;  /* 0x000000ffff048224 */ /* 0x000fe200078e0045 */
[----:B------:R-:W-:Y:S02]  /*9f70*/  ISETP.GE.U32.AND P3, PT, R5, 0x7fffff6f, PT ;  /* 0x7fffff6f0500780c */ /* 0x000fe40003f66070 */
[----:B-1----:R-:W-:Y:S01]  /*9f80*/  IADD3 R3, P6, PT, R18, R2, RZ ;  /* 0x0000000212037210 */ /* 0x002fe20007fde0ff */
[----:B------:R-:W-:-:S03]  /*9f90*/  @!P0 IMAD.MOV.U32 R5, RZ, RZ, R70 ;  /* 0x000000ffff058224 */ /* 0x000fc600078e0046 */
[----:B------:R-:W-:Y:S02]  /*9fa0*/  LEA.HI.X.SX32 R13, R6, R0, 0x1, P6 ;  /* 0x00000000060d7211 */ /* 0x000fe400030f0eff */
[----:B------:R-:W-:Y:S01]  /*9fb0*/  PRMT R25, RZ, 0x7610, R25 ;  /* 0x00007610ff197816 */ /* 0x000fe20000000019 */
[----:B------:R0:W5:Y:S01]  /*9fc0*/  @!P0 LDG.E.U16 R24, desc[UR20][R4.64] ;  /* 0x0000001404188981 */ /* 0x000162000c1e1500 */
[----:B------:R-:W-:-:S03]  /*9fd0*/  IADD3 R67, P6, PT, R67, R2, RZ ;  /* 0x0000000243437210 */ /* 0x000fc60007fde0ff */
[----:B------:R1:W-:Y:S01]  /*9fe0*/  STL [R1+0x364], R10 ;  /* 0x0003640a01007387 */ /* 0x0003e20000100800 */
[----:B0-----:R-:W-:Y:S02]  /*9ff0*/  @!P4 IMAD.MOV.U32 R4, RZ, RZ, R3 ;  /* 0x000000ffff04c224 */ /* 0x001fe400078e0003 */
[----:B------:R-:W-:Y:S02]  /*a000*/  @!P4 IMAD.MOV.U32 R5, RZ, RZ, R13 ;  /* 0x000000ffff05c224 */ /* 0x000fe400078e000d */
[----:B-1----:R-:W-:-:S03]  /*a010*/  VIADD R10, R7, 0xffffffef ;  /* 0xffffffef070a7836 */ /* 0x002fc60000000000 */
[----:B------:R0:W5:Y:S02]  /*a020*/  @!P4 LDG.E.U16 R25, desc[UR20][R4.64] ;  /* 0x000000140419c981 */ /* 0x000164000c1e1500 */
[----:B------:R-:W-:Y:S02]  /*a030*/  ISETP.GE.U32.AND P0, PT, R10, 0x7fffff70, PT ;  /* 0x7fffff700a00780c */ /* 0x000fe40003f06070 */
[----:B------:R-:W-:Y:S01]  /*a040*/  STL [R1+0x360], R69 ;  /* 0x0003604501007387 */ /* 0x000fe20000100800 */
[----:B0-----:R-:W-:-:S03]  /*a050*/  IMAD R4, R68, 0x13, RZ ;  /* 0x0000001344047824 */ /* 0x001fc600078e02ff */
[----:B------:R0:W-:Y:S01]  /*a060*/  STL [R1+0x35c], R70 ;  /* 0x00035c4601007387 */ /* 0x0001e20000100800 */
[----:B------:R-:W-:Y:S02]  /*a070*/  VIADD R5, R7, 0xfffffff0 ;  /* 0xfffffff007057836 */ /* 0x000fe40000000000 */
[----:B------:R-:W-:Y:S01]  /*a080*/  IMAD R10, R68, 0x12, RZ ;  /* 0x00000012440a7824 */ /* 0x000fe200078e02ff */
[----:B------:R1:W-:Y:S01]  /*a090*/  STL [R1+0x358], R3 ;  /* 0x0003580301007387 */ /* 0x0003e20000100800 */
[----:B------:R-:W-:Y:S02]  /*a0a0*/  PRMT R22, RZ, 0x7610, R22 ;  /* 0x00007610ff167816 */ /* 0x000fe40000000016 */
[----:B0-----:R-:W-:Y:S01]  /*a0b0*/  LEA.HI.X.SX32 R70, R4, R0, 0x1, P6 ;  /* 0x0000000004467211 */ /* 0x001fe200030f0eff */
[----:B------:R-:W-:Y:S01]  /*a0c0*/  @!P1 IMAD.MOV.U32 R4, RZ, RZ, R67 ;  /* 0x000000ffff049224 */ /* 0x000fe200078e0043 */
[----:B------:R-:W-:Y:S02]  /*a0d0*/  ISETP.GE.U32.AND P4, PT, R5, 0x7fffff71, PT ;  /* 0x7fffff710500780c */ /* 0x000fe40003f86070 */
[----:B-1----:R-:W-:Y:S01]  /*a0e0*/  IADD3 R3, P6, PT, R66, R2, RZ ;  /* 0x0000000242037210 */ /* 0x002fe20007fde0ff */
[----:B------:R-:W-:-:S03]  /*a0f0*/  @!P1 IMAD.MOV.U32 R5, RZ, RZ, R70 ;  /* 0x000000ffff059224 */ /* 0x000fc600078e0046 */
[----:B------:R-:W-:Y:S02]  /*a100*/  LEA.HI.X.SX32 R69, R10, R0, 0x1, P6 ;  /* 0x000000000a457211 */ /* 0x000fe400030f0eff */
[----:B------:R-:W-:Y:S01]  /*a110*/  PRMT R23, RZ, 0x7610, R23 ;  /* 0x00007610ff177816 */ /* 0x000fe20000000017 */
[----:B------:R0:W5:Y:S04]  /*a120*/  @!P1 LDG.E.U16 R22, desc[UR20][R4.64] ;  /* 0x0000001404169981 */ /* 0x000168000c1e1500 */
[----:B------:R-:W-:Y:S01]  /*a130*/  STL [R1+0x354], R13 ;  /* 0x0003540d01007387 */ /* 0x000fe20000100800 */
[----:B0-----:R-:W-:Y:S02]  /*a140*/  @!P5 IMAD.MOV.U32 R4, RZ, RZ, R3 ;  /* 0x000000ffff04d224 */ /* 0x001fe400078e0003 */
[----:B------:R-:W-:Y:S01]  /*a150*/  @!P5 IMAD.MOV.U32 R5, RZ, RZ, R69 ;  /* 0x000000ffff05d224 */ /* 0x000fe200078e0045 */
[----:B------:R0:W-:Y:S04]  /*a160*/  STL [R1+0x350], R67 ;  /* 0x0003504301007387 */ /* 0x0001e80000100800 */
[----:B------:R1:W5:Y:S04]  /*a170*/  @!P5 LDG.E.U16 R23, desc[UR20][R4.64] ;  /* 0x000000140417d981 */ /* 0x000368000c1e1500 */
[----:B------:R-:W-:Y:S01]  /*a180*/  STL [R1+0x34c], R70 ;  /* 0x00034c4601007387 */ /* 0x000fe20000100800 */
[----:B0-----:R-:W-:Y:S01]  /*a190*/  IADD3 R67, P6, PT, R21, R2, RZ ;  /* 0x0000000215437210 */ /* 0x001fe20007fde0ff */
[----:B-1----:R-:W-:-:S02]  /*a1a0*/  VIADD R5, R7, 0xfffffff2 ;  /* 0xfffffff207057836 */ /* 0x002fc40000000000 */
[C---:B------:R-:W-:Y:S01]  /*a1b0*/  IMAD R4, R68.reuse, 0x11, RZ ;  /* 0x0000001144047824 */ /* 0x040fe200078e02ff */
[----:B------:R-:W-:Y:S02]  /*a1c0*/  STL [R1+0x348], R3 ;  /* 0x0003480301007387 */ /* 0x000fe40000100800 */
[----:B------:R-:W-:Y:S01]  /*a1d0*/  ISETP.GE.U32.AND P5, PT, R5, 0x7fffff73, PT ;  /* 0x7fffff730500780c */ /* 0x000fe20003fa6070 */
[----:B------:R-:W-:Y:S01]  /*a1e0*/  IMAD.SHL.U32 R5, R68, 0x10, RZ ;  /* 0x0000001044057824 */ /* 0x000fe200078e00ff */
[----:B------:R0:W-:Y:S01]  /*a1f0*/  STL [R1+0x344], R69 ;  /* 0x0003444501007387 */ /* 0x0001e20000100800 */
[----:B------:R-:W-:Y:S02]  /*a200*/  PRMT R20, RZ, 0x7610, R20 ;  /* 0x00007610ff147816 */ /* 0x000fe40000000014 */
[----:B0-----:R-:W-:Y:S02]  /*a210*/  LEA.HI.X.SX32 R69, R4, R0, 0x1, P6 ;  /* 0x0000000004457211 */ /* 0x001fe400030f0eff */
[----:B------:R-:W-:Y:S01]  /*a220*/  LEA R3, P6, R68, R2, 0x5 ;  /* 0x0000000244037211 */ /* 0x000fe200078c28ff */
[----:B------:R-:W-:-:S03]  /*a230*/  @!P3 IMAD.MOV.U32 R4, RZ, RZ, R67 ;  /* 0x000000ffff04b224 */ /* 0x000fc600078e0043 */
[----:B------:R-:W-:Y:S01]  /*a240*/  LEA.HI.X.SX32 R66, R5, R0, 0x1, P6 ;  /* 0x0000000005427211 */ /* 0x000fe200030f0eff */
[----:B------:R-:W-:Y:S01]  /*a250*/  @!P3 IMAD.MOV.U32 R5, RZ, RZ, R69 ;  /* 0x000000ffff05b224 */ /* 0x000fe200078e0045 */
        /* <DEDUP_REMOVED lines=10> */
[----:B-1----:R-:W-:Y:S01]  /*a300*/  IMAD R4, R68, 0xf, RZ ;  /* 0x0000000f44047824 */ /* 0x002fe200078e02ff */
[----:B------:R0:W-:Y:S01]  /*a310*/  STL [R1+0x338], R3 ;  /* 0x0003380301007387 */ /* 0x0001e20000100800 */
[----:B------:R-:W-:-:S03]  /*a320*/  VIADD R5, R7, 0xfffffff4 ;  /* 0xfffffff407057836 */ /* 0x000fc60000000000 */
[----:B------:R1:W-:Y:S01]  /*a330*/  STL [R1+0x334], R66 ;  /* 0x0003344201007387 */ /* 0x0003e20000100800 */
[----:B------:R-:W-:Y:S01]  /*a340*/  LEA.HI.X.SX32 R70, R4, R0, 0x1, P6 ;  /* 0x0000000004467211 */ /* 0x000fe200030f0eff */
[----:B------:R-:W-:Y:S01]  /*a350*/  @!P4 IMAD.MOV.U32 R4, RZ, RZ, R69 ;  /* 0x000000ffff04c224 */ /* 0x000fe200078e0045 */
[----:B------:R-:W-:Y:S02]  /*a360*/  ISETP.GE.U32.AND P0, PT, R5, 0x7fffff75, PT ;  /* 0x7fffff750500780c */ /* 0x000fe40003f06070 */
[----:B0-----:R-:W-:Y:S01]  /*a370*/  IADD3 R3, P6, PT, R12, R2, RZ ;  /* 0x000000020c037210 */ /* 0x001fe20007fde0ff */
[----:B-1----:R-:W-:Y:S01]  /*a380*/  IMAD R66, R68, 0xe, RZ ;  /* 0x0000000e44427824 */ /* 0x002fe200078e02ff */
        /* <DEDUP_REMOVED lines=27> */
[C---:B------:R-:W-:Y:S02]  /*a540*/  VIADD R12, R7.reuse, 0xfffffff5 ;  /* 0xfffffff5070c7836 */ /* 0x040fe40000000000 */
[----:B------:R1:W-:Y:S01]  /*a550*/  STL [R1+0x320], R69 ;  /* 0x0003204501007387 */ /* 0x0003e20000100800 */
[----:B0-----:R-:W-:Y:S02]  /*a560*/  @!P3 IMAD.MOV.U32 R4, RZ, RZ, R3 ;  /* 0x000000ffff04b224 */ /* 0x001fe400078e0003 */
[----:B------:R-:W-:Y:S02]  /*a570*/  @!P3 IMAD.MOV.U32 R5, RZ, RZ, R67 ;  /* 0x000000ffff05b224 */ /* 0x000fe400078e0043 */
[----:B------:R-:W-:Y:S01]  /*a580*/  VIADD R8, R7, 0xfffffff7 ;  /* 0xfffffff707087836 */ /* 0x000fe20000000000 */
[----:B-1----:R-:W-:-:S02]  /*a590*/  IADD3 R69, P6, PT, R11, R2, RZ ;  /* 0x000000020b457210 */ /* 0x002fc40007fde0ff */
[----:B------:R0:W5:Y:S01]  /*a5a0*/  @!P3 LDG.E.U16 R17, desc[UR20][R4.64] ;  /* 0x000000140411b981 */ /* 0x000162000c1e1500 */
[----:B------:R-:W-:Y:S02]  /*a5b0*/  ISETP.GE.U32.AND P4, PT, R12, 0x7fffff76, PT ;  /* 0x7fffff760c00780c */ /* 0x000fe40003f86070 */
[----:B------:R-:W-:Y:S01]  /*a5c0*/  ISETP.GE.U32.AND P5, PT, R8, 0x7fffff78, PT ;  /* 0x7fffff780800780c */ /* 0x000fe20003fa6070 */
[----:B------:R1:W-:Y:S01]  /*a5d0*/  STL [R1+0x31c], R70 ;  /* 0x00031c4601007387 */ /* 0x0003e20000100800 */
[C---:B0-----:R-:W-:Y:S02]  /*a5e0*/  IMAD R4, R68.reuse, 0xb, RZ ;  /* 0x0000000b44047824 */ /* 0x041fe400078e02ff */
[----:B------:R-:W-:Y:S01]  /*a5f0*/  VIADD R5, R7, 0xfffffff8 ;  /* 0xfffffff807057836 */ /* 0x000fe20000000000 */
[----:B------:R0:W-:Y:S01]  /*a600*/  STL [R1+0x318], R3 ;  /* 0x0003180301007387 */ /* 0x0001e20000100800 */
[----:B------:R-:W-:Y:S01]  /*a610*/  IMAD R8, R68, 0xa, RZ ;  /* 0x0000000a44087824 */ /* 0x000fe200078e02ff */
        /* <DEDUP_REMOVED lines=10> */
[----:B0-----:R-:W-:-:S04]  /*a6c0*/  @!P4 IMAD.MOV.U32 R4, RZ, RZ, R3 ;  /* 0x000000ffff04c224 */ /* 0x001fc800078e0003 */
[----:B------:R-:W-:Y:S01]  /*a6d0*/  @!P4 IMAD.MOV.U32 R5, RZ, RZ, R67 ;  /* 0x000000ffff05c224 */ /* 0x000fe200078e0043 */
[----:B------:R0:W-:Y:S04]  /*a6e0*/  STL [R1+0x310], R69 ;  /* 0x0003104501007387 */ /* 0x0001e80000100800 */
[----:B------:R1:W5:Y:S01]  /*a6f0*/  @!P4 LDG.E.U16 R15, desc[UR20][R4.64] ;  /* 0x00000014040fc981 */ /* 0x000362000c1e1500 */
[----:B0-----:R-:W-:Y:S01]  /*a700*/  IADD3 R69, P6, PT, R10, R2, RZ ;  /* 0x000000020a457210 */ /* 0x001fe20007fde0ff */
[----:B-1----:R-:W-:Y:S02]  /*a710*/  VIADD R5, R7, 0xfffffffa ;  /* 0xfffffffa07057836 */ /* 0x002fe40000000000 */
[C---:B------:R-:W-:Y:S01]  /*a720*/  IMAD R4, R68.reuse, 0x9, RZ ;  /* 0x0000000944047824 */ /* 0x040fe200078e02ff */
[----:B------:R0:W-:Y:S02]  /*a730*/  STL [R1+0x30c], R70 ;  /* 0x00030c4601007387 */ /* 0x0001e40000100800 */
[----:B------:R-:W-:Y:S01]  /*a740*/  ISETP.GE.U32.AND P4, PT, R5, 0x7fffff7b, PT ;  /* 0x7fffff7b0500780c */ /* 0x000fe20003f86070 */
[----:B------:R-:W-:Y:S01]  /*a750*/  IMAD.SHL.U32 R5, R68, 0x8, RZ ;  /* 0x0000000844057824 */ /* 0x000fe200078e00ff */
[----:B------:R1:W-:Y:S01]  /*a760*/  STL [R1+0x308], R3 ;  /* 0x0003080301007387 */ /* 0x0003e20000100800 */
[----:B------:R-:W-:-:S02]  /*a770*/  PRMT R12, RZ, 0x7610, R12 ;  /* 0x00007610ff0c7816 */ /* 0x000fc4000000000c */
[----:B0-----:R-:W-:Y:S01]  /*a780*/  LEA.HI.X.SX32 R70, R4, R0, 0x1, P6 ;  /* 0x0000000004467211 */ /* 0x001fe200030f0eff */
[----:B------:R0:W-:Y:S01]  /*a790*/  STL [R1+0x304], R67 ;  /* 0x0003044301007387 */ /* 0x0001e20000100800 */
[----:B-1----:R-:W-:Y:S01]  /*a7a0*/  LEA R3, P6, R68, R2, 0x4 ;  /* 0x0000000244037211 */ /* 0x002fe200078c20ff */
[----:B------:R-:W-:-:S03]  /*a7b0*/  @!P1 IMAD.MOV.U32 R4, RZ, RZ, R69 ;  /* 0x000000ffff049224 */ /* 0x000fc600078e0045 */
[----:B0-----:R-:W-:Y:S01]  /*a7c0*/  LEA.HI.X.SX32 R67, R5, R0, 0x1, P6 ;  /* 0x0000000005437211 */ /* 0x001fe200030f0eff */
[----:B------:R-:W-:Y:S01]  /*a7d0*/  @!P1 IMAD.MOV.U32 R5, RZ, RZ, R70 ;  /* 0x000000ffff059224 */ /* 0x000fe200078e0046 */
[----:B------:R-:W-:Y:S01]  /*a7e0*/  PRMT R13, RZ, 0x7610, R13 ;  /* 0x00007610ff0d7816 */ /* 0x000fe2000000000d */
[----:B------:R-:W-:-:S03]  /*a7f0*/  VIADD R6, R7, 0xfffffff9 ;  /* 0xfffffff907067836 */ /* 0x000fc60000000000 */
[----:B------:R0:W5:Y:S02]  /*a800*/  @!P1 LDG.E.U16 R12, desc[UR20][R4.64] ;  /* 0x00000014040c9981 */ /* 0x000164000c1e1500 */
[----:B------:R-:W-:Y:S01]  /*a810*/  ISETP.GE.U32.AND P0, PT, R6, 0x7fffff7a, PT ;  /* 0x7fffff7a0600780c */ /* 0x000fe20003f06070 */
[----:B------:R-:W-:Y:S02]  /*a820*/  VIADD R6, R7, 0xfffffffb ;  /* 0xfffffffb07067836 */ /* 0x000fe40000000000 */
[----:B0-----:R-:W-:Y:S02]  /*a830*/  @!P5 IMAD.MOV.U32 R4, RZ, RZ, R3 ;  /* 0x000000ffff04d224 */ /* 0x001fe400078e0003 */
[----:B------:R-:W-:-:S05]  /*a840*/  @!P5 IMAD.MOV.U32 R5, RZ, RZ, R67 ;  /* 0x000000ffff05d224 */ /* 0x000fca00078e0043 */
[----:B------:R0:W5:Y:S01]  /*a850*/  @!P5 LDG.E.U16 R13, desc[UR20][R4.64] ;  /* 0x00000014040dd981 */ /* 0x000162000c1e1500 */
[----:B------:R-:W-:Y:S02]  /*a860*/  IADD3 R66, P5, PT, R66, R2, RZ ;  /* 0x0000000242427210 */ /* 0x000fe40007fbe0ff */
[----:B------:R-:W-:Y:S01]  /*a870*/  ISETP.GE.U32.AND P6, PT, R6, 0x7fffff7c, PT ;  /* 0x7fffff7c0600780c */ /* 0x000fe20003fc6070 */
[----:B------:R1:W-:Y:S01]  /*a880*/  STL [R1+0x300], R69 ;  /* 0x0003004501007387 */ /* 0x0003e20000100800 */
[----:B0-----:R-:W-:-:S03]  /*a890*/  IMAD R4, R68, 0x7, RZ ;  /* 0x0000000744047824 */ /* 0x001fc600078e02ff */
[----:B------:R-:W-:Y:S01]  /*a8a0*/  STL [R1+0x2fc], R70 ;  /* 0x0002fc4601007387 */ /* 0x000fe20000100800 */
[----:B------:R-:W-:Y:S02]  /*a8b0*/  VIADD R5, R7, 0xfffffffc ;  /* 0xfffffffc07057836 */ /* 0x000fe40000000000 */
[----:B------:R-:W-:Y:S01]  /*a8c0*/  IMAD R6, R68, 0x6, RZ ;  /* 0x0000000644067824 */ /* 0x000fe200078e02ff */
[----:B-1----:R-:W-:Y:S01]  /*a8d0*/  LEA.HI.X.SX32 R69, R4, R0, 0x1, P5 ;  /* 0x0000000004457211 */ /* 0x002fe200028f0eff */
[----:B------:R0:W-:Y:S01]  /*a8e0*/  STL [R1+0x2f8], R3 ;  /* 0x0002f80301007387 */ /* 0x0001e20000100800 */
[----:B------:R-:W-:Y:S01]  /*a8f0*/  ISETP.GE.U32.AND P1, PT, R5, 0x7fffff7d, PT ;  /* 0x7fffff7d0500780c */ /* 0x000fe20003f26070 */
[----:B------:R-:W-:Y:S01]  /*a900*/  @!P3 IMAD.MOV.U32 R4, RZ, RZ, R66 ;  /* 0x000000ffff04b224 */ /* 0x000fe200078e0042 */
[----:B------:R-:W-:Y:S01]  /*a910*/  PRMT R10, RZ, 0x7610, R10 ;  /* 0x00007610ff0a7816 */ /* 0x000fe2000000000a */
[----:B------:R1:W-:Y:S01]  /*a920*/  STL [R1+0x2f4], R67 ;  /* 0x0002f44301007387 */ /* 0x0003e20000100800 */
[----:B------:R-:W-:Y:S01]  /*a930*/  @!P3 IMAD.MOV.U32 R5, RZ, RZ, R69 ;  /* 0x000000ffff05b224 */ /* 0x000fe200078e0045 */
[----:B0-----:R-:W-:-:S04]  /*a940*/  IADD3 R3, P5, PT, R9, R2, RZ ;  /* 0x0000000209037210 */ /* 0x001fc80007fbe0ff */
[----:B------:R0:W5:Y:S01]  /*a950*/  @!P3 LDG.E.U16 R10, desc[UR20][R4.64] ;  /* 0x00000014040ab981 */ /* 0x000162000c1e1500 */
[----:B-1----:R-:W-:Y:S02]  /*a960*/  LEA.HI.X.SX32 R67, R6, R0, 0x1, P5 ;  /* 0x0000000006437211 */ /* 0x002fe400028f0eff */
[----:B------:R-:W-:Y:S01]  /*a970*/  PRMT R11, RZ, 0x7610, R11 ;  /* 0x00007610ff0b7816 */ /* 0x000fe2000000000b */
[----:B------:R-:W-:Y:S01]  /*a980*/  STL [R1+0x2f0], R66 ;  /* 0x0002f04201007387 */ /* 0x000fe20000100800 */
[----:B0-----:R-:W-:Y:S02]  /*a990*/  @!P0 IMAD.MOV.U32 R4, RZ, RZ, R3 ;  /* 0x000000ffff048224 */ /* 0x001fe400078e0003 */
[----:B------:R-:W-:Y:S01]  /*a9a0*/  @!P0 IMAD.MOV.U32 R5, RZ, RZ, R67 ;  /* 0x000000ffff058224 */ /* 0x000fe200078e0043 */
[----:B------:R-:W-:Y:S04]  /*a9b0*/  STL [R1+0x2ec], R69 ;  /* 0x0002ec4501007387 */ /* 0x000fe80000100800 */
[----:B------:R-:W-:Y:S04]  /*a9c0*/  STL [R1+0x2e8], R3 ;  /* 0x0002e80301007387 */ /* 0x000fe80000100800 */
[----:B------:R0:W5:Y:S04]  /*a9d0*/  @!P0 LDG.E.U16 R11, desc[UR20][R4.64] ;  /* 0x00000014040b8981 */ /* 0x000168000c1e1500 */
[----:B------:R1:W-:Y:S01]  /*a9e0*/  STL [R1+0x2e4], R67 ;  /* 0x0002e44301007387 */ /* 0x0003e20000100800 */
[----:B0-----:R-:W-:Y:S01]  /*a9f0*/  IMAD R4, R68, 0x5, RZ ;  /* 0x0000000544047824 */ /* 0x001fe200078e02ff */
[-C--:B-1----:R-:W-:Y:S01]  /*aa00*/  IADD3 R67, P5, PT, R8, R2.reuse, RZ ;  /* 0x0000000208437210 */ /* 0x082fe20007fbe0ff */
[----:B------:R-:W-:Y:S01]  /*aa10*/  VIADD R8, R7, 0xffffffff ;  /* 0xffffffff07087836 */ /* 0x000fe20000000000 */
[C---:B------:R-:W-:Y:S01]  /*aa20*/  LEA R3, P0, R68.reuse, R2, 0x3 ;  /* 0x0000000244037211 */ /* 0x040fe200078018ff */
[----:B------:R-:W-:Y:S01]  /*aa30*/  IMAD.SHL.U32 R5, R68, 0x4, RZ ;  /* 0x0000000444057824 */ /* 0x000fe200078e00ff */
[----:B------:R-:W-:-:S02]  /*aa40*/  LEA.HI.X.SX32 R69, R4, R0, 0x1, P5 ;  /* 0x0000000004457211 */ /* 0x000fc400028f0eff */
[----:B------:R-:W-:Y:S01]  /*aa50*/  ISETP.GE.U32.AND P5, PT, R8, 0x7fffff80, PT ;  /* 0x7fffff800800780c */ /* 0x000fe20003fa6070 */
[----:B------:R-:W-:Y:S01]  /*aa60*/  @!P4 IMAD.MOV.U32 R4, RZ, RZ, R67 ;  /* 0x000000ffff04c224 */ /* 0x000fe200078e0043 */
[----:B------:R-:W-:Y:S02]  /*aa70*/  PRMT R8, RZ, 0x7610, R8 ;  /* 0x00007610ff087816 */ /* 0x000fe40000000008 */
[----:B------:R-:W-:Y:S01]  /*aa80*/  LEA.HI.X.SX32 R66, R5, R0, 0x1, P0 ;  /* 0x0000000005427211 */ /* 0x000fe200000f0eff */
[----:B------:R-:W-:Y:S01]  /*aa90*/  @!P4 IMAD.MOV.U32 R5, RZ, RZ, R69 ;  /* 0x000000ffff05c224 */ /* 0x000fe200078e0045 */
[----:B------:R-:W-:Y:S04]  /*aaa0*/  STL [R1+0x2e0], R67 ;  /* 0x0002e04301007387 */ /* 0x000fe80000100800 */
[----:B------:R-:W-:Y:S04]  /*aab0*/  STL [R1+0x2d8], R3 ;  /* 0x0002d80301007387 */ /* 0x000fe80000100800 */
[----:B------:R-:W-:Y:S04]  /*aac0*/  STL [R1+0x2dc], R69 ;  /* 0x0002dc4501007387 */ /* 0x000fe80000100800 */
[----:B------:R0:W5:Y:S01]  /*aad0*/  @!P4 LDG.E.U16 R8, desc[UR20][R4.64] ;  /* 0x000000140408c981 */ /* 0x000162000c1e1500 */
[----:B------:R-:W-:-:S03]  /*aae0*/  VIADD R9, R7, 0xfffffffd ;  /* 0xfffffffd07097836 */ /* 0x000fc60000000000 */
[----:B------:R1:W-:Y:S01]  /*aaf0*/  STL [R1+0x2d4], R66 ;  /* 0x0002d44201007387 */ /* 0x0003e20000100800 */
[----:B0-----:R-:W-:Y:S02]  /*ab00*/  @!P6 IMAD.MOV.U32 R5, RZ, RZ, R66 ;  /* 0x000000ffff05e224 */ /* 0x001fe400078e0042 */
[----:B-1----:R-:W0:Y:S01]  /*ab10*/  S2R R66, SR_TID.X ;  /* 0x0000000000427919 */ /* 0x002e220000002100 */
[----:B------:R-:W-:Y:S01]  /*ab20*/  ISETP.GE.U32.AND P3, PT, R9, 0x7fffff7e, PT ;  /* 0x7fffff7e0900780c */ /* 0x000fe20003f66070 */
[----:B------:R-:W-:Y:S01]  /*ab30*/  @!P6 IMAD.MOV.U32 R4, RZ, RZ, R3 ;  /* 0x000000ffff04e224 */ /* 0x000fe200078e0003 */
[----:B------:R-:W-:Y:S02]  /*ab40*/  PRMT R9, RZ, 0x7610, R9 ;  /* 0x00007610ff097816 */ /* 0x000fe40000000009 */
[----:B------:R-:W-:-:S04]  /*ab50*/  IADD3 R3, P0, PT, R6, R2, RZ ;  /* 0x0000000206037210 */ /* 0x000fc80007f1e0ff */
[----:B------:R1:W5:Y:S02]  /*ab60*/  @!P6 LDG.E.U16 R9, desc[UR20][R4.64] ;  /* 0x000000140409e981 */ /* 0x000364000c1e1500 */
[----:B-1----:R-:W-:Y:S02]  /*ab70*/  IMAD R4, R68, 0x3, RZ ;  /* 0x0000000344047824 */ /* 0x002fe400078e02ff */
[----:B------:R-:W-:-:S03]  /*ab80*/  VIADD R5, R7, 0xfffffffe ;  /* 0xfffffffe07057836 */ /* 0x000fc60000000000 */
[----:B------:R-:W-:Y:S01]  /*ab90*/  LEA.HI.X.SX32 R4, R4, R0, 0x1, P0 ;  /* 0x0000000004047211 */ /* 0x000fe200000f0eff */
[----:B------:R-:W-:Y:S01]  /*aba0*/  STL [R1+0x2d0], R3 ;  /* 0x0002d00301007387 */ /* 0x000fe20000100800 */
[----:B------:R-:W-:Y:S02]  /*abb0*/  ISETP.GE.U32.AND P6, PT, R5, 0x7fffff7f, PT ;  /* 0x7fffff7f0500780c */ /* 0x000fe40003fc6070 */
[----:B------:R-:W-:Y:S01]  /*abc0*/  PRMT R6, RZ, 0x7610, R6 ;  /* 0x00007610ff067816 */ /* 0x000fe20000000006 */
[----:B------:R1:W-:Y:S01]  /*abd0*/  STL [R1+0x2cc], R4 ;  /* 0x0002cc0401007387 */ /* 0x0003e20000100800 */
[----:B------:R-:W-:Y:S02]  /*abe0*/  @!P1 IMAD.MOV.U32 R5, RZ, RZ, R4 ;  /* 0x000000ffff059224 */ /* 0x000fe400078e0004 */
[----:B------:R-:W-:Y:S01]  /*abf0*/  VIADD R67, R7, 0x7f ;  /* 0x0000007f07437836 */ /* 0x000fe20000000000 */
[----:B0-----:R-:W-:Y:S01]  /*ac00*/  LOP3.LUT R70, R66, 0x7f, RZ, 0xc0, !PT ;  /* 0x0000007f42467812 */ /* 0x001fe200078ec0ff */
[----:B-1----:R-:W-:-:S03]  /*ac10*/  @!P1 IMAD.MOV.U32 R4, RZ, RZ, R3 ;  /* 0x000000ffff049224 */ /* 0x002fc600078e0003 */
[----:B------:R-:W-:Y:S02]  /*ac20*/  ISETP.GT.AND P4, PT, R67, 0x7f, PT ;  /* 0x0000007f4300780c */ /* 0x000fe40003f84270 */
[----:B------:R0:W5:Y:S01]  /*ac30*/  @!P1 LDG.E.U16 R6, desc[UR20][R4.64] ;  /* 0x0000001404069981 */ /* 0x000162000c1e1500 */
[----:B------:R-:W-:Y:S01]  /*ac40*/  LEA R69, P1, R68, R2, 0x2 ;  /* 0x0000000244457211 */ /* 0x000fe200078210ff */
[----:B------:R-:W-:Y:S01]  /*ac50*/  @!P5 IMAD.MOV.U32 R66, RZ, RZ, R2 ;  /* 0x000000ffff42d224 */ /* 0x000fe200078e0002 */
[----:B------:R-:W-:Y:S01]  /*ac60*/  ISETP.LT.AND P0, PT, R70, R7, P4 ;  /* 0x000000074600720c */ /* 0x000fe20002701270 */
[----:B------:R-:W-:Y:S02]  /*ac70*/  @!P5 IMAD.MOV.U32 R67, RZ, RZ, R0 ;  /* 0x000000ffff43d224 */ /* 0x000fe400078e0000 */
[----:B0-----:R-:W-:Y:S01]  /*ac80*/  IMAD.SHL.U32 R4, R68, 0x2, RZ ;  /* 0x0000000244047824 */ /* 0x001fe200078e00ff */
[----:B------:R-:W-:-:S04]  /*ac90*/  PRMT R5, RZ, 0x7610, R5 ;  /* 0x00007610ff057816 */ /* 0x000fc80000000005 */
[----:B------:R-:W-:Y:S02]  /*aca0*/  LEA.HI.X.SX32 R70, R4, R0, 0x1, P1 ;  /* 0x0000000004467211 */ /* 0x000fe400008f0eff */
[----:B------:R0:W5:Y:S03]  /*acb0*/  @!P5 LDG.E.U16 R5, desc[UR20][R66.64] ;  /* 0x000000144205d981 */ /* 0x000166000c1e1500 */
[----:B0-----:R-:W-:Y:S02]  /*acc0*/  IMAD.MOV.U32 R66, RZ, RZ, R70 ;  /* 0x000000ffff427224 */ /* 0x001fe400078e0046 */
[----:B------:R-:W-:-:S05]  /*acd0*/  IMAD.MOV.U32 R67, RZ, RZ, R69 ;  /* 0x000000ffff437224 */ /* 0x000fca00078e0045 */
[----:B------:R-:W-:Y:S02]  /*ace0*/  @!P3 LOP3.LUT R67, R67, R66, RZ, 0x3c, !PT ;  /* 0x000000424343b212 */ /* 0x000fe400078e3cff */
[----:B------:R-:W-:Y:S02]  /*acf0*/  IADD3 R3, P1, PT, R4, R2, RZ ;  /* 0x0000000204037210 */ /* 0x000fe40007f3e0ff */
[C---:B------:R-:W-:Y:S01]  /*ad00*/  @!P3 LOP3.LUT R66, R67.reuse, R66, RZ, 0x3c, !PT ;  /* 0x000000424342b212 */ /* 0x040fe200078e3cff */
[----:B------:R0:W-:Y:S01]  /*ad10*/  STL [R1+0x2c8], R69 ;  /* 0x0002c84501007387 */ /* 0x0001e20000100800 */
[----:B------:R-:W-:Y:S02]  /*ad20*/  PRMT R7, RZ, 0x7610, R7 ;  /* 0x00007610ff077816 */ /* 0x000fe40000000007 */
[----:B------:R-:W-:Y:S01]  /*ad30*/  @!P3 LOP3.LUT R67, R67, R66, RZ, 0x3c, !PT ;  /* 0x000000424343b212 */ /* 0x000fe200078e3cff */
[----:B------:R1:W-:Y:S04]  /*ad40*/  STL [R1+0x2c4], R70 ;  /* 0x0002c44601007387 */ /* 0x0003e80000100800 */
[----:B------:R2:W5:Y:S01]  /*ad50*/  @!P3 LDG.E.U16 R7, desc[UR20][R66.64] ;  /* 0x000000144207b981 */ /* 0x000562000c1e1500 */
[----:B0-----:R-:W-:-:S03]  /*ad60*/  LEA.HI.X.SX32 R69, R68, R0, 0x1, P1 ;  /* 0x0000000044457211 */ /* 0x001fc600008f0eff */
[----:B-1----:R0:W5:Y:S04]  /*ad70*/  LDL.LU R70, [R1+0x7dc] ;  /* 0x0007dc0001467983 */ /* 0x0021680000300800 */
[----:B------:R-:W-:Y:S01]  /*ad80*/  STL [R1+0x2c0], R3 ;  /* 0x0002c00301007387 */ /* 0x000fe20000100800 */
[----:B--2---:R-:W-:Y:S02]  /*ad90*/  @!P6 IMAD.MOV.U32 R67, RZ, RZ, R69 ;  /* 0x000000ffff43e224 */ /* 0x004fe400078e0045 */
[----:B------:R-:W-:Y:S01]  /*ada0*/  @!P6 IMAD.MOV.U32 R66, RZ, RZ, R3 ;  /* 0x000000ffff42e224 */ /* 0x000fe200078e0003 */
[----:B------:R1:W-:Y:S04]  /*adb0*/  STL [R1+0x2bc], R69 ;  /* 0x0002bc4501007387 */ /* 0x0003e80000100800 */
[----:B-1----:R0:W5:Y:S04]  /*adc0*/  LDL.LU R69, [R1+0x7d8] ;  /* 0x0007d80001457983 */ /* 0x0021680000300800 */
[----:B------:R0:W5:Y:S01]  /*add0*/  LDL.LU R3, [R1+0x7d4] ;  /* 0x0007d40001037983 */ /* 0x0001620000300800 */
[----:B------:R-:W-:-:S04]  /*ade0*/  @!UP1 UIADD3 UR4, UPT, UPT, -UR7, 0x100000, URZ ;  /* 0x0010000007049890 */ /* 0x000fc8000fffe1ff */
[----:B------:R-:W-:Y:S02]  /*adf0*/  @!UP1 USHF.L.U32 UR5, UR4, 0xb, URZ ;  /* 0x0000000b04059899 */ /* 0x000fe400080006ff */
[----:B------:R-:W-:Y:S01]  /*ae00*/  @!UP1 USHF.L.U32 UR4, UR4, 0x1, URZ ;  /* 0x0000000104049899 */ /* 0x000fe200080006ff */
[----:B------:R-:W-:Y:S01]  /*ae10*/  VOTEU.ALL UP1, P2 ;  /* 0x0000000000ff7886 */ /* 0x000fe20001020000 */
[----:B------:R-:W-:-:S06]  /*ae20*/  PRMT R4, RZ, 0x7610, R4 ;  /* 0x00007610ff047816 */ /* 0x000fcc0000000004 */
[----:B------:R0:W5:Y:S04]  /*ae30*/  @!P6 LDG.E.U16 R4, desc[UR20][R66.64] ;  /* 0x000000144204e981 */ /* 0x000168000c1e1500 */
[----:B------:R0:W1:Y:S01]  /*ae40*/  @!UP1 SYNCS.EXCH.64 URZ, [UR9+0x8008], UR4 ;  /* 0x0080080409ff95b2 */ /* 0x0000620008000100 */
[----:B----4-:R-:W-:Y:S05]  /*ae50*/  @!P4 BRA `(.L_x_6) ;  /* 0x0000000400b0c947 */ /* 0x010fea0003800000 */
[----:B-----5:R-:W-:Y:S01]  /*ae60*/  PRMT R4, R5, 0x5410, R4 ;  /* 0x0000541005047816 */ /* 0x020fe20000000004 */
[----:B0-----:R-:W2:Y:S01]  /*ae70*/  LDL.LU R66, [R1+0xa0] ;  /* 0x0000a00001427983 */ /* 0x001ea20000300800 */
[----:B------:R-:W-:Y:S02]  /*ae80*/  PRMT R5, R7, 0x5410, R6 ;  /* 0x0000541007057816 */ /* 0x000fe40000000006 */
[----:B------:R-:W-:Y:S01]  /*ae90*/  PRMT R6, R9, 0x5410, R8 ;  /* 0x0000541009067816 */ /* 0x000fe20000000008 */
[----:B------:R-:W3:Y:S01]  /*aea0*/  LDL.LU R67, [R1+0xa8] ;  /* 0x0000a80001437983 */ /* 0x000ee20000300800 */
[----:B------:R-:W-:Y:S02]  /*aeb0*/  PRMT R9, R15, 0x5410, R14 ;  /* 0x000054100f097816 */ /* 0x000fe4000000000e */
[----:B------:R-:W-:Y:S02]  /*aec0*/  PRMT R14, R25, 0x5410, R24 ;  /* 0x00005410190e7816 */ /* 0x000fe40000000018 */
[----:B------:R-:W-:-:S02]  /*aed0*/  PRMT R25, R46, 0x5410, R47 ;  /* 0x000054102e197816 */ /* 0x000fc4000000002f */
[----:B------:R-:W-:Y:S01]  /*aee0*/  PRMT R15, R27, 0x5410, R26 ;  /* 0x000054101b0f7816 */ /* 0x000fe2000000001a */
[----:B------:R-:W4:Y:S01]  /*aef0*/  LDL.LU R46, [R1] ;  /* 0x00000000012e7983 */ /* 0x000f220000300800 */
[----:B------:R-:W-:Y:S02]  /*af00*/  PRMT R26, R48, 0x5410, R49 ;  /* 0x00005410301a7816 */ /* 0x000fe40000000031 */
[----:B------:R-:W-:Y:S01]  /*af10*/  PRMT R7, R11, 0x5410, R10 ;  /* 0x000054100b077816 */ /* 0x000fe2000000000a */
[----:B------:R-:W2:Y:S01]  /*af20*/  LDL.LU R47, [R1+0x4] ;  /* 0x00000400012f7983 */ /* 0x000ea20000300800 */
[----:B------:R-:W-:Y:S02]  /*af30*/  PRMT R10, R17, 0x5410, R16 ;  /* 0x00005410110a7816 */ /* 0x000fe40000000010 */
[----:B------:R-:W-:Y:S01]  /*af40*/  PRMT R27, R50, 0x5410, R51 ;  /* 0x00005410321b7816 */ /* 0x000fe20000000033 */
[----:B------:R-:W2:Y:S01]  /*af50*/  LDL.LU R48, [R1+0xc] ;  /* 0x00000c0001307983 */ /* 0x000ea20000300800 */
[----:B------:R-:W-:-:S02]  /*af60*/  PRMT R16, R29, 0x5410, R28 ;  /* 0x000054101d107816 */ /* 0x000fc4000000001c */
[----:B------:R-:W-:Y:S01]  /*af70*/  PRMT R17, R31, 0x5410, R30 ;  /* 0x000054101f117816 */ /* 0x000fe2000000001e */
[----:B------:R-:W2:Y:S01]  /*af80*/  LDL.LU R49, [R1+0x14] ;  /* 0x0000140001317983 */ /* 0x000ea20000300800 */
        /* <DEDUP_REMOVED lines=33> */
[----:B------:R-:W-:-:S03]  /*b1a0*/  PRMT R24, R44, 0x5410, R45 ;  /* 0x000054102c187816 */ /* 0x000fc6000000002d */
[----:B------:R-:W2:Y:S04]  /*b1b0*/  LDL.LU R61, [R1+0x78] ;  /* 0x00007800013d7983 */ /* 0x000ea80000300800 */
[----:B------:R-:W2:Y:S04]  /*b1c0*/  LDL.LU R62, [R1+0x80] ;  /* 0x00008000013e7983 */ /* 0x000ea80000300800 */
[----:B------:R-:W2:Y:S04]  /*b1d0*/  LDL.LU R63, [R1+0x88] ;  /* 0x00008800013f7983 */ /* 0x000ea80000300800 */
[----:B------:R-:W2:Y:S04]  /*b1e0*/  LDL.LU R64, [R1+0x90] ;  /* 0x0000900001407983 */ /* 0x000ea80000300800 */
[----:B------:R-:W2:Y:S04]  /*b1f0*/  LDL.LU R65, [R1+0x98] ;  /* 0x0000980001417983 */ /* 0x000ea80000300800 */
[----:B------:R-:W2:Y:S04]  /*b200*/  LDL.LU R71, [R1+0x9c] ;  /* 0x00009c0001477983 */ /* 0x000ea80000300800 */
[----:B------:R-:W3:Y:S04]  /*b210*/  LDL.LU R72, [R1+0xa4] ;  /* 0x0000a40001487983 */ /* 0x000ee80000300800 */
[----:B------:R-:W3:Y:S04]  /*b220*/  LDL.LU R73, [R1+0x8c] ;  /* 0x00008c0001497983 */ /* 0x000ee80000300800 */
[----:B------:R-:W3:Y:S04]  /*b230*/  LDL.LU R74, [R1+0x94] ;  /* 0x00009400014a7983 */ /* 0x000ee80000300800 */
[----:B------:R-:W3:Y:S04]  /*b240*/  LDL.LU R75, [R1+0x7c] ;  /* 0x00007c00014b7983 */ /* 0x000ee80000300800 */
[----:B------:R-:W3:Y:S01]  /*b250*/  LDL.LU R76, [R1+0x84] ;  /* 0x00008400014c7983 */ /* 0x000ee20000300800 */
[----:B------:R-:W-:-:S03]  /*b260*/  PRMT R40, R81, 0x5410, R82 ;  /* 0x0000541051287816 */ /* 0x000fc60000000052 */
        /* <DEDUP_REMOVED lines=16> */
[----:B------:R-:W3:Y:S04]  /*b370*/  LDL.LU R88, [R1+0x28] ;  /* 0x0000280001587983 */ /* 0x000ee80000300800 */
[----:B------:R-:W3:Y:S04]  /*b380*/  LDL.LU R89, [R1+0x10] ;  /* 0x0000100001597983 */ /* 0x000ee80000300800 */
[----:B------:R-:W3:Y:S04]  /*b390*/  LDL.LU R90, [R1+0x18] ;  /* 0x00001800015a7983 */ /* 0x000ee80000300800 */
[----:B------:R-:W3:Y:S01]  /*b3a0*/  LDL.LU R92, [R1+0x8] ;  /* 0x00000800015c7983 */ /* 0x000ee20000300800 */
[----:B----4-:R-:W-:-:S02]  /*b3b0*/  PRMT R46, R93, 0x5410, R46 ;  /* 0x000054105d2e7816 */ /* 0x010fc4000000002e */
[----:B--2---:R-:W-:Y:S02]  /*b3c0*/  PRMT R66, R66, 0x5410, R71 ;  /* 0x0000541042427816 */ /* 0x004fe40000000047 */
[----:B---3--:R-:W-:Y:S02]  /*b3d0*/  PRMT R67, R67, 0x5410, R72 ;  /* 0x0000541043437816 */ /* 0x008fe40000000048 */
[----:B------:R-:W-:Y:S02]  /*b3e0*/  PRMT R64, R64, 0x5410, R73 ;  /* 0x0000541040407816 */ /* 0x000fe40000000049 */
[----:B------:R-:W-:Y:S02]  /*b3f0*/  PRMT R65, R65, 0x5410, R74 ;  /* 0x0000541041417816 */ /* 0x000fe4000000004a */
[----:B------:R-:W-:Y:S02]  /*b400*/  PRMT R62, R62, 0x5410, R75 ;  /* 0x000054103e3e7816 */ /* 0x000fe4000000004b */
[----:B------:R-:W-:-:S02]  /*b410*/  PRMT R63, R63, 0x5410, R76 ;  /* 0x000054103f3f7816 */ /* 0x000fc4000000004c */
[----:B------:R-:W-:Y:S02]  /*b420*/  PRMT R60, R60, 0x5410, R77 ;  /* 0x000054103c3c7816 */ /* 0x000fe4000000004d */
[----:B------:R-:W-:Y:S02]  /*b430*/  PRMT R61, R61, 0x5410, R78 ;  /* 0x000054103d3d7816 */ /* 0x000fe4000000004e */
        /* <DEDUP_REMOVED lines=12> */
[----:B------:R-:W-:-:S04]  /*b500*/  PRMT R47, R47, 0x5410, R92 ;  /* 0x000054102f2f7816 */ /* 0x000fc8000000005c */
[----:B------:R2:W-:Y:S03]  /*b510*/  STTM.x64 tmem[UR10+0x40], R4 ;  /* 0x00004004000079ed */ /* 0x0005e6000834000a */
.L_x_6:
[----:B--2--5:R-:W2:Y:S01]  /*b520*/  LDL.LU R4, [R1+0xac] ;  /* 0x0000ac0001047983 */ /* 0x024ea20000300800 */
[----:B0-----:R-:W0:Y:S03]  /*b530*/  LDCU UR4, c[0x0][0x3b0] ;  /* 0x00007600ff0477ac */ /* 0x001e260008000800 */
[----:B------:R-:W3:Y:S04]  /*b540*/  LDL.LU R5, [R1+0xb0] ;  /* 0x0000b00001057983 */ /* 0x000ee80000300800 */
[----:B------:R-:W4:Y:S04]  /*b550*/  LDL.LU R6, [R1+0xb4] ;  /* 0x0000b40001067983 */ /* 0x000f280000300800 */
[----:B------:R-:W-:Y:S04]  /*b560*/  STL [R1+0x7e0], R69 ;  /* 0x0007e04501007387 */ /* 0x000fe80000100800 */
[----:B------:R-:W-:Y:S04]  /*b570*/  STL [R1+0x7dc], R68 ;  /* 0x0007dc4401007387 */ /* 0x000fe80000100800 */
[----:B------:R-:W-:Y:S04]  /*b580*/  STL [R1+0x7d8], R2 ;  /* 0x0007d80201007387 */ /* 0x000fe80000100800 */
[----:B------:R1:W-:Y:S04]  /*b590*/  STL [R1+0x7d4], R0 ;  /* 0x0007d40001007387 */ /* 0x0003e80000100800 */
[----:B------:R-:W4:Y:S04]  /*b5a0*/  LDL.LU R7, [R1+0xbc] ;  /* 0x0000bc0001077983 */ /* 0x000f280000300800 */
        /* <DEDUP_REMOVED lines=59> */
[----:B------:R-:W0:Y:S01]  /*b960*/  LDL.LU R67, [R1+0x1ac] ;  /* 0x0001ac0001437983 */ /* 0x000e220000300800 */
[----:B------:R-:W0:Y:S01]  /*b970*/  FENCE.VIEW.ASYNC.T ;  /* 0x00000000000073c6 */ /* 0x000e220000000200 */
[----:B--2---:R-:W-:-:S02]  /*b980*/  IMAD R4, R4, UR11, RZ ;  /* 0x0000000b04047c24 */ /* 0x004fc4000f8e02ff */
[----:B---3--:R-:W-:-:S03]  /*b990*/  IMAD R5, R5, UR11, RZ ;  /* 0x0000000b05057c24 */ /* 0x008fc6000f8e02ff */
[----:B-1----:R-:W-:Y:S01]  /*b9a0*/  LEA R0, P1, R4, R70, 0x1 ;  /* 0x0000004604007211 */ /* 0x002fe200078208ff */
[----:B----4-:R-:W-:-:S03]  /*b9b0*/  IMAD R6, R6, UR11, RZ ;  /* 0x0000000b06067c24 */ /* 0x010fc6000f8e02ff */
[----:B------:R-:W-:Y:S01]  /*b9c0*/  LEA.HI.X.SX32 R4, R4, R3, 0x1, P1 ;  /* 0x0000000304047211 */ /* 0x000fe200008f0eff */
[----:B------:R1:W-:Y:S01]  /*b9d0*/  STL [R1+0xc0], R0 ;  /* 0x0000c00001007387 */ /* 0x0003e20000100800 */
[----:B------:R-:W-:-:S03]  /*b9e0*/  LEA R2, P3, R5, R70, 0x1 ;  /* 0x0000004605027211 */ /* 0x000fc600078608ff */
[----:B------:R2:W-:Y:S01]  /*b9f0*/  STL [R1+0xbc], R4 ;  /* 0x0000bc0401007387 */ /* 0x0005e20000100800 */
[----:B-1----:R-:W-:-:S03]  /*ba00*/  LEA R0, P4, R6, R70, 0x1 ;  /* 0x0000004606007211 */ /* 0x002fc600078808ff */
[----:B------:R1:W-:Y:S01]  /*ba10*/  STL [R1+0xc8], R2 ;  /* 0x0000c80201007387 */ /* 0x0003e20000100800 */
[----:B------:R-:W-:Y:S02]  /*ba20*/  IMAD R7, R7, UR11, RZ ;  /* 0x0000000b07077c24 */ /* 0x000fe4000f8e02ff */
[----:B------:R-:W-:-:S03]  /*ba30*/  IMAD R8, R8, UR11, RZ ;  /* 0x0000000b08087c24 */ /* 0x000fc6000f8e02ff */
[-C--:B--2---:R-:W-:Y:S01]  /*ba40*/  LEA R4, P5, R7, R70.reuse, 0x1 ;  /* 0x0000004607047211 */ /* 0x084fe200078a08ff */
[----:B------:R-:W-:Y:S01]  /*ba50*/  IMAD R9, R9, UR11, RZ ;  /* 0x0000000b09097c24 */ /* 0x000fe2000f8e02ff */
[----:B-1----:R-:W-:Y:S01]  /*ba60*/  LEA R2, P6, R8, R70, 0x1 ;  /* 0x0000004608027211 */ /* 0x002fe200078c08ff */
[----:B------:R1:W-:Y:S01]  /*ba70*/  STL [R1+0xd0], R0 ;  /* 0x0000d00001007387 */ /* 0x0003e20000100800 */
[----:B------:R-:W-:-:S03]  /*ba80*/  IMAD R10, R10, UR11, RZ ;  /* 0x0000000b0a0a7c24 */ /* 0x000fc6000f8e02ff */
[----:B------:R2:W-:Y:S01]  /*ba90*/  STL [R1+0xd8], R4 ;  /* 0x0000d80401007387 */ /* 0x0005e20000100800 */
[----:B-1----:R-:W-:-:S03]  /*baa0*/  LEA R0, P1, R9, R70, 0x1 ;  /* 0x0000004609007211 */ /* 0x002fc600078208ff */
[----:B------:R1:W-:Y:S01]  /*bab0*/  STL [R1+0xe0], R2 ;  /* 0x0000e00201007387 */ /* 0x0003e20000100800 */
[----:B--2---:R-:W-:-:S03]  /*bac0*/  LEA.HI.X.SX32 R4, R5, R3, 0x1, P3 ;  /* 0x0000000305047211 */ /* 0x004fc600018f0eff */
[----:B------:R2:W-:Y:S01]  /*bad0*/  STL [R1+0xe8], R0 ;  /* 0x0000e80001007387 */ /* 0x0005e20000100800 */
[----:B-1----:R-:W-:-:S03]  /*bae0*/  LEA R2, P3, R10, R70, 0x1 ;  /* 0x000000460a027211 */ /* 0x002fc600078608ff */
[----:B------:R-:W-:Y:S01]  /*baf0*/  STL [R1+0xc4], R4 ;  /* 0x0000c40401007387 */ /* 0x000fe20000100800 */
[----:B--2---:R-:W-:-:S03]  /*bb00*/  LEA.HI.X.SX32 R0, R6, R3, 0x1, P4 ;  /* 0x0000000306007211 */ /* 0x004fc600020f0eff */
[----:B------:R-:W-:Y:S01]  /*bb10*/  STL [R1+0x864], R6 ;  /* 0x0008640601007387 */ /* 0x000fe20000100800 */
[----:B------:R-:W-:-:S03]  /*bb20*/  IMAD R12, R12, UR11, RZ ;  /* 0x0000000b0c0c7c24 */ /* 0x000fc6000f8e02ff */
[----:B------:R-:W-:Y:S01]  /*bb30*/  STL [R1+0xf0], R2 ;  /* 0x0000f00201007387 */ /* 0x000fe20000100800 */
[----:B------:R-:W-:-:S03]  /*bb40*/  IMAD R11, R11, UR11, RZ ;  /* 0x0000000b0b0b7c24 */ /* 0x000fc6000f8e02ff */
[----:B------:R1:W-:Y:S02]  /*bb50*/  STL [R1+0xcc], R0 ;  /* 0x0000cc0001007387 */ /* 0x0003e40000100800 */
[-C--:B------:R-:W-:Y:S02]  /*bb60*/  LEA R85, P4, R11, R70.reuse, 0x1 ;  /* 0x000000460b557211 */ /* 0x080fe400078808ff */
[----:B------:R-:W-:Y:S01]  /*bb70*/  STL [R1+0x888], R7 ;  /* 0x0008880701007387 */ /* 0x000fe20000100800 */
[-C--:B-1----:R-:W-:Y:S02]  /*bb80*/  LEA.HI.X.SX32 R0, R7, R3.reuse, 0x1, P5 ;  /* 0x0000000307007211 */ /* 0x082fe400028f0eff */
[----:B------:R-:W-:Y:S01]  /*bb90*/  LEA R2, P5, R12, R70, 0x1 ;  /* 0x000000460c027211 */ /* 0x000fe200078a08ff */
[----:B------:R-:W-:Y:S02]  /*bba0*/  IMAD R13, R13, UR11, RZ ;  /* 0x0000000b0d0d7c24 */ /* 0x000fe4000f8e02ff */
[----:B------:R1:W-:Y:S04]  /*bbb0*/  STL [R1+0xd4], R0 ;  /* 0x0000d40001007387 */ /* 0x0003e80000100800 */
[----:B------:R-:W-:Y:S01]  /*bbc0*/  STL [R1+0x8a8], R8 ;  /* 0x0008a80801007387 */ /* 0x000fe20000100800 */
[----:B-1----:R-:W-:-:S03]  /*bbd0*/  LEA.HI.X.SX32 R0, R8, R3, 0x1, P6 ;  /* 0x0000000308007211 */ /* 0x002fc600030f0eff */
[----:B------:R1:W-:Y:S01]  /*bbe0*/  STL [R1+0x100], R2 ;  /* 0x0001000201007387 */ /* 0x0003e20000100800 */
[----:B------:R-:W-:-:S03]  /*bbf0*/  IMAD R14, R14, UR11, RZ ;  /* 0x0000000b0e0e7c24 */ /* 0x000fc6000f8e02ff */
[----:B------:R-:W-:Y:S04]  /*bc00*/  STL [R1+0xf8], R85 ;  /* 0x0000f85501007387 */ /* 0x000fe80000100800 */
[----:B------:R2:W-:Y:S01]  /*bc10*/  STL [R1+0xdc], R0 ;  /* 0x0000dc0001007387 */ /* 0x0005e20000100800 */
[----:B-1----:R-:W-:-:S03]  /*bc20*/  LEA.HI.X.SX32 R2, R9, R3, 0x1, P1 ;  /* 0x0000000309027211 */ /* 0x002fc600008f0eff */
[----:B------:R-:W-:Y:S01]  /*bc30*/  STL [R1+0x7e4], R85 ;  /* 0x0007e45501007387 */ /* 0x000fe20000100800 */
[----:B--2---:R-:W-:-:S03]  /*bc40*/  LEA R0, P6, R13, R70, 0x1 ;  /* 0x000000460d007211 */ /* 0x004fc600078c08ff */
[----:B------:R-:W-:Y:S01]  /*bc50*/  STL [R1+0x82c], R9 ;  /* 0x00082c0901007387 */ /* 0x000fe20000100800 */
[----:B------:R-:W-:-:S03]  /*bc60*/  IMAD R15, R15, UR11, RZ ;  /* 0x0000000b0f0f7c24 */ /* 0x000fc6000f8e02ff */
[----:B------:R1:W-:Y:S04]  /*bc70*/  STL [R1+0x108], R0 ;  /* 0x0001080001007387 */ /* 0x0003e80000100800 */
[----:B------:R2:W-:Y:S01]  /*bc80*/  STL [R1+0xe4], R2 ;  /* 0x0000e40201007387 */ /* 0x0005e20000100800 */
[----:B-1----:R-:W-:-:S03]  /*bc90*/  LEA R0, P1, R14, R70, 0x1 ;  /* 0x000000460e007211 */ /* 0x002fc600078208ff */
[----:B------:R-:W-:Y:S01]  /*bca0*/  STL [R1+0x848], R10 ;  /* 0x0008480a01007387 */ /* 0x000fe20000100800 */
[----:B--2---:R-:W-:-:S03]  /*bcb0*/  LEA.HI.X.SX32 R2, R10, R3, 0x1, P3 ;  /* 0x000000030a027211 */ /* 0x004fc600018f0eff */
[----:B------:R1:W-:Y:S01]  /*bcc0*/  STL [R1+0x110], R0 ;  /* 0x0001100001007387 */ /* 0x0003e20000100800 */
[----:B------:R-:W-:Y:S02]  /*bcd0*/  IMAD R16, R16, UR11, RZ ;  /* 0x0000000b10107c24 */ /* 0x000fe4000f8e02ff */
[----:B------:R-:W-:Y:S01]  /*bce0*/  IMAD R17, R17, UR11, RZ ;  /* 0x0000000b11117c24 */ /* 0x000fe2000f8e02ff */
[----:B------:R2:W-:Y:S01]  /*bcf0*/  STL [R1+0xec], R2 ;  /* 0x0000ec0201007387 */ /* 0x0005e20000100800 */
[-C--:B------:R-:W-:Y:S02]  /*bd00*/  LEA.HI.X.SX32 R86, R11, R3.reuse, 0x1, P4 ;  /* 0x000000030b567211 */ /* 0x080fe400020f0eff */
[-C--:B-1----:R-:W-:Y:S01]  /*bd10*/  LEA R0, P3, R15, R70.reuse, 0x1 ;  /* 0x000000460f007211 */ /* 0x082fe200078608ff */
[----:B------:R-:W-:Y:S01]  /*bd20*/  STL [R1+0x868], R11 ;  /* 0x0008680b01007387 */ /* 0x000fe20000100800 */
[-C--:B------:R-:W-:Y:S02]  /*bd30*/  LEA R9, P4, R16, R70.reuse, 0x1 ;  /* 0x0000004610097211 */ /* 0x080fe400078808ff */
[----:B--2---:R-:W-:Y:S01]  /*bd40*/  LEA.HI.X.SX32 R2, R12, R3, 0x1, P5 ;  /* 0x000000030c027211 */ /* 0x004fe200028f0eff */
[----:B------:R1:W-:Y:S04]  /*bd50*/  STL [R1+0x130], R0 ;  /* 0x0001300001007387 */ /* 0x0003e80000100800 */
[----:B------:R-:W-:Y:S04]  /*bd60*/  STL [R1+0x88c], R12 ;  /* 0x00088c0c01007387 */ /* 0x000fe80000100800 */
[----:B------:R-:W-:Y:S01]  /*bd70*/  STL [R1+0xfc], R2 ;  /* 0x0000fc0201007387 */ /* 0x000fe20000100800 */
[----:B-1----:R-:W-:-:S03]  /*bd80*/  LEA R0, P5, R17, R70, 0x1 ;  /* 0x0000004611007211 */ /* 0x002fc600078a08ff */
[----:B------:R-:W-:Y:S04]  /*bd90*/  STL [R1+0xf4], R86 ;  /* 0x0000f45601007387 */ /* 0x000fe80000100800 */
[----:B------:R-:W-:Y:S04]  /*bda0*/  STL [R1+0x138], R9 ;  /* 0x0001380901007387 */ /* 0x000fe80000100800 */
[----:B------:R1:W-:Y:S04]  /*bdb0*/  STL [R1+0x140], R0 ;  /* 0x0001400001007387 */ /* 0x0003e80000100800 */
[----:B------:R-:W-:Y:S01]  /*bdc0*/  STL [R1+0x838], R9 ;  /* 0x0008380901007387 */ /* 0x000fe20000100800 */
[----:B-1----:R-:W-:-:S03]  /*bdd0*/  LEA.HI.X.SX32 R0, R13, R3, 0x1, P6 ;  /* 0x000000030d007211 */ /* 0x002fc600030f0eff */
[----:B------:R1:W-:Y:S01]  /*bde0*/  STL [R1+0x7e8], R86 ;  /* 0x0007e85601007387 */ /* 0x0003e20000100800 */
[----:B------:R-:W-:-:S03]  /*bdf0*/  IMAD R18, R18, UR12, RZ ;  /* 0x0000000c12127c24 */ /* 0x000fc6000f8e02ff */
[----:B------:R-:W-:Y:S04]  /*be00*/  STL [R1+0x8ac], R13 ;  /* 0x0008ac0d01007387 */ /* 0x000fe80000100800 */
[----:B------:R2:W-:Y:S01]  /*be10*/  STL [R1+0x104], R0 ;  /* 0x0001040001007387 */ /* 0x0005e20000100800 */
[----:B------:R-:W-:Y:S01]  /*be20*/  IMAD R19, R19, UR13, RZ ;  /* 0x0000000d13137c24 */ /* 0x000fe2000f8e02ff */
[----:B-1----:R-:W-:Y:S01]  /*be30*/  LEA R86, P6, R18, R70, 0x1 ;  /* 0x0000004612567211 */ /* 0x002fe200078c08ff */
[----:B------:R-:W-:Y:S01]  /*be40*/  IMAD R20, R20, UR14, RZ ;  /* 0x0000000e14147c24 */ /* 0x000fe2000f8e02ff */
[----:B------:R-:W-:Y:S01]  /*be50*/  STL [R1+0x830], R14 ;  /* 0x0008300e01007387 */ /* 0x000fe20000100800 */
[----:B--2---:R-:W-:-:S05]  /*be60*/  LEA.HI.X.SX32 R0, R14, R3, 0x1, P1 ;  /* 0x000000030e007211 */ /* 0x004fca00008f0eff */
[----:B------:R1:W-:Y:S01]  /*be70*/  STL [R1+0x10c], R0 ;  /* 0x00010c0001007387 */ /* 0x0003e20000100800 */
[----:B------:R-:W-:Y:S01]  /*be80*/  LEA R71, P1, R19, R70, 0x1 ;  /* 0x0000004613477211 */ /* 0x000fe200078208ff */
[----:B------:R-:W-:Y:S02]  /*be90*/  IMAD R21, R21, UR15, RZ ;  /* 0x0000000f15157c24 */ /* 0x000fe4000f8e02ff */
[----:B------:R-:W-:Y:S01]  /*bea0*/  STL [R1+0x84c], R15 ;  /* 0x00084c0f01007387 */ /* 0x000fe20000100800 */
[----:B-1----:R-:W-:-:S03]  /*beb0*/  LEA.HI.X.SX32 R0, R15, R3, 0x1, P3 ;  /* 0x000000030f007211 */ /* 0x002fc600018f0eff */
[----:B------:R-:W-:Y:S01]  /*bec0*/  STL [R1+0x148], R86 ;  /* 0x0001485601007387 */ /* 0x000fe20000100800 */
[-C--:B------:R-:W-:Y:S01]  /*bed0*/  LEA R13, P3, R20, R70.reuse, 0x1 ;  /* 0x00000046140d7211 */ /* 0x080fe200078608ff */
[----:B------:R-:W-:Y:S01]  /*bee0*/  IMAD R22, R22, UR16, RZ ;  /* 0x0000001016167c24 */ /* 0x000fe2000f8e02ff */
[----:B------:R-:W-:Y:S01]  /*bef0*/  LEA.HI.X.SX32 R14, R16, R3, 0x1, P4 ;  /* 0x00000003100e7211 */ /* 0x000fe200020f0eff */
[----:B------:R1:W-:Y:S01]  /*bf00*/  STL [R1+0x12c], R0 ;  /* 0x00012c0001007387 */ /* 0x0003e20000100800 */
[----:B------:R-:W-:-:S03]  /*bf10*/  LEA R12, P4, R21, R70, 0x1 ;  /* 0x00000046150c7211 */ /* 0x000fc600078808ff */
[----:B------:R-:W-:Y:S01]  /*bf20*/  STL [R1+0x7f8], R86 ;  /* 0x0007f85601007387 */ /* 0x000fe20000100800 */
[----:B------:R-:W-:-:S03]  /*bf30*/  IMAD R23, R23, UR17, RZ ;  /* 0x0000001117177c24 */ /* 0x000fc6000f8e02ff */
[----:B------:R-:W-:Y:S01]  /*bf40*/  STL [R1+0x86c], R16 ;  /* 0x00086c1001007387 */ /* 0x000fe20000100800 */
[----:B-1----:R-:W-:-:S03]  /*bf50*/  LEA.HI.X.SX32 R0, R17, R3, 0x1, P5 ;  /* 0x0000000311007211 */ /* 0x002fc600028f0eff */
[----:B------:R-:W-:Y:S01]  /*bf60*/  STL [R1+0x150], R71 ;  /* 0x0001504701007387 */ /* 0x000fe20000100800 */
[----:B------:R-:W-:-:S03]  /*bf70*/  IMAD R24, R24, UR18, RZ ;  /* 0x0000001218187c24 */ /* 0x000fc6000f8e02ff */
[----:B------:R-:W-:Y:S01]  /*bf80*/  STL [R1+0x158], R13 ;  /* 0x0001580d01007387 */ /* 0x000fe20000100800 */
[----:B------:R-:W-:-:S03]  /*bf90*/  LEA R11, P5, R22, R70, 0x1 ;  /* 0x00000046160b7211 */ /* 0x000fc600078a08ff */
[----:B------:R1:W-:Y:S04]  /*bfa0*/  STL [R1+0x7ec], R71 ;  /* 0x0007ec4701007387 */ /* 0x0003e80000100800 */
[----:B------:R-:W-:Y:S04]  /*bfb0*/  STL [R1+0x134], R14 ;  /* 0x0001340e01007387 */ /* 0x000fe80000100800 */
[----:B------:R-:W-:Y:S01]  /*bfc0*/  STL [R1+0x83c], R14 ;  /* 0x00083c0e01007387 */ /* 0x000fe20000100800 */
[----:B-1----:R-:W-:-:S03]  /*bfd0*/  LEA.HI.X.SX32 R71, R18, R3, 0x1, P6 ;  /* 0x0000000312477211 */ /* 0x002fc600030f0eff */
[----:B------:R-:W-:Y:S01]  /*bfe0*/  STL [R1+0x890], R17 ;  /* 0x0008901101007387 */ /* 0x000fe20000100800 */
[----:B------:R-:W-:-:S03]  /*bff0*/  LEA R10, P6, R23, R70, 0x1 ;  /* 0x00000046170a7211 */ /* 0x000fc600078c08ff */
[----:B------:R-:W-:Y:S01]  /*c000*/  STL [R1+0x160], R12 ;  /* 0x0001600c01007387 */ /* 0x000fe20000100800 */
[----:B------:R-:W-:-:S03]  /*c010*/  LEA.HI.X.SX32 R84, R19, R3, 0x1, P1 ;  /* 0x0000000313547211 */ /* 0x000fc600008f0eff */
[----:B------:R1:W-:Y:S01]  /*c020*/  STL [R1+0x13c], R0 ;  /* 0x00013c0001007387 */ /* 0x0003e20000100800 */
[----:B------:R-:W-:-:S03]  /*c030*/  IMAD R25, R25, UR19, RZ ;  /* 0x0000001319197c24 */ /* 0x000fc6000f8e02ff */
[----:B------:R-:W-:Y:S04]  /*c040*/  STL [R1+0x894], R12 ;  /* 0x0008940c01007387 */ /* 0x000fe80000100800 */
[----:B------:R-:W-:Y:S01]  /*c050*/  STL [R1+0x168], R11 ;  /* 0x0001680b01007387 */ /* 0x000fe20000100800 */
[----:B-1----:R-:W-:-:S03]  /*c060*/  LEA R0, P1, R24, R70, 0x1 ;  /* 0x0000004618007211 */ /* 0x002fc600078208ff */
[----:B------:R-:W-:Y:S01]  /*c070*/  STL [R1+0x870], R11 ;  /* 0x0008700b01007387 */ /* 0x000fe20000100800 */
[----:B------:R-:W-:-:S03]  /*c080*/  LEA.HI.X.SX32 R2, R20, R3, 0x1, P3 ;  /* 0x0000000314027211 */ /* 0x000fc600018f0eff */
[----:B------:R-:W-:Y:S04]  /*c090*/  STL [R1+0x834], R19 ;  /* 0x0008341301007387 */ /* 0x000fe80000100800 */
[----:B------:R-:W-:Y:S04]  /*c0a0*/  STL [R1+0x170], R10 ;  /* 0x0001700a01007387 */ /* 0x000fe80000100800 */
[----:B------:R-:W-:Y:S04]  /*c0b0*/  STL [R1+0x850], R10 ;  /* 0x0008500a01007387 */ /* 0x000fe80000100800 */
[----:B------:R1:W-:Y:S04]  /*c0c0*/  STL [R1+0x178], R0 ;  /* 0x0001780001007387 */ /* 0x0003e80000100800 */
[----:B------:R-:W-:Y:S04]  /*c0d0*/  STL [R1+0x144], R71 ;  /* 0x0001444701007387 */ /* 0x000fe80000100800 */
[----:B------:R-:W-:Y:S01]  /*c0e0*/  STL [R1+0x7fc], R71 ;  /* 0x0007fc4701007387 */ /* 0x000fe20000100800 */
[----:B-1----:R-:W-:-:S03]  /*c0f0*/  LEA R0, P3, R25, R70, 0x1 ;  /* 0x0000004619007211 */ /* 0x002fc600078608ff */
[----:B------:R-:W-:Y:S04]  /*c100*/  STL [R1+0x854], R20 ;  /* 0x0008541401007387 */ /* 0x000fe80000100800 */
[----:B------:R-:W-:Y:S04]  /*c110*/  STL [R1+0x154], R2 ;  /* 0x0001540201007387 */ /* 0x000fe80000100800 */
[----:B------:R-:W-:Y:S04]  /*c120*/  STL [R1+0x14c], R84 ;  /* 0x00014c5401007387 */ /* 0x000fe80000100800 */
[----:B------:R-:W-:Y:S04]  /*c130*/  STL [R1+0x7f0], R84 ;  /* 0x0007f05401007387 */ /* 0x000fe80000100800 */
[----:B------:R1:W-:Y:S01]  /*c140*/  STL [R1+0x180], R0 ;  /* 0x0001800001007387 */ /* 0x0003e20000100800 */
[----:B------:R-:W-:-:S03]  /*c150*/  IMAD R26, R26, UR22, RZ ;  /* 0x000000161a1a7c24 */ /* 0x000fc6000f8e02ff */
[----:B------:R-:W-:Y:S01]  /*c160*/  STL [R1+0x874], R21 ;  /* 0x0008741501007387 */ /* 0x000fe20000100800 */
[----:B-1----:R-:W-:-:S05]  /*c170*/  LEA.HI.X.SX32 R0, R21, R3, 0x1, P4 ;  /* 0x0000000315007211 */ /* 0x002fca00020f0eff */
[----:B------:R1:W-:Y:S01]  /*c180*/  STL [R1+0x15c], R0 ;  /* 0x00015c0001007387 */ /* 0x0003e20000100800 */
[----:B------:R-:W-:Y:S01]  /*c190*/  LEA R69, P4, R26, R70, 0x1 ;  /* 0x000000461a457211 */ /* 0x000fe200078808ff */
[----:B------:R-:W-:Y:S02]  /*c1a0*/  IMAD R27, R27, UR23, RZ ;  /* 0x000000171b1b7c24 */ /* 0x000fe4000f8e02ff */
[----:B------:R-:W-:Y:S01]  /*c1b0*/  STL [R1+0x898], R22 ;  /* 0x0008981601007387 */ /* 0x000fe20000100800 */
[----:B-1----:R-:W-:-:S05]  /*c1c0*/  LEA.HI.X.SX32 R0, R22, R3, 0x1, P5 ;  /* 0x0000000316007211 */ /* 0x002fca00028f0eff */
[----:B------:R1:W-:Y:S01]  /*c1d0*/  STL [R1+0x164], R0 ;  /* 0x0001640001007387 */ /* 0x0003e20000100800 */
[----:B------:R-:W-:-:S03]  /*c1e0*/  LEA R82, P5, R27, R70, 0x1 ;  /* 0x000000461b527211 */ /* 0x000fc600078a08ff */
[----:B------:R-:W-:Y:S01]  /*c1f0*/  STL [R1+0x188], R69 ;  /* 0x0001884501007387 */ /* 0x000fe20000100800 */
[----:B-1----:R-:W-:-:S03]  /*c200*/  LEA.HI.X.SX32 R0, R23, R3, 0x1, P6 ;  /* 0x0000000317007211 */ /* 0x002fc600030f0eff */
[----:B------:R-:W-:Y:S01]  /*c210*/  STL [R1+0x7f4], R69 ;  /* 0x0007f44501007387 */ /* 0x000fe20000100800 */
[----:B------:R-:W-:-:S03]  /*c220*/  IMAD R28, R28, UR24, RZ ;  /* 0x000000181c1c7c24 */ /* 0x000fc6000f8e02ff */
[----:B------:R1:W-:Y:S01]  /*c230*/  STL [R1+0x16c], R0 ;  /* 0x00016c0001007387 */ /* 0x0003e20000100800 */
[----:B------:R-:W-:Y:S01]  /*c240*/  IMAD R29, R29, UR25, RZ ;  /* 0x000000191d1d7c24 */ /* 0x000fe2000f8e02ff */
[-C--:B------:R-:W-:Y:S02]  /*c250*/  LEA R8, P6, R28, R70.reuse, 0x1 ;  /* 0x000000461c087211 */ /* 0x080fe400078c08ff */
[----:B------:R-:W-:Y:S01]  /*c260*/  STL [R1+0x190], R82 ;  /* 0x0001905201007387 */ /* 0x000fe20000100800 */
[----:B------:R-:W-:Y:S01]  /*c270*/  IMAD R30, R30, UR26, RZ ;  /* 0x0000001a1e1e7c24 */ /* 0x000fe2000f8e02ff */
[----:B-1----:R-:W-:Y:S02]  /*c280*/  LEA.HI.X.SX32 R0, R24, R3, 0x1, P1 ;  /* 0x0000000318007211 */ /* 0x002fe400008f0eff */
[----:B------:R-:W-:Y:S01]  /*c290*/  STL [R1+0x800], R82 ;  /* 0x0008005201007387 */ /* 0x000fe20000100800 */
[----:B------:R-:W-:Y:S01]  /*c2a0*/  IMAD R31, R31, UR27, RZ ;  /* 0x0000001b1f1f7c24 */ /* 0x000fe2000f8e02ff */
[----:B------:R-:W-:-:S02]  /*c2b0*/  LEA R7, P1, R29, R70, 0x1 ;  /* 0x000000461d077211 */ /* 0x000fc400078208ff */
[----:B------:R1:W-:Y:S01]  /*c2c0*/  STL [R1+0x174], R0 ;  /* 0x0001740001007387 */ /* 0x0003e20000100800 */
[----:B------:R-:W-:-:S03]  /*c2d0*/  LEA.HI.X.SX32 R85, R26, R3, 0x1, P4 ;  /* 0x000000031a557211 */ /* 0x000fc600020f0eff */
[----:B------:R-:W-:Y:S01]  /*c2e0*/  STL [R1+0x198], R8 ;  /* 0x0001980801007387 */ /* 0x000fe20000100800 */
[----:B-1----:R-:W-:Y:S02]  /*c2f0*/  LEA.HI.X.SX32 R0, R25, R3, 0x1, P3 ;  /* 0x0000000319007211 */ /* 0x002fe400018f0eff */
[-C--:B------:R-:W-:Y:S01]  /*c300*/  LEA R6, P3, R30, R70.reuse, 0x1 ;  /* 0x000000461e067211 */ /* 0x080fe200078608ff */
[----:B------:R-:W-:Y:S02]  /*c310*/  IMAD R32, R32, UR28, RZ ;  /* 0x0000001c20207c24 */ /* 0x000fe4000f8e02ff */
[----:B------:R1:W-:Y:S04]  /*c320*/  STL [R1+0x17c], R0 ;  /* 0x00017c0001007387 */ /* 0x0003e80000100800 */
[----:B------:R-:W-:Y:S04]  /*c330*/  STL [R1+0x1a0], R7 ;  /* 0x0001a00701007387 */ /* 0x000fe80000100800 */
[----:B------:R-:W-:Y:S01]  /*c340*/  STL [R1+0x89c], R7 ;  /* 0x00089c0701007387 */ /* 0x000fe20000100800 */
[----:B-1----:R-:W-:-:S03]  /*c350*/  LEA R0, P4, R31, R70, 0x1 ;  /* 0x000000461f007211 */ /* 0x002fc600078808ff */
[----:B------:R-:W-:Y:S01]  /*c360*/  STL [R1+0x858], R26 ;  /* 0x0008581a01007387 */ /* 0x000fe20000100800 */
[----:B------:R-:W-:-:S03]  /*c370*/  LEA.HI.X.SX32 R83, R27, R3, 0x1, P5 ;  /* 0x000000031b537211 */ /* 0x000fc600028f0eff */
[----:B------:R-:W-:Y:S01]  /*c380*/  STL [R1+0x1a8], R6 ;  /* 0x0001a80601007387 */ /* 0x000fe20000100800 */
[----:B------:R-:W-:-:S03]  /*c390*/  IMAD R33, R33, UR29, RZ ;  /* 0x0000001d21217c24 */ /* 0x000fc6000f8e02ff */
[----:B------:R-:W-:Y:S04]  /*c3a0*/  STL [R1+0x878], R6 ;  /* 0x0008780601007387 */ /* 0x000fe80000100800 */
[----:B------:R1:W-:Y:S01]  /*c3b0*/  STL [R1+0x1b0], R0 ;  /* 0x0001b00001007387 */ /* 0x0003e20000100800 */
[----:B------:R-:W-:-:S03]  /*c3c0*/  LEA.HI.X.SX32 R2, R28, R3, 0x1, P6 ;  /* 0x000000031c027211 */ /* 0x000fc600030f0eff */
[----:B------:R-:W-:Y:S01]  /*c3d0*/  STL [R1+0x87c], R27 ;  /* 0x00087c1b01007387 */ /* 0x000fe20000100800 */
[----:B-1----:R-:W-:-:S03]  /*c3e0*/  LEA R0, P5, R32, R70, 0x1 ;  /* 0x0000004620007211 */ /* 0x002fc600078a08ff */
[----:B------:R-:W-:Y:S04]  /*c3f0*/  STL [R1+0x184], R85 ;  /* 0x0001845501007387 */ /* 0x000fe80000100800 */
[----:B------:R-:W-:Y:S04]  /*c400*/  STL [R1+0x804], R85 ;  /* 0x0008045501007387 */ /* 0x000fe80000100800 */
[----:B------:R1:W-:Y:S01]  /*c410*/  STL [R1+0x1b8], R0 ;  /* 0x0001b80001007387 */ /* 0x0003e20000100800 */
[----:B------:R-:W-:-:S03]  /*c420*/  LEA.HI.X.SX32 R4, R29, R3, 0x1, P1 ;  /* 0x000000031d047211 */ /* 0x000fc600008f0eff */
[----:B------:R-:W-:Y:S04]  /*c430*/  STL [R1+0x8a0], R28 ;  /* 0x0008a01c01007387 */ /* 0x000fe80000100800 */
[----:B------:R2:W-:Y:S01]  /*c440*/  STL [R1+0x194], R2 ;  /* 0x0001940201007387 */ /* 0x0005e20000100800 */
[----:B-1----:R-:W-:-:S03]  /*c450*/  LEA R0, P6, R33, R70, 0x1 ;  /* 0x0000004621007211 */ /* 0x002fc600078c08ff */
[----:B------:R-:W-:Y:S01]  /*c460*/  STL [R1+0x18c], R83 ;  /* 0x00018c5301007387 */ /* 0x000fe20000100800 */
[----:B------:R-:W-:-:S03]  /*c470*/  IMAD R34, R34, UR30, RZ ;  /* 0x0000001e22227c24 */ /* 0x000fc6000f8e02ff */
[----:B------:R-:W-:Y:S04]  /*c480*/  STL [R1+0x808], R83 ;  /* 0x0008085301007387 */ /* 0x000fe80000100800 */
[----:B------:R1:W-:Y:S01]  /*c490*/  STL [R1+0x1c0], R0 ;  /* 0x0001c00001007387 */ /* 0x0003e20000100800 */
[----:B--2---:R-:W-:-:S03]  /*c4a0*/  LEA R2, P1, R34, R70, 0x1 ;  /* 0x0000004622027211 */ /* 0x004fc600078208ff */
[----:B------:R-:W-:Y:S01]  /*c4b0*/  STL [R1+0x19c], R4 ;  /* 0x00019c0401007387 */ /* 0x000fe20000100800 */
[----:B-1----:R-:W-:-:S03]  /*c4c0*/  LEA.HI.X.SX32 R0, R30, R3, 0x1, P3 ;  /* 0x000000031e007211 */ /* 0x002fc600018f0eff */
[----:B------:R-:W-:Y:S01]  /*c4d0*/  STL [R1+0x818], R30 ;  /* 0x0008181e01007387 */ /* 0x000fe20000100800 */
[----:B------:R-:W-:-:S03]  /*c4e0*/  IMAD R36, R36, UR32, RZ ;  /* 0x0000002024247c24 */ /* 0x000fc6000f8e02ff */
[----:B------:R1:W-:Y:S01]  /*c4f0*/  STL [R1+0x1a4], R0 ;  /* 0x0001a40001007387 */ /* 0x0003e20000100800 */
[----:B------:R-:W-:-:S03]  /*c500*/  IMAD R35, R35, UR31, RZ ;  /* 0x0000001f23237c24 */ /* 0x000fc6000f8e02ff */
[----:B------:R-:W-:Y:S01]  /*c510*/  STL [R1+0x840], R31 ;  /* 0x0008401f01007387 */ /* 0x000fe20000100800 */
[----:B-1----:R-:W-:-:S03]  /*c520*/  LEA.HI.X.SX32 R0, R31, R3, 0x1, P4 ;  /* 0x000000031f007211 */ /* 0x002fc600020f0eff */
[----:B------:R-:W-:Y:S01]  /*c530*/  STL [R1+0x1c8], R2 ;  /* 0x0001c80201007387 */ /* 0x000fe20000100800 */
[----:B------:R-:W-:-:S03]  /*c540*/  LEA R80, P3, R35, R70, 0x1 ;  /* 0x0000004623507211 */ /* 0x000fc600078608ff */
[----:B------:R1:W-:Y:S04]  /*c550*/  STL [R1+0x1ac], R0 ;  /* 0x0001ac0001007387 */ /* 0x0003e80000100800 */
[----:B------:R2:W-:Y:S01]  /*c560*/  STL [R1+0x80c], R2 ;  /* 0x00080c0201007387 */ /* 0x0005e20000100800 */
[----:B------:R-:W-:-:S03]  /*c570*/  IMAD R37, R37, UR33, RZ ;  /* 0x0000002125257c24 */ /* 0x000fc6000f8e02ff */
[----:B------:R-:W-:Y:S01]  /*c580*/  STL [R1+0x85c], R32 ;  /* 0x00085c2001007387 */ /* 0x000fe20000100800 */
[----:B-1----:R-:W-:Y:S02]  /*c590*/  LEA.HI.X.SX32 R0, R32, R3, 0x1, P5 ;  /* 0x0000000320007211 */ /* 0x002fe400028f0eff */
[----:B--2---:R-:W-:Y:S01]  /*c5a0*/  LEA R2, P4, R36, R70, 0x1 ;  /* 0x0000004624027211 */ /* 0x004fe200078808ff */
[----:B------:R-:W-:-:S04]  /*c5b0*/  IMAD R38, R38, UR34, RZ ;  /* 0x0000002226267c24 */ /* 0x000fc8000f8e02ff */
[----:B------:R1:W-:Y:S01]  /*c5c0*/  STL [R1+0x1d8], R2 ;  /* 0x0001d80201007387 */ /* 0x0003e20000100800 */
[----:B------:R-:W-:-:S03]  /*c5d0*/  IMAD R39, R39, UR35, RZ ;  /* 0x0000002327277c24 */ /* 0x000fc6000f8e02ff */
[----:B------:R-:W-:Y:S04]  /*c5e0*/  STL [R1+0x1d0], R80 ;  /* 0x0001d05001007387 */ /* 0x000fe80000100800 */
[----:B------:R2:W-:Y:S01]  /*c5f0*/  STL [R1+0x1b4], R0 ;  /* 0x0001b40001007387 */ /* 0x0005e20000100800 */
[----:B-1----:R-:W-:-:S03]  /*c600*/  LEA.HI.X.SX32 R2, R33, R3, 0x1, P6 ;  /* 0x0000000321027211 */ /* 0x002fc600030f0eff */
[----:B------:R-:W-:Y:S01]  /*c610*/  STL [R1+0x810], R80 ;  /* 0x0008105001007387 */ /* 0x000fe20000100800 */
[-C--:B------:R-:W-:Y:S02]  /*c620*/  LEA R32, P6, R38, R70.reuse, 0x1 ;  /* 0x0000004626207211 */ /* 0x080fe400078c08ff */
[-C--:B--2---:R-:W-:Y:S01]  /*c630*/  LEA R0, P5, R37, R70.reuse, 0x1 ;  /* 0x0000004625007211 */ /* 0x084fe200078a08ff */
[----:B------:R-:W-:Y:S01]  /*c640*/  STL [R1+0x880], R33 ;  /* 0x0008802101007387 */ /* 0x000fe20000100800 */
[-C--:B------:R-:W-:Y:S02]  /*c650*/  LEA.HI.X.SX32 R68, R34, R3.reuse, 0x1, P1 ;  /* 0x0000000322447211 */ /* 0x080fe400008f0eff */
[----:B------:R-:W-:Y:S01]  /*c660*/  LEA R31, P1, R39, R70, 0x1 ;  /* 0x00000046271f7211 */ /* 0x000fe200078208ff */
[----:B------:R1:W-:Y:S04]  /*c670*/  STL [R1+0x1e0], R0 ;  /* 0x0001e00001007387 */ /* 0x0003e80000100800 */
[----:B------:R2:W-:Y:S04]  /*c680*/  STL [R1+0x8a4], R34 ;  /* 0x0008a42201007387 */ /* 0x0005e80000100800 */
[----:B------:R-:W-:Y:S04]  /*c690*/  STL [R1+0x1bc], R2 ;  /* 0x0001bc0201007387 */ /* 0x000fe80000100800 */
[----:B------:R-:W-:Y:S04]  /*c6a0*/  STL [R1+0x1e8], R32 ;  /* 0x0001e82001007387 */ /* 0x000fe80000100800 */
[----:B------:R3:W-:Y:S04]  /*c6b0*/  STL [R1+0x884], R32 ;  /* 0x0008842001007387 */ /* 0x0007e80000100800 */
[----:B------:R-:W-:Y:S04]  /*c6c0*/  STL [R1+0x814], R2 ;  /* 0x0008140201007387 */ /* 0x000fe80000100800 */
[----:B------:R-:W-:Y:S04]  /*c6d0*/  STL [R1+0x1f0], R31 ;  /* 0x0001f01f01007387 */ /* 0x000fe80000100800 */
[----:B------:R4:W-:Y:S04]  /*c6e0*/  STL [R1+0x860], R31 ;  /* 0x0008601f01007387 */ /* 0x0009e80000100800 */
[----:B------:R-:W4:Y:S04]  /*c6f0*/  LDL R5, [R1+0xbc] ;  /* 0x0000bc0001057983 */ /* 0x000f280000100800 */
[----:B------:R-:W4:Y:S01]  /*c700*/  LDL R4, [R1+0xc0] ;  /* 0x0000c00001047983 */ /* 0x000f220000100800 */
[----:B------:R-:W-:Y:S01]  /*c710*/  IMAD R40, R40, UR36, RZ ;  /* 0x0000002428287c24 */ /* 0x000fe2000f8e02ff */
[----:B------:R-:W-:Y:S01]  /*c720*/  LEA.HI.X.SX32 R81, R35, R3, 0x1, P3 ;  /* 0x0000000323517211 */ /* 0x000fe200018f0eff */
[----:B------:R-:W-:-:S03]  /*c730*/  IMAD R41, R41, UR37, RZ ;  /* 0x0000002529297c24 */ /* 0x000fc6000f8e02ff */
[----:B-1----:R-:W-:Y:S01]  /*c740*/  LEA R0, P3, R40, R70, 0x1 ;  /* 0x0000004628007211 */ /* 0x002fe200078608ff */
[----:B------:R-:W-:Y:S01]  /*c750*/  IMAD R42, R42, UR38, RZ ;  /* 0x000000262a2a7c24 */ /* 0x000fe2000f8e02ff */
[----:B--2---:R-:W-:-:S03]  /*c760*/  LEA.HI.X.SX32 R34, R36, R3, 0x1, P4 ;  /* 0x0000000324227211 */ /* 0x004fc600020f0eff */
[----:B------:R-:W-:Y:S01]  /*c770*/  STL [R1+0x1f8], R0 ;  /* 0x0001f80001007387 */ /* 0x000fe20000100800 */
[----:B------:R-:W-:-:S03]  /*c780*/  LEA R85, P4, R41, R70, 0x1 ;  /* 0x0000004629557211 */ /* 0x000fc600078808ff */
[----:B------:R-:W-:Y:S01]  /*c790*/  STL [R1+0x1c4], R68 ;  /* 0x0001c44401007387 */ /* 0x000fe20000100800 */
[----:B------:R-:W-:Y:S01]  /*c7a0*/  IMAD R43, R43, UR39, RZ ;  /* 0x000000272b2b7c24 */ /* 0x000fe2000f8e02ff */
[----:B---3--:R-:W-:Y:S02]  /*c7b0*/  LEA.HI.X.SX32 R32, R37, R3, 0x1, P5 ;  /* 0x0000000325207211 */ /* 0x008fe400028f0eff */
[----:B------:R-:W-:Y:S01]  /*c7c0*/  STL [R1+0x81c], R68 ;  /* 0x00081c4401007387 */ /* 0x000fe20000100800 */
[----:B------:R-:W-:-:S03]  /*c7d0*/  IMAD R44, R44, UR40, RZ ;  /* 0x000000282c2c7c24 */ /* 0x000fc6000f8e02ff */
[----:B------:R-:W-:Y:S01]  /*c7e0*/  STL [R1+0x820], R36 ;  /* 0x0008202401007387 */ /* 0x000fe20000100800 */
[----:B------:R-:W-:-:S03]  /*c7f0*/  LEA R93, P5, R42, R70, 0x1 ;  /* 0x000000462a5d7211 */ /* 0x000fc600078a08ff */
[----:B------:R-:W-:Y:S01]  /*c800*/  STL [R1+0x1cc], R81 ;  /* 0x0001cc5101007387 */ /* 0x000fe20000100800 */
[----:B------:R-:W-:Y:S01]  /*c810*/  IMAD R45, R45, UR41, RZ ;  /* 0x000000292d2d7c24 */ /* 0x000fe2000f8e02ff */
[----:B----4-:R-:W-:Y:S02]  /*c820*/  LEA.HI.X.SX32 R31, R38, R3, 0x1, P6 ;  /* 0x00000003261f7211 */ /* 0x010fe400030f0eff */
[----:B------:R-:W-:Y:S01]  /*c830*/  STL [R1+0x1d4], R34 ;  /* 0x0001d42201007387 */ /* 0x000fe20000100800 */
[----:B------:R-:W-:-:S03]  /*c840*/  IMAD R46, R46, UR42, RZ ;  /* 0x0000002a2e2e7c24 */ /* 0x000fc6000f8e02ff */
[----:B------:R-:W-:Y:S01]  /*c850*/  STL [R1+0x824], R81 ;  /* 0x0008245101007387 */ /* 0x000fe20000100800 */
[----:B------:R-:W-:-:S03]  /*c860*/  LEA R78, P6, R43, R70, 0x1 ;  /* 0x000000462b4e7211 */ /* 0x000fc600078c08ff */
[----:B------:R1:W-:Y:S01]  /*c870*/  STL [R1+0x844], R37 ;  /* 0x0008442501007387 */ /* 0x0003e20000100800 */
[----:B------:R-:W-:-:S03]  /*c880*/  IMAD R47, R47, UR43, RZ ;  /* 0x0000002b2f2f7c24 */ /* 0x000fc6000f8e02ff */
[----:B------:R-:W-:Y:S01]  /*c890*/  STL [R1+0x200], R85 ;  /* 0x0002005501007387 */ /* 0x000fe20000100800 */
[----:B------:R-:W-:-:S03]  /*c8a0*/  IMAD R48, R48, UR44, RZ ;  /* 0x0000002c30307c24 */ /* 0x000fc6000f8e02ff */
[----:B------:R-:W-:Y:S01]  /*c8b0*/  STL [R1+0x1dc], R32 ;  /* 0x0001dc2001007387 */ /* 0x000fe20000100800 */
[----:B-1----:R-:W-:-:S03]  /*c8c0*/  LEA.HI.X.SX32 R37, R39, R3, 0x1, P1 ;  /* 0x0000000327257211 */ /* 0x002fc600008f0eff */
[----:B------:R1:W-:Y:S01]  /*c8d0*/  STL [R1+0x828], R85 ;  /* 0x0008285501007387 */ /* 0x0003e20000100800 */
[----:B------:R-:W-:-:S03]  /*c8e0*/  LEA R7, P1, R44, R70, 0x1 ;  /* 0x000000462c077211 */ /* 0x000fc600078208ff */
[----:B------:R-:W-:Y:S01]  /*c8f0*/  STL [R1+0x208], R93 ;  /* 0x0002085d01007387 */ /* 0x000fe20000100800 */
[----:B------:R-:W-:-:S03]  /*c900*/  LEA.HI.X.SX32 R83, R41, R3, 0x1, P4 ;  /* 0x0000000329537211 */ /* 0x000fc600020f0eff */
[----:B------:R-:W-:Y:S01]  /*c910*/  STL [R1+0x1e4], R31 ;  /* 0x0001e41f01007387 */ /* 0x000fe20000100800 */
[-C--:B-1----:R-:W-:Y:S02]  /*c920*/  LEA.HI.X.SX32 R85, R40, R3.reuse, 0x1, P3 ;  /* 0x0000000328557211 */ /* 0x082fe400018f0eff */
[-C--:B------:R-:W-:Y:S01]  /*c930*/  LEA R27, P3, R45, R70.reuse, 0x1 ;  /* 0x000000462d1b7211 */ /* 0x080fe200078608ff */
[----:B------:R-:W-:Y:S01]  /*c940*/  STL [R1+0x1ec], R37 ;  /* 0x0001ec2501007387 */ /* 0x000fe20000100800 */
[-C--:B------:R-:W-:Y:S01]  /*c950*/  LEA R20, P4, R46, R70.reuse, 0x1 ;  /* 0x000000462e147211 */ /* 0x080fe200078808ff */
[----:B------:R-:W-:Y:S01]  /*c960*/  IMAD R49, R49, UR45, RZ ;  /* 0x0000002d31317c24 */ /* 0x000fe2000f8e02ff */
[-C--:B------:R-:W-:Y:S01]  /*c970*/  LEA.HI.X.SX32 R0, R42, R3.reuse, 0x1, P5 ;  /* 0x000000032a007211 */ /* 0x080fe200028f0eff */
[----:B------:R-:W-:Y:S01]  /*c980*/  STL [R1+0x210], R78 ;  /* 0x0002104e01007387 */ /* 0x000fe20000100800 */
[-C--:B------:R-:W-:Y:S01]  /*c990*/  LEA R9, P5, R47, R70.reuse, 0x1 ;  /* 0x000000462f097211 */ /* 0x080fe200078a08ff */
[----:B------:R-:W-:Y:S01]  /*c9a0*/  IMAD R50, R50, UR46, RZ ;  /* 0x0000002e32327c24 */ /* 0x000fe2000f8e02ff */
[----:B------:R-:W-:Y:S01]  /*c9b0*/  LEA.HI.X.SX32 R79, R43, R3, 0x1, P6 ;  /* 0x000000032b4f7211 */ /* 0x000fe200030f0eff */
[----:B------:R-:W-:Y:S01]  /*c9c0*/  STL [R1+0x218], R7 ;  /* 0x0002180701007387 */ /* 0x000fe20000100800 */
[----:B------:R-:W-:-:S03]  /*c9d0*/  LEA R36, P6, R48, R70, 0x1 ;  /* 0x0000004630247211 */ /* 0x000fc600078c08ff */
[----:B------:R-:W-:Y:S01]  /*c9e0*/  STL [R1+0x1f4], R85 ;  /* 0x0001f45501007387 */ /* 0x000fe20000100800 */
[----:B------:R-:W-:-:S03]  /*c9f0*/  LEA.HI.X.SX32 R28, R44, R3, 0x1, P1 ;  /* 0x000000032c1c7211 */ /* 0x000fc600008f0eff */
[----:B------:R-:W-:Y:S01]  /*ca00*/  STL [R1+0x220], R27 ;  /* 0x0002201b01007387 */ /* 0x000fe20000100800 */
[----:B------:R-:W-:Y:S01]  /*ca10*/  IMAD R51, R51, UR47, RZ ;  /* 0x0000002f33337c24 */ /* 0x000fe2000f8e02ff */
[-C--:B------:R-:W-:Y:S02]  /*ca20*/  LEA R71, P1, R49, R70.reuse, 0x1 ;  /* 0x0000004631477211 */ /* 0x080fe400078208ff */
[----:B------:R-:W-:Y:S01]  /*ca30*/  STL [R1+0x1fc], R83 ;  /* 0x0001fc5301007387 */ /* 0x000fe20000100800 */
[----:B------:R-:W-:Y:S01]  /*ca40*/  IMAD R52, R52, UR48, RZ ;  /* 0x0000003034347c24 */ /* 0x000fe2000f8e02ff */
[----:B------:R-:W-:Y:S02]  /*ca50*/  LEA.HI.X.SX32 R33, R45, R3, 0x1, P3 ;  /* 0x000000032d217211 */ /* 0x000fe400018f0eff */
[----:B------:R-:W-:Y:S01]  /*ca60*/  STL [R1+0x228], R20 ;  /* 0x0002281401007387 */ /* 0x000fe20000100800 */
[----:B------:R-:W-:-:S03]  /*ca70*/  LEA R91, P3, R50, R70, 0x1 ;  /* 0x00000046325b7211 */ /* 0x000fc600078608ff */
[----:B------:R-:W-:Y:S01]  /*ca80*/  STL [R1+0x230], R9 ;  /* 0x0002300901007387 */ /* 0x000fe20000100800 */
[----:B------:R-:W-:Y:S01]  /*ca90*/  IMAD R53, R53, UR49, RZ ;  /* 0x0000003135357c24 */ /* 0x000fe2000f8e02ff */
[-C--:B------:R-:W-:Y:S02]  /*caa0*/  LEA.HI.X.SX32 R26, R46, R3.reuse, 0x1, P4 ;  /* 0x000000032e1a7211 */ /* 0x080fe400020f0eff */
[----:B------:R-:W-:Y:S01]  /*cab0*/  STL [R1+0x204], R0 ;  /* 0x0002040001007387 */ /* 0x000fe20000100800 */
[----:B------:R-:W-:-:S03]  /*cac0*/  LEA.HI.X.SX32 R14, R47, R3, 0x1, P5 ;  /* 0x000000032f0e7211 */ /* 0x000fc600028f0eff */
[----:B------:R-:W-:Y:S01]  /*cad0*/  STL [R1+0x238], R36 ;  /* 0x0002382401007387 */ /* 0x000fe20000100800 */
[----:B------:R-:W-:Y:S01]  /*cae0*/  IMAD R54, R54, UR50, RZ ;  /* 0x0000003236367c24 */ /* 0x000fe2000f8e02ff */
[-C--:B------:R-:W-:Y:S02]  /*caf0*/  LEA R76, P4, R51, R70.reuse, 0x1 ;  /* 0x00000046334c7211 */ /* 0x080fe400078808ff */
[----:B------:R-:W-:Y:S01]  /*cb00*/  STL [R1+0x20c], R79 ;  /* 0x00020c4f01007387 */ /* 0x000fe20000100800 */
[----:B------:R-:W-:Y:S01]  /*cb10*/  IMAD R55, R55, UR51, RZ ;  /* 0x0000003337377c24 */ /* 0x000fe2000f8e02ff */
[----:B------:R-:W-:Y:S02]  /*cb20*/  LEA R22, P5, R52, R70, 0x1 ;  /* 0x0000004634167211 */ /* 0x000fe400078a08ff */
[----:B------:R1:W-:Y:S01]  /*cb30*/  STL [R1+0x214], R28 ;  /* 0x0002141c01007387 */ /* 0x0003e20000100800 */
[----:B------:R-:W-:-:S03]  /*cb40*/  LEA.HI.X.SX32 R81, R48, R3, 0x1, P6 ;  /* 0x0000000330517211 */ /* 0x000fc600030f0eff */
[----:B------:R-:W-:Y:S01]  /*cb50*/  STL [R1+0x240], R71 ;  /* 0x0002404701007387 */ /* 0x000fe20000100800 */
[----:B------:R-:W-:Y:S01]  /*cb60*/  IMAD R56, R56, UR52, RZ ;  /* 0x0000003438387c24 */ /* 0x000fe2000f8e02ff */
[----:B------:R-:W-:Y:S02]  /*cb70*/  LEA R21, P6, R53, R70, 0x1 ;  /* 0x0000004635157211 */ /* 0x000fe400078c08ff */
[----:B------:R-:W-:Y:S01]  /*cb80*/  STL [R1+0x21c], R33 ;  /* 0x00021c2101007387 */ /* 0x000fe20000100800 */
[----:B------:R-:W-:-:S03]  /*cb90*/  LEA.HI.X.SX32 R82, R49, R3, 0x1, P1 ;  /* 0x0000000331527211 */ /* 0x000fc600008f0eff */
[----:B------:R-:W-:Y:S01]  /*cba0*/  STL [R1+0x248], R91 ;  /* 0x0002485b01007387 */ /* 0x000fe20000100800 */
[----:B------:R-:W-:-:S03]  /*cbb0*/  LEA R15, P1, R54, R70, 0x1 ;  /* 0x00000046360f7211 */ /* 0x000fc600078208ff */
[----:B------:R-:W-:Y:S01]  /*cbc0*/  STL [R1+0x224], R26 ;  /* 0x0002241a01007387 */ /* 0x000fe20000100800 */
[----:B------:R-:W-:Y:S01]  /*cbd0*/  LEA.HI.X.SX32 R92, R50, R3, 0x1, P3 ;  /* 0x00000003325c7211 */ /* 0x000fe200018f0eff */
[----:B------:R-:W-:Y:S02]  /*cbe0*/  IMAD R57, R57, UR53, RZ ;  /* 0x0000003539397c24 */ /* 0x000fe4000f8e02ff */
[----:B------:R-:W-:Y:S01]  /*cbf0*/  STL [R1+0x22c], R14 ;  /* 0x00022c0e01007387 */ /* 0x000fe20000100800 */
[----:B------:R-:W-:-:S03]  /*cc00*/  LEA R24, P3, R55, R70, 0x1 ;  /* 0x0000004637187211 */ /* 0x000fc600078608ff */
[----:B------:R-:W-:Y:S01]  /*cc10*/  STL [R1+0x250], R76 ;  /* 0x0002504c01007387 */ /* 0x000fe20000100800 */
[----:B------:R-:W-:Y:S01]  /*cc20*/  LEA.HI.X.SX32 R77, R51, R3, 0x1, P4 ;  /* 0x00000003334d7211 */ /* 0x000fe200020f0eff */
[----:B------:R-:W-:Y:S02]  /*cc30*/  IMAD R58, R58, UR54, RZ ;  /* 0x000000363a3a7c24 */ /* 0x000fe4000f8e02ff */
[----:B------:R2:W-:Y:S01]  /*cc40*/  STL [R1+0x258], R22 ;  /* 0x0002581601007387 */ /* 0x0005e20000100800 */
        /* <DEDUP_REMOVED lines=12> */
[----:B------:R-:W-:-:S03]  /*cd10*/  LEA.HI.X.SX32 R10, R54, R3, 0x1, P1 ;  /* 0x00000003360a7211 */ /* 0x000fc600008f0eff */
[----:B------:R-:W-:Y:S01]  /*cd20*/  STL [R1+0x244], R92 ;  /* 0x0002445c01007387 */ /* 0x000fe20000100800 */
[----:B------:R-:W-:Y:S01]  /*cd30*/  IMAD R61, R61, UR57, RZ ;  /* 0x000000393d3d7c24 */ /* 0x000fe2000f8e02ff */
[----:B------:R-:W-:Y:S02]  /*cd40*/  LEA.HI.X.SX32 R25, R55, R3, 0x1, P3 ;  /* 0x0000000337197211 */ /* 0x000fe400018f0eff */
[----:B------:R-:W-:Y:S01]  /*cd50*/  STL [R1+0x278], R30 ;  /* 0x0002781e01007387 */ /* 0x000fe20000100800 */
[----:B------:R-:W-:-:S03]  /*cd60*/  LEA R73, P1, R59, R70, 0x1 ;  /* 0x000000463b497211 */ /* 0x000fc600078208ff */
[----:B------:R-:W-:Y:S01]  /*cd70*/  STL [R1+0x24c], R77 ;  /* 0x00024c4d01007387 */ /* 0x000fe20000100800 */
[----:B------:R-:W-:Y:S01]  /*cd80*/  IMAD R62, R62, UR58, RZ ;  /* 0x0000003a3e3e7c24 */ /* 0x000fe2000f8e02ff */
[----:B------:R-:W-:Y:S02]  /*cd90*/  LEA R17, P3, R60, R70, 0x1 ;  /* 0x000000463c117211 */ /* 0x000fe400078608ff */
[----:B------:R3:W-:Y:S01]  /*cda0*/  STL [R1+0x254], R49 ;  /* 0x0002543101007387 */ /* 0x0007e20000100800 */
[----:B------:R-:W-:-:S03]  /*cdb0*/  IMAD R63, R63, UR59, RZ ;  /* 0x0000003b3f3f7c24 */ /* 0x000fc6000f8e02ff */
[----:B------:R-:W-:Y:S01]  /*cdc0*/  STL [R1+0x280], R69 ;  /* 0x0002804501007387 */ /* 0x000fe20000100800 */
        /* <DEDUP_REMOVED lines=14> */
[-C--:B------:R-:W-:Y:S01]  /*ceb0*/  LEA.HI.X.SX32 R75, R59, R3.reuse, 0x1, P1 ;  /* 0x000000033b4b7211 */ /* 0x080fe200008f0eff */
[----:B------:R-:W-:Y:S02]  /*cec0*/  IMAD R66, R66, UR62, RZ ;  /* 0x0000003e42427c24 */ /* 0x000fe4000f8e02ff */
[----:B------:R-:W4:Y:S01]  /*ced0*/  LDL R57, [R1+0x1d8] ;  /* 0x0001d80001397983 */ /* 0x000f220000100800 */
[----:B------:R-:W-:Y:S01]  /*cee0*/  LEA R80, P1, R64, R70, 0x1 ;  /* 0x0000004640507211 */ /* 0x000fe200078208ff */
[----:B0-----:R-:W-:Y:S02]  /*cef0*/  IMAD R67, R67, UR4, RZ ;  /* 0x0000000443437c24 */ /* 0x001fe4000f8e02ff */
[----:B------:R-:W-:Y:S01]  /*cf00*/  STL [R1+0x274], R68 ;  /* 0x0002744401007387 */ /* 0x000fe20000100800 */
[----:B------:R-:W-:-:S03]  /*cf10*/  LEA.HI.X.SX32 R12, R60, R3, 0x1, P3 ;  /* 0x000000033c0c7211 */ /* 0x000fc600018f0eff */
[----:B------:R-:W-:Y:S01]  /*cf20*/  STL [R1+0x2a0], R16 ;  /* 0x0002a01001007387 */ /* 0x000fe20000100800 */
[----:B------:R-:W-:-:S03]  /*cf30*/  LEA R84, P3, R65, R70, 0x1 ;  /* 0x0000004641547211 */ /* 0x000fc600078608ff */
        /* <DEDUP_REMOVED lines=11> */
[----:B------:R-:W-:-:S03]  /*cff0*/  LEA.HI.X.SX32 R2, R64, R3, 0x1, P1 ;  /* 0x0000000340027211 */ /* 0x000fc600008f0eff */
[----:B------:R0:W-:Y:S01]  /*d000*/  STL [R1+0x294], R12 ;  /* 0x0002940c01007387 */ /* 0x0001e20000100800 */
[----:B------:R-:W-:-:S03]  /*d010*/  LEA.HI.X.SX32 R65, R65, R3, 0x1, P3 ;  /* 0x0000000341417211 */ /* 0x000fc600018f0eff */
[----:B------:R-:W-:Y:S01]  /*d020*/  STL [R1+0x2b4], R84 ;  /* 0x0002b45401007387 */ /* 0x000fe20000100800 */
[----:B------:R-:W-:-:S03]  /*d030*/  LEA.HI.X.SX32 R88, R66, R3, 0x1, P4 ;  /* 0x0000000342587211 */ /* 0x000fc600020f0eff */
[----:B------:R0:W-:Y:S01]  /*d040*/  STL [R1+0x29c], R11 ;  /* 0x00029c0b01007387 */ /* 0x0001e20000100800 */
[----:B------:R-:W-:Y:S01]  /*d050*/  PRMT R47, RZ, 0x7610, R47 ;  /* 0x00007610ff2f7816 */ /* 0x000fe2000000002f */
[----:B------:R-:W-:Y:S01]  /*d060*/  BAR.SYNC.DEFER_BLOCKING 0x0 ;  /* 0x0000000000007b1d */ /* 0x000fe20000010000 */
[----:B------:R-:W-:-:S05]  /*d070*/  LEA.HI.X.SX32 R74, R67, R3, 0x1, P5 ;  /* 0x00000003434a7211 */ /* 0x000fca00028f0eff */
[----:B------:R-:W-:Y:S04]  /*d080*/  STL [R1+0x2b8], R87 ;  /* 0x0002b85701007387 */ /* 0x000fe80000100800 */
[----:B------:R0:W-:Y:S04]  /*d090*/  STL [R1+0x2a4], R53 ;  /* 0x0002a43501007387 */ /* 0x0001e80000100800 */
[----:B------:R0:W-:Y:S04]  /*d0a0*/  STL [R1+0x114], R70 ;  /* 0x0001144601007387 */ /* 0x0001e80000100800 */
[----:B------:R-:W-:Y:S04]  /*d0b0*/  STL [R1+0x128], R72 ;  /* 0x0001284801007387 */ /* 0x000fe80000100800 */
[----:B------:R0:W-:Y:S04]  /*d0c0*/  STL [R1+0x11c], R2 ;  /* 0x00011c0201007387 */ /* 0x0001e80000100800 */
[----:B------:R-:W2:Y:S04]  /*d0d0*/  LDL R3, [R1+0x194] ;  /* 0x0001940001037983 */ /* 0x000ea80000100800 */
[----:B------:R0:W-:Y:S04]  /*d0e0*/  STL [R1+0x120], R65 ;  /* 0x0001204101007387 */ /* 0x0001e80000100800 */
[----:B------:R-:W-:Y:S04]  /*d0f0*/  STL [R1+0x124], R88 ;  /* 0x0001245801007387 */ /* 0x000fe80000100800 */
[----:B------:R-:W2:Y:S04]  /*d100*/  LDL R64, [R1+0xc4] ;  /* 0x0000c40001407983 */ /* 0x000ea80000100800 */
[----:B------:R-:W2:Y:S04]  /*d110*/  LDL R48, [R1+0xc8] ;  /* 0x0000c80001307983 */ /* 0x000ea80000100800 */
[----:B------:R-:W2:Y:S04]  /*d120*/  LDL R56, [R1+0x108] ;  /* 0x0001080001387983 */ /* 0x000ea80000100800 */
[----:B------:R-:W-:Y:S04]  /*d130*/  STL [R1+0x118], R74 ;  /* 0x0001184a01007387 */ /* 0x000fe80000100800 */
[----:B------:R0:W2:Y:S04]  /*d140*/  @P0 LDG.E.U16 R47, desc[UR20][R4.64] ;  /* 0x00000014042f0981 */ /* 0x0000a8000c1e1500 */
[----:B------:R-:W0:Y:S04]  /*d150*/  LDL R4, [R1+0xfc] ;  /* 0x0000fc0001047983 */ /* 0x000e280000100800 */
[----:B------:R-:W0:Y:S01]  /*d160*/  LDL R5, [R1+0x100] ;  /* 0x0001000001057983 */ /* 0x000e220000100800 */
[----:B------:R-:W-:-:S02]  /*d170*/  PRMT R41, RZ, 0x7610, R41 ;  /* 0x00007610ff297816 */ /* 0x000fc40000000029 */
[----:B0-----:R-:W-:-:S04]  /*d180*/  @P0 LOP3.LUT R5, R5, R4, RZ, 0x3c, !PT ;  /* 0x0000000405050212 */ /* 0x001fc800078e3cff */
[----:B------:R-:W-:-:S04]  /*d190*/  @P0 LOP3.LUT R4, R5, R4, RZ, 0x3c, !PT ;  /* 0x0000000405040212 */ /* 0x000fc800078e3cff */
[----:B------:R-:W-:-:S05]  /*d1a0*/  @P0 LOP3.LUT R5, R5, R4, RZ, 0x3c, !PT ;  /* 0x0000000405050212 */ /* 0x000fca00078e3cff */
[----:B------:R0:W2:Y:S04]  /*d1b0*/  @P0 LDG.E.U16 R41, desc[UR20][R4.64] ;  /* 0x0000001404290981 */ /* 0x0000a8000c1e1500 */
[----:B------:R-:W2:Y:S01]  /*d1c0*/  LDL R5, [R1+0x154] ;  /* 0x0001540001057983 */ /* 0x000ea20000100800 */
[----:B------:R-:W-:Y:S01]  /*d1d0*/  PRMT R35, RZ, 0x7610, R35 ;  /* 0x00007610ff237816 */ /* 0x000fe20000000023 */
[----:B0-----:R-:W-:Y:S02]  /*d1e0*/  @P0 IMAD.MOV.U32 R4, RZ, RZ, R13 ;  /* 0x000000ffff040224 */ /* 0x001fe400078e000d */
[----:B------:R-:W3:Y:S01]  /*d1f0*/  LDL.LU R13, [R1+0x8ac] ;  /* 0x0008ac00010d7983 */ /* 0x000ee20000300800 */
[----:B------:R-:W-:Y:S02]  /*d200*/  PRMT R29, RZ, 0x7610, R29 ;  /* 0x00007610ff1d7816 */ /* 0x000fe4000000001d */
[----:B------:R-:W-:-:S02]  /*d210*/  PRMT R23, RZ, 0x7610, R23 ;  /* 0x00007610ff177816 */ /* 0x000fc40000000017 */
[----:B------:R-:W-:Y:S01]  /*d220*/  PRMT R18, RZ, 0x7610, R18 ;  /* 0x00007610ff127816 */ /* 0x000fe20000000012 */
[----:B--2---:R0:W2:Y:S02]  /*d230*/  @P0 LDG.E.U16 R35, desc[UR20][R4.64] ;  /* 0x0000001404230981 */ /* 0x0040a4000c1e1500 */
[----:B0-----:R-:W-:Y:S02]  /*d240*/  @P0 IMAD.MOV.U32 R4, RZ, RZ, R8 ;  /* 0x000000ffff040224 */ /* 0x001fe400078e0008 */
[----:B------:R-:W2:Y:S01]  /*d250*/  LDL.LU R8, [R1+0x8a8] ;  /* 0x0008a80001087983 */ /* 0x000ea20000300800 */
[----:B------:R-:W-:Y:S01]  /*d260*/  @P0 IMAD.MOV.U32 R5, RZ, RZ, R3 ;  /* 0x000000ffff050224 */ /* 0x000fe200078e0003 */
[----:B---3--:R-:W-:Y:S02]  /*d270*/  PRMT R13, RZ, 0x7610, R13 ;  /* 0x00007610ff0d7816 */ /* 0x008fe4000000000d */
[----:B------:R-:W3:Y:S04]  /*d280*/  LDL R3, [R1+0x1e0] ;  /* 0x0001e00001037983 */ /* 0x000ee80000100800 */
[----:B------:R4:W3:Y:S02]  /*d290*/  @P0 LDG.E.U16 R29, desc[UR20][R4.64] ;  /* 0x00000014041d0981 */ /* 0x0008e4000c1e1500 */
[----:B----4-:R-:W-:-:S02]  /*d2a0*/  @P0 IMAD.MOV.U32 R4, RZ, RZ, R57 ;  /* 0x000000ffff040224 */ /* 0x010fc400078e0039 */
[----:B------:R-:W-:Y:S01]  /*d2b0*/  @P0 IMAD.MOV.U32 R5, RZ, RZ, R34 ;  /* 0x000000ffff050224 */ /* 0x000fe200078e0022 */
[----:B------:R-:W-:Y:S01]  /*d2c0*/  PRMT R46, RZ, 0x7610, R46 ;  /* 0x00007610ff2e7816 */ /* 0x000fe2000000002e */
[----:B------:R-:W4:Y:S04]  /*d2d0*/  LDL.LU R34, [R1+0x8a4] ;  /* 0x0008a40001227983 */ /* 0x000f280000300800 */
[----:B------:R0:W3:Y:S02]  /*d2e0*/  @P0 LDG.E.U16 R23, desc[UR20][R4.64] ;  /* 0x0000001404170981 */ /* 0x0000e4000c1e1500 */
[----:B0-----:R-:W-:Y:S02]  /*d2f0*/  @P0 IMAD.MOV.U32 R4, RZ, RZ, R7 ;  /* 0x000000ffff040224 */ /* 0x001fe400078e0007 */
[----:B------:R-:W-:-:S02]  /*d300*/  @P0 IMAD.MOV.U32 R5, RZ, RZ, R28 ;  /* 0x000000ffff050224 */ /* 0x000fc400078e001c */
[----:B-1----:R-:W3:Y:S04]  /*d310*/  LDL.LU R28, [R1+0x8a0] ;  /* 0x0008a000011c7983 */ /* 0x002ee80000300800 */
[----:B------:R0:W3:Y:S04]  /*d320*/  @P0 LDG.E.U16 R18, desc[UR20][R4.64] ;  /* 0x0000001404120981 */ /* 0x0000e8000c1e1500 */
[----:B------:R-:W3:Y:S01]  /*d330*/  LDL.LU R7, [R1+0x89c] ;  /* 0x00089c0001077983 */ /* 0x000ee20000300800 */
[----:B0-----:R-:W-:Y:S02]  /*d340*/  @P0 IMAD.MOV.U32 R4, RZ, RZ, R22 ;  /* 0x000000ffff040224 */ /* 0x001fe400078e0016 */
[----:B------:R-:W-:Y:S01]  /*d350*/  @P0 IMAD.MOV.U32 R5, RZ, RZ, R49 ;  /* 0x000000ffff050224 */ /* 0x000fe200078e0031 */
[----:B------:R-:W3:Y:S04]  /*d360*/  LDL.LU R22, [R1+0x898] ;  /* 0x0008980001167983 */ /* 0x000ee80000300800 */
[----:B------:R0:W3:Y:S04]  /*d370*/  @P0 LDG.E.U16 R13, desc[UR20][R4.64] ;  /* 0x00000014040d0981 */ /* 0x0000e8000c1e1500 */
[----:B------:R-:W3:Y:S04]  /*d380*/  LDL R57, [R1+0xcc] ;  /* 0x0000cc0001397983 */ /* 0x000ee80000100800 */
[----:B------:R-:W3:Y:S01]  /*d390*/  LDL R49, [R1+0xd0] ;  /* 0x0000d00001317983 */ /* 0x000ee20000100800 */
[----:B0-----:R-:W-:-:S02]  /*d3a0*/  @P0 IMAD.MOV.U32 R4, RZ, RZ, R17 ;  /* 0x000000ffff040224 */ /* 0x001fc400078e0011 */
[----:B------:R-:W-:Y:S02]  /*d3b0*/  @P0 IMAD.MOV.U32 R5, RZ, RZ, R12 ;  /* 0x000000ffff050224 */ /* 0x000fe400078e000c */
[----:B------:R-:W3:Y:S04]  /*d3c0*/  LDL.LU R12, [R1+0x894] ;  /* 0x00089400010c7983 */ /* 0x000ee80000300800 */
[----:B------:R-:W3:Y:S01]  /*d3d0*/  LDL.LU R17, [R1+0x890] ;  /* 0x0008900001117983 */ /* 0x000ee20000300800 */
[----:B--2---:R-:W-:-:S06]  /*d3e0*/  PRMT R8, RZ, 0x7610, R8 ;  /* 0x00007610ff087816 */ /* 0x004fcc0000000008 */
[----:B------:R0:W2:Y:S02]  /*d3f0*/  @P0 LDG.E.U16 R8, desc[UR20][R4.64] ;  /* 0x0000001404080981 */ /* 0x0000a4000c1e1500 */
[----:B0-----:R-:W-:Y:S02]  /*d400*/  @P0 IMAD.MOV.U32 R4, RZ, RZ, R48 ;  /* 0x000000ffff040224 */ /* 0x001fe400078e0030 */
[----:B------:R-:W-:Y:S01]  /*d410*/  @P0 IMAD.MOV.U32 R5, RZ, RZ, R64 ;  /* 0x000000ffff050224 */ /* 0x000fe200078e0040 */
[----:B------:R-:W-:Y:S01]  /*d420*/  PRMT R40, RZ, 0x7610, R40 ;  /* 0x00007610ff287816 */ /* 0x000fe20000000028 */
[----:B------:R-:W2:Y:S04]  /*d430*/  LDL R64, [R1+0x10c] ;  /* 0x00010c0001407983 */ /* 0x000ea80000100800 */
[----:B------:R0:W2:Y:S01]  /*d440*/  @P0 LDG.E.U16 R46, desc[UR20][R4.64] ;  /* 0x00000014042e0981 */ /* 0x0000a2000c1e1500 */
[----:B----4-:R-:W-:-:S03]  /*d450*/  PRMT R34, RZ, 0x7610, R34 ;  /* 0x00007610ff227816 */ /* 0x010fc60000000022 */
[----:B------:R-:W4:Y:S04]  /*d460*/  LDL R48, [R1+0x110] ;  /* 0x0001100001307983 */ /* 0x000f280000100800 */
[----:B------:R-:W2:Y:S01]  /*d470*/  LDL R5, [R1+0x104] ;  /* 0x0001040001057983 */ /* 0x000ea20000100800 */
[----:B0-----:R-:W-:-:S03]  /*d480*/  @P0 IMAD.MOV.U32 R4, RZ, RZ, R56 ;  /* 0x000000ffff040224 */ /* 0x001fc600078e0038 */
[----:B------:R-:W3:Y:S04]  /*d490*/  LDL R56, [R1+0x164] ;  /* 0x0001640001387983 */ /* 0x000ee80000100800 */
[----:B--2---:R3:W2:Y:S04]  /*d4a0*/  @P0 LDG.E.U16 R40, desc[UR20][R4.64] ;  /* 0x0000001404280981 */ /* 0x0046a8000c1e1500 */
[----:B------:R-:W2:Y:S01]  /*d4b0*/  LDL R5, [R1+0x15c] ;  /* 0x00015c0001057983 */ /* 0x000ea20000100800 */
[----:B---3--:R-:W-:-:S03]  /*d4c0*/  @P0 IMAD.MOV.U32 R4, RZ, RZ, R12 ;  /* 0x000000ffff040224 */ /* 0x008fc600078e000c */
[----:B------:R-:W3:Y:S01]  /*d4d0*/  LDL.LU R12, [R1+0x88c] ;  /* 0x00088c00010c7983 */ /* 0x000ee20000300800 */
[----:B------:R-:W-:-:S03]  /*d4e0*/  PRMT R28, RZ, 0x7610, R28 ;  /* 0x00007610ff1c7816 */ /* 0x000fc6000000001c */
[----:B--2---:R0:W2:Y:S04]  /*d4f0*/  @P0 LDG.E.U16 R34, desc[UR20][R4.64] ;  /* 0x0000001404220981 */ /* 0x0040a8000c1e1500 */
[----:B------:R-:W2:Y:S01]  /*d500*/  LDL R5, [R1+0x19c] ;  /* 0x00019c0001057983 */ /* 0x000ea20000100800 */
[----:B0-----:R-:W-:Y:S01]  /*d510*/  @P0 IMAD.MOV.U32 R4, RZ, RZ, R7 ;  /* 0x000000ffff040224 */ /* 0x001fe200078e0007 */
[----:B------:R-:W-:Y:S02]  /*d520*/  PRMT R22, RZ, 0x7610, R22 ;  /* 0x00007610ff167816 */ /* 0x000fe40000000016 */
[----:B------:R-:W4:Y:S01]  /*d530*/  LDL.LU R7, [R1+0x888] ;  /* 0x0008880001077983 */ /* 0x000f220000300800 */
[----:B------:R-:W-:Y:S02]  /*d540*/  PRMT R17, RZ, 0x7610, R17 ;  /* 0x00007610ff117816 */ /* 0x000fe40000000011 */
[----:B---3--:R-:W-:Y:S01]  /*d550*/  PRMT R12, RZ, 0x7610, R12 ;  /* 0x00007610ff0c7816 */ /* 0x008fe2000000000c */
[----:B--2---:R0:W2:Y:S02]  /*d560*/  @P0 LDG.E.U16 R28, desc[UR20][R4.64] ;  /* 0x00000014041c0981 */ /* 0x0040a4000c1e1500 */
[----:B0-----:R-:W-:-:S02]  /*d570*/  @P0 IMAD.MOV.U32 R4, RZ, RZ, R3 ;  /* 0x000000ffff040224 */ /* 0x001fc400078e0003 */
[----:B------:R-:W-:Y:S02]  /*d580*/  @P0 IMAD.MOV.U32 R5, RZ, RZ, R32 ;  /* 0x000000ffff050224 */ /* 0x000fe400078e0020 */
[----:B------:R-:W3:Y:S04]  /*d590*/  LDL.LU R32, [R1+0x884] ;  /* 0x0008840001207983 */ /* 0x000ee80000300800 */
[----:B------:R0:W2:Y:S02]  /*d5a0*/  @P0 LDG.E.U16 R22, desc[UR20][R4.64] ;  /* 0x0000001404160981 */ /* 0x0000a4000c1e1500 */
[----:B0-----:R-:W-:Y:S02]  /*d5b0*/  @P0 IMAD.MOV.U32 R4, RZ, RZ, R27 ;  /* 0x000000ffff040224 */ /* 0x001fe400078e001b */
[----:B------:R-:W-:-:S02]  /*d5c0*/  @P0 IMAD.MOV.U32 R5, RZ, RZ, R33 ;  /* 0x000000ffff050224 */ /* 0x000fc400078e0021 */
[----:B------:R-:W2:Y:S04]  /*d5d0*/  LDL.LU R33, [R1+0x880] ;  /* 0x0008800001217983 */ /* 0x000ea80000300800 */
[----:B------:R0:W3:Y:S04]  /*d5e0*/  @P0 LDG.E.U16 R17, desc[UR20][R4.64] ;  /* 0x0000001404110981 */ /* 0x0000e8000c1e1500 */
[----:B------:R-:W3:Y:S01]  /*d5f0*/  LDL.LU R27, [R1+0x87c] ;  /* 0x00087c00011b7983 */ /* 0x000ee20000300800 */
[----:B0-----:R-:W-:Y:S02]  /*d600*/  @P0 IMAD.MOV.U32 R4, RZ, RZ, R21 ;  /* 0x000000ffff040224 */ /* 0x001fe400078e0015 */
[----:B------:R-:W-:-:S02]  /*d610*/  @P0 IMAD.MOV.U32 R5, RZ, RZ, R6 ;  /* 0x000000ffff050224 */ /* 0x000fc400078e0006 */
[----:B------:R-:W3:Y:S04]  /*d620*/  LDL.LU R6, [R1+0x878] ;  /* 0x0008780001067983 */ /* 0x000ee80000300800 */
[----:B------:R0:W3:Y:S04]  /*d630*/  @P0 LDG.E.U16 R12, desc[UR20][R4.64] ;  /* 0x00000014040c0981 */ /* 0x0000e8000c1e1500 */
[----:B------:R-:W3:Y:S01]  /*d640*/  LDL.LU R21, [R1+0x874] ;  /* 0x0008740001157983 */ /* 0x000ee20000300800 */
[----:B0-----:R-:W-:-:S03]  /*d650*/  @P0 IMAD.MOV.U32 R5, RZ, RZ, R11 ;  /* 0x000000ffff050224 */ /* 0x001fc600078e000b */
[----:B------:R-:W3:Y:S01]  /*d660*/  LDL.LU R11, [R1+0x870] ;  /* 0x00087000010b7983 */ /* 0x000ee20000300800 */
[----:B----4-:R-:W-:Y:S01]  /*d670*/  PRMT R7, RZ, 0x7610, R7 ;  /* 0x00007610ff077816 */ /* 0x010fe20000000007 */
[----:B------:R-:W-:Y:S01]  /*d680*/  @P0 IMAD.MOV.U32 R4, RZ, RZ, R16 ;  /* 0x000000ffff040224 */ /* 0x000fe200078e0010 */
[----:B------:R-:W-:Y:S01]  /*d690*/  PRMT R45, RZ, 0x7610, R45 ;  /* 0x00007610ff2d7816 */ /* 0x000fe2000000002d */
[----:B------:R-:W4:Y:S04]  /*d6a0*/  LDL.LU R16, [R1+0x86c] ;  /* 0x00086c0001107983 */ /* 0x000f280000300800 */
[----:B------:R0:W4:Y:S01]  /*d6b0*/  @P0 LDG.E.U16 R7, desc[UR20][R4.64] ;  /* 0x0000001404070981 */ /* 0x000122000c1e1500 */
[----:B------:R-:W-:-:S03]  /*d6c0*/  PRMT R39, RZ, 0x7610, R39 ;  /* 0x00007610ff277816 */ /* 0x000fc60000000027 */
[----:B------:R-:W4:Y:S01]  /*d6d0*/  LDL R3, [R1+0xd8] ;  /* 0x0000d80001037983 */ /* 0x000f220000100800 */
[----:B0-----:R-:W-:Y:S02]  /*d6e0*/  @P0 IMAD.MOV.U32 R4, RZ, RZ, R49 ;  /* 0x000000ffff040224 */ /* 0x001fe400078e0031 */
[----:B------:R-:W-:Y:S01]  /*d6f0*/  @P0 IMAD.MOV.U32 R5, RZ, RZ, R57 ;  /* 0x000000ffff050224 */ /* 0x000fe200078e0039 */
[----:B------:R-:W4:Y:S04]  /*d700*/  LDL R49, [R1+0x130] ;  /* 0x0001300001317983 */ /* 0x000f280000100800 */
[----:B------:R0:W4:Y:S04]  /*d710*/  @P0 LDG.E.U16 R45, desc[UR20][R4.64] ;  /* 0x00000014042d0981 */ /* 0x000128000c1e1500 */
[----:B------:R-:W4:Y:S01]  /*d720*/  LDL R57, [R1+0x12c] ;  /* 0x00012c0001397983 */ /* 0x000f220000100800 */
[----:B0-----:R-:W-:-:S02]  /*d730*/  @P0 IMAD.MOV.U32 R4, RZ, RZ, R48 ;  /* 0x000000ffff040224 */ /* 0x001fc400078e0030 */
[----:B------:R-:W-:Y:S01]  /*d740*/  @P0 IMAD.MOV.U32 R5, RZ, RZ, R64 ;  /* 0x000000ffff050224 */ /* 0x000fe200078e0040 */
[----:B------:R-:W4:Y:S04]  /*d750*/  LDL R48, [R1+0x16c] ;  /* 0x00016c0001307983 */ /* 0x000f280000100800 */
[----:B------:R0:W4:Y:S02]  /*d760*/  @P0 LDG.E.U16 R39, desc[UR20][R4.64] ;  /* 0x0000001404270981 */ /* 0x000124000c1e1500 */
[----:B0-----:R-:W-:Y:S01]  /*d770*/  @P0 IMAD.MOV.U32 R5, RZ, RZ, R56 ;  /* 0x000000ffff050224 */ /* 0x001fe200078e0038 */
[----:B--2---:R-:W-:Y:S01]  /*d780*/  PRMT R33, RZ, 0x7610, R33 ;  /* 0x00007610ff217816 */ /* 0x004fe20000000021 */
[----:B---3--:R-:W-:Y:S02]  /*d790*/  @P0 IMAD.MOV.U32 R4, RZ, RZ, R11 ;  /* 0x000000ffff040224 */ /* 0x008fe400078e000b */
[----:B------:R-:W2:Y:S04]  /*d7a0*/  LDL.LU R11, [R1+0x868] ;  /* 0x00086800010b7983 */ /* 0x000ea80000300800 */
[----:B------:R0:W3:Y:S04]  /*d7b0*/  @P0 LDG.E.U16 R33, desc[UR20][R4.64] ;  /* 0x0000001404210981 */ /* 0x0000e8000c1e1500 */
[----:B------:R-:W3:Y:S04]  /*d7c0*/  LDL R64, [R1+0x1ac] ;  /* 0x0001ac0001407983 */ /* 0x000ee80000100800 */
[----:B------:R-:W3:Y:S04]  /*d7d0*/  LDL R56, [R1+0x1b0] ;  /* 0x0001b00001387983 */ /* 0x000ee80000100800 */
[----:B------:R-:W3:Y:S01]  /*d7e0*/  LDL R5, [R1+0x1a4] ;  /* 0x0001a40001057983 */ /* 0x000ee20000100800 */
[----:B0-----:R-:W-:-:S03]  /*d7f0*/  @P0 IMAD.MOV.U32 R4, RZ, RZ, R6 ;  /* 0x000000ffff040224 */ /* 0x001fc600078e0006 */
[----:B------:R-:W3:Y:S01]  /*d800*/  LDL.LU R6, [R1+0x864] ;  /* 0x0008640001067983 */ /* 0x000ee20000300800 */
[----:B------:R-:W-:Y:S02]  /*d810*/  PRMT R27, RZ, 0x7610, R27 ;  /* 0x00007610ff1b7816 */ /* 0x000fe4000000001b */
[----:B------:R-:W-:Y:S02]  /*d820*/  PRMT R21, RZ, 0x7610, R21 ;  /* 0x00007610ff157816 */ /* 0x000fe40000000015 */
[----:B----4-:R-:W-:Y:S02]  /*d830*/  PRMT R16, RZ, 0x7610, R16 ;  /* 0x00007610ff107816 */ /* 0x010fe40000000010 */
[----:B--2---:R-:W-:Y:S01]  /*d840*/  PRMT R11, RZ, 0x7610, R11 ;  /* 0x00007610ff0b7816 */ /* 0x004fe2000000000b */
[----:B---3--:R0:W2:Y:S02]  /*d850*/  @P0 LDG.E.U16 R27, desc[UR20][R4.64] ;  /* 0x00000014041b0981 */ /* 0x0080a4000c1e1500 */
[----:B0-----:R-:W-:-:S02]  /*d860*/  @P0 IMAD.MOV.U32 R4, RZ, RZ, R32 ;  /* 0x000000ffff040224 */ /* 0x001fc400078e0020 */
[----:B------:R-:W-:Y:S01]  /*d870*/  @P0 IMAD.MOV.U32 R5, RZ, RZ, R31 ;  /* 0x000000ffff050224 */ /* 0x000fe200078e001f */
[----:B------:R-:W-:Y:S01]  /*d880*/  PRMT R6, RZ, 0x7610, R6 ;  /* 0x00007610ff067816 */ /* 0x000fe20000000006 */
[----:B------:R-:W3:Y:S04]  /*d890*/  LDL.LU R31, [R1+0x860] ;  /* 0x00086000011f7983 */ /* 0x000ee80000300800 */
[----:B------:R0:W4:Y:S04]  /*d8a0*/  @P0 LDG.E.U16 R21, desc[UR20][R4.64] ;  /* 0x0000001404150981 */ /* 0x000128000c1e1500 */
[----:B------:R-:W2:Y:S01]  /*d8b0*/  LDL.LU R32, [R1+0x85c] ;  /* 0x00085c0001207983 */ /* 0x000ea20000300800 */
[----:B0-----:R-:W-:-:S02]  /*d8c0*/  @P0 IMAD.MOV.U32 R4, RZ, RZ, R20 ;  /* 0x000000ffff040224 */ /* 0x001fc400078e0014 */
[----:B------:R-:W-:Y:S02]  /*d8d0*/  @P0 IMAD.MOV.U32 R5, RZ, RZ, R26 ;  /* 0x000000ffff050224 */ /* 0x000fe400078e001a */
[----:B------:R-:W3:Y:S04]  /*d8e0*/  LDL.LU R26, [R1+0x858] ;  /* 0x00085800011a7983 */ /* 0x000ee80000300800 */
[----:B------:R0:W4:Y:S04]  /*d8f0*/  @P0 LDG.E.U16 R16, desc[UR20][R4.64] ;  /* 0x0000001404100981 */ /* 0x000128000c1e1500 */
[----:B------:R-:W4:Y:S01]  /*d900*/  LDL.LU R20, [R1+0x854] ;  /* 0x0008540001147983 */ /* 0x000f220000300800 */
[----:B0-----:R-:W-:-:S02]  /*d910*/  @P0 IMAD.MOV.U32 R4, RZ, RZ, R15 ;  /* 0x000000ffff040224 */ /* 0x001fc400078e000f */
[----:B------:R-:W-:Y:S02]  /*d920*/  @P0 IMAD.MOV.U32 R5, RZ, RZ, R10 ;  /* 0x000000ffff050224 */ /* 0x000fe400078e000a */
[----:B------:R-:W4:Y:S04]  /*d930*/  LDL.LU R10, [R1+0x850] ;  /* 0x00085000010a7983 */ /* 0x000f280000300800 */
[----:B------:R0:W4:Y:S04]  /*d940*/  @P0 LDG.E.U16 R11, desc[UR20][R4.64] ;  /* 0x00000014040b0981 */ /* 0x000128000c1e1500 */
[----:B------:R-:W4:Y:S01]  /*d950*/  LDL.LU R15, [R1+0x84c] ;  /* 0x00084c00010f7983 */ /* 0x000f220000300800 */
[----:B0-----:R-:W-:-:S02]  /*d960*/  @P0 IMAD.MOV.U32 R4, RZ, RZ, R52 ;  /* 0x000000ffff040224 */ /* 0x001fc400078e0034 */
[----:B------:R-:W-:Y:S01]  /*d970*/  @P0 IMAD.MOV.U32 R5, RZ, RZ, R53 ;  /* 0x000000ffff050224 */ /* 0x000fe200078e0035 */
[----:B------:R-:W-:Y:S01]  /*d980*/  PRMT R44, RZ, 0x7610, R44 ;  /* 0x00007610ff2c7816 */ /* 0x000fe2000000002c */
[----:B------:R-:W4:Y:S04]  /*d990*/  LDL R53, [R1+0xdc] ;  /* 0x0000dc0001357983 */ /* 0x000f280000100800 */
[----:B------:R0:W4:Y:S01]  /*d9a0*/  @P0 LDG.E.U16 R6, desc[UR20][R4.64] ;  /* 0x0000001404060981 */ /* 0x000122000c1e1500 */
[----:B------:R-:W-:-:S03]  /*d9b0*/  PRMT R38, RZ, 0x7610, R38 ;  /* 0x00007610ff267816 */ /* 0x000fc60000000026 */
[----:B------:R-:W4:Y:S04]  /*d9c0*/  LDL R52, [R1+0xe0] ;  /* 0x0000e00001347983 */ /* 0x000f280000100800 */
[----:B------:R-:W4:Y:S01]  /*d9d0*/  LDL R5, [R1+0xd4] ;  /* 0x0000d40001057983 */ /* 0x000f220000100800 */
[----:B0-----:R-:W-:Y:S01]  /*d9e0*/  @P0 IMAD.MOV.U32 R4, RZ, RZ, R3 ;  /* 0x000000ffff040224 */ /* 0x001fe200078e0003 */
[----:B--2---:R-:W-:Y:S02]  /*d9f0*/  PRMT R32, RZ, 0x7610, R32 ;  /* 0x00007610ff207816 */ /* 0x004fe40000000020 */
[----:B---3--:R-:W-:Y:S02]  /*da00*/  PRMT R26, RZ, 0x7610, R26 ;  /* 0x00007610ff1a7816 */ /* 0x008fe4000000001a */
[----:B----4-:R-:W-:Y:S01]  /*da10*/  PRMT R20, RZ, 0x7610, R20 ;  /* 0x00007610ff147816 */ /* 0x010fe20000000014 */
[----:B------:R0:W2:Y:S02]  /*da20*/  @P0 LDG.E.U16 R44, desc[UR20][R4.64] ;  /* 0x00000014042c0981 */ /* 0x0000a4000c1e1500 */
[----:B0-----:R-:W-:-:S02]  /*da30*/  @P0 IMAD.MOV.U32 R4, RZ, RZ, R49 ;  /* 0x000000ffff040224 */ /* 0x001fc400078e0031 */
[----:B------:R-:W-:-:S05]  /*da40*/  @P0 IMAD.MOV.U32 R5, RZ, RZ, R57 ;  /* 0x000000ffff050224 */ /* 0x000fca00078e0039 */
[----:B------:R0:W3:Y:S02]  /*da50*/  @P0 LDG.E.U16 R38, desc[UR20][R4.64] ;  /* 0x0000001404260981 */ /* 0x0000e4000c1e1500 */
[----:B0-----:R-:W-:Y:S02]  /*da60*/  @P0 IMAD.MOV.U32 R4, RZ, RZ, R10 ;  /* 0x000000ffff040224 */ /* 0x001fe400078e000a */
[----:B------:R-:W-:Y:S01]  /*da70*/  @P0 IMAD.MOV.U32 R5, RZ, RZ, R48 ;  /* 0x000000ffff050224 */ /* 0x000fe200078e0030 */
[----:B------:R-:W4:Y:S04]  /*da80*/  LDL.LU R10, [R1+0x848] ;  /* 0x00084800010a7983 */ /* 0x000f280000300800 */
[----:B------:R0:W2:Y:S04]  /*da90*/  @P0 LDG.E.U16 R32, desc[UR20][R4.64] ;  /* 0x0000001404200981 */ /* 0x0000a8000c1e1500 */
[----:B------:R-:W2:Y:S04]  /*daa0*/  LDL R49, [R1+0x174] ;  /* 0x0001740001317983 */ /* 0x000ea80000100800 */
[----:B------:R-:W2:Y:S01]  /*dab0*/  LDL R48, [R1+0x178] ;  /* 0x0001780001307983 */ /* 0x000ea20000100800 */
[----:B0-----:R-:W-:-:S02]  /*dac0*/  @P0 IMAD.MOV.U32 R4, RZ, RZ, R56 ;  /* 0x000000ffff040224 */ /* 0x001fc400078e0038 */
[----:B------:R-:W-:Y:S01]  /*dad0*/  @P0 IMAD.MOV.U32 R5, RZ, RZ, R64 ;  /* 0x000000ffff050224 */ /* 0x000fe200078e0040 */
[----:B------:R-:W2:Y:S04]  /*dae0*/  LDL R57, [R1+0x1b8] ;  /* 0x0001b80001397983 */ /* 0x000ea80000100800 */
[----:B------:R0:W2:Y:S04]  /*daf0*/  @P0 LDG.E.U16 R26, desc[UR20][R4.64] ;  /* 0x00000014041a0981 */ /* 0x0000a8000c1e1500 */
[----:B------:R-:W2:Y:S01]  /*db00*/  LDL R56, [R1+0x1f8] ;  /* 0x0001f80001387983 */ /* 0x000ea20000100800 */
[----:B0-----:R-:W-:-:S02]  /*db10*/  @P0 IMAD.MOV.U32 R4, RZ, RZ, R31 ;  /* 0x000000ffff040224 */ /* 0x001fc400078e001f */
[----:B------:R-:W-:Y:S02]  /*db20*/  @P0 IMAD.MOV.U32 R5, RZ, RZ, R37 ;  /* 0x000000ffff050224 */ /* 0x000fe400078e0025 */
[----:B------:R-:W2:Y:S04]  /*db30*/  LDL.LU R37, [R1+0x844] ;  /* 0x0008440001257983 */ /* 0x000ea80000300800 */
[----:B------:R-:W2:Y:S04]  /*db40*/  LDL.LU R31, [R1+0x840] ;  /* 0x00084000011f7983 */ /* 0x000ea80000300800 */
[----:B------:R0:W3:Y:S02]  /*db50*/  @P0 LDG.E.U16 R20, desc[UR20][R4.64] ;  /* 0x0000001404140981 */ /* 0x0000e4000c1e1500 */
[----:B0-----:R-:W-:-:S02]  /*db60*/  @P0 IMAD.MOV.U32 R5, RZ, RZ, R14 ;  /* 0x000000ffff050224 */ /* 0x001fc400078e000e */
[----:B------:R-:W-:Y:S01]  /*db70*/  @P0 IMAD.MOV.U32 R4, RZ, RZ, R9 ;  /* 0x000000ffff040224 */ /* 0x000fe200078e0009 */
[----:B------:R-:W3:Y:S04]  /*db80*/  LDL.LU R14, [R1+0x83c] ;  /* 0x00083c00010e7983 */ /* 0x000ee80000300800 */
[----:B------:R-:W3:Y:S01]  /*db90*/  LDL.LU R9, [R1+0x838] ;  /* 0x0008380001097983 */ /* 0x000ee20000300800 */
[----:B------:R-:W-:-:S06]  /*dba0*/  PRMT R15, RZ, 0x7610, R15 ;  /* 0x00007610ff0f7816 */ /* 0x000fcc000000000f */
[----:B------:R0:W3:Y:S01]  /*dbb0*/  @P0 LDG.E.U16 R15, desc[UR20][R4.64] ;  /* 0x00000014040f0981 */ /* 0x0000e2000c1e1500 */
[----:B------:R-:W-:Y:S02]  /*dbc0*/  PRMT R43, RZ, 0x7610, R43 ;  /* 0x00007610ff2b7816 */ /* 0x000fe4000000002b */
[----:B0-----:R-:W-:Y:S02]  /*dbd0*/  PRMT R5, RZ, 0x7610, R5 ;  /* 0x00007610ff057816 */ /* 0x001fe40000000005 */
[----:B----4-:R-:W-:-:S06]  /*dbe0*/  PRMT R10, RZ, 0x7610, R10 ;  /* 0x00007610ff0a7816 */ /* 0x010fcc000000000a */
[----:B------:R0:W4:Y:S02]  /*dbf0*/  @P0 LDG.E.U16 R10, desc[UR20][R24.64] ;  /* 0x00000014180a0981 */ /* 0x000124000c1e1500 */
[----:B0-----:R-:W-:Y:S02]  /*dc00*/  @P0 IMAD.MOV.U32 R24, RZ, RZ, R19 ;  /* 0x000000ffff180224 */ /* 0x001fe400078e0013 */
[----:B------:R-:W-:Y:S01]  /*dc10*/  @P0 IMAD.MOV.U32 R25, RZ, RZ, R70 ;  /* 0x000000ffff190224 */ /* 0x000fe200078e0046 */
[----:B------:R-:W4:Y:S04]  /*dc20*/  LDL.LU R19, [R1+0x834] ;  /* 0x0008340001137983 */ /* 0x000f280000300800 */
[----:B------:R0:W4:Y:S04]  /*dc30*/  @P0 LDG.E.U16 R5, desc[UR20][R24.64] ;  /* 0x0000001418050981 */ /* 0x000128000c1e1500 */
[----:B------:R-:W4:Y:S04]  /*dc40*/  LDL R3, [R1+0x13c] ;  /* 0x00013c0001037983 */ /* 0x000f280000100800 */
[----:B------:R-:W4:Y:S01]  /*dc50*/  LDL R64, [R1+0x140] ;  /* 0x0001400001407983 */ /* 0x000f220000100800 */
[----:B0-----:R-:W-:-:S02]  /*dc60*/  @P0 IMAD.MOV.U32 R24, RZ, RZ, R52 ;  /* 0x000000ffff180224 */ /* 0x001fc400078e0034 */
[----:B------:R-:W-:Y:S01]  /*dc70*/  @P0 IMAD.MOV.U32 R25, RZ, RZ, R53 ;  /* 0x000000ffff190224 */ /* 0x000fe200078e0035 */
[----:B------:R-:W4:Y:S01]  /*dc80*/  LDL R70, [R1+0x17c] ;  /* 0x00017c0001467983 */ /* 0x000f220000100800 */
[----:B--2---:R-:W-:-:S03]  /*dc90*/  PRMT R31, RZ, 0x7610, R31 ;  /* 0x00007610ff1f7816 */ /* 0x004fc6000000001f */
[----:B------:R3:W2:Y:S04]  /*dca0*/  @P0 LDG.E.U16 R43, desc[UR20][R24.64] ;  /* 0x00000014182b0981 */ /* 0x0006a8000c1e1500 */
[----:B------:R-:W2:Y:S04]  /*dcb0*/  LDL R53, [R1+0x180] ;  /* 0x0001800001357983 */ /* 0x000ea80000100800 */
[----:B------:R0:W2:Y:S01]  /*dcc0*/  @P0 LDG.E.U16 R31, desc[UR20][R48.64] ;  /* 0x00000014301f0981 */ /* 0x0000a2000c1e1500 */
[----:B---3--:R-:W-:-:S03]  /*dcd0*/  @P0 IMAD.MOV.U32 R25, RZ, RZ, R14 ;  /* 0x000000ffff190224 */ /* 0x008fc600078e000e */
[----:B------:R-:W3:Y:S01]  /*dce0*/  LDL.LU R14, [R1+0x830] ;  /* 0x00083000010e7983 */ /* 0x000ee20000300800 */
[----:B------:R-:W-:-:S03]  /*dcf0*/  @P0 IMAD.MOV.U32 R24, RZ, RZ, R9 ;  /* 0x000000ffff180224 */ /* 0x000fc600078e0009 */
[----:B------:R-:W2:Y:S04]  /*dd00*/  LDL.LU R9, [R1+0x82c] ;  /* 0x00082c0001097983 */ /* 0x000ea80000300800 */
[----:B------:R-:W2:Y:S01]  /*dd10*/  LDL R49, [R1+0x1b4] ;  /* 0x0001b40001317983 */ /* 0x000ea20000100800 */
[----:B------:R-:W-:Y:S01]  /*dd20*/  PRMT R37, RZ, 0x7610, R37 ;  /* 0x00007610ff257816 */ /* 0x000fe20000000025 */
[----:B0-----:R-:W-:Y:S02]  /*dd30*/  @P0 IMAD.MOV.U32 R48, RZ, RZ, R57 ;  /* 0x000000ffff300224 */ /* 0x001fe400078e0039 */
[----:B------:R-:W2:Y:S04]  /*dd40*/  LDL R52, [R1+0x1c0] ;  /* 0x0001c00001347983 */ /* 0x000ea80000100800 */
[----:B------:R0:W2:Y:S02]  /*dd50*/  @P0 LDG.E.U16 R37, desc[UR20][R24.64] ;  /* 0x0000001418250981 */ /* 0x0000a4000c1e1500 */
[----:B0-----:R-:W-:-:S02]  /*dd60*/  PRMT R25, RZ, 0x7610, R25 ;  /* 0x00007610ff197816 */ /* 0x001fc40000000019 */
[----:B------:R-:W-:Y:S02]  /*dd70*/  PRMT R4, RZ, 0x7610, R4 ;  /* 0x00007610ff047816 */ /* 0x000fe40000000004 */
[----:B----4-:R-:W-:Y:S02]  /*dd80*/  PRMT R19, RZ, 0x7610, R19 ;  /* 0x00007610ff137816 */ /* 0x010fe40000000013 */
[----:B---3--:R-:W-:Y:S01]  /*dd90*/  PRMT R14, RZ, 0x7610, R14 ;  /* 0x00007610ff0e7816 */ /* 0x008fe2000000000e */
[----:B--2---:R0:W2:Y:S02]  /*dda0*/  @P0 LDG.E.U16 R25, desc[UR20][R48.64] ;  /* 0x0000001430190981 */ /* 0x0040a4000c1e1500 */
[----:B0-----:R-:W-:Y:S02]  /*ddb0*/  @P0 IMAD.MOV.U32 R48, RZ, RZ, R56 ;  /* 0x000000ffff300224 */ /* 0x001fe400078e0038 */
[----:B------:R-:W-:Y:S01]  /*ddc0*/  @P0 IMAD.MOV.U32 R49, RZ, RZ, R85 ;  /* 0x000000ffff310224 */ /* 0x000fe200078e0055 */
[----:B------:R-:W-:Y:S01]  /*ddd0*/  PRMT R9, RZ, 0x7610, R9 ;  /* 0x00007610ff097816 */ /* 0x000fe20000000009 */
[----:B------:R-:W3:Y:S04]  /*dde0*/  LDL.LU R85, [R1+0x828] ;  /* 0x0008280001557983 */ /* 0x000ee80000300800 */
[----:B------:R0:W4:Y:S02]  /*ddf0*/  @P0 LDG.E.U16 R19, desc[UR20][R48.64] ;  /* 0x0000001430130981 */ /* 0x000124000c1e1500 */
[----:B0-----:R-:W-:-:S02]  /*de00*/  @P0 IMAD.MOV.U32 R48, RZ, RZ, R36 ;  /* 0x000000ffff300224 */ /* 0x001fc400078e0024 */
[----:B------:R-:W-:Y:S02]  /*de10*/  @P0 IMAD.MOV.U32 R49, RZ, RZ, R81 ;  /* 0x000000ffff310224 */ /* 0x000fe400078e0051 */
[----:B------:R-:W2:Y:S04]  /*de20*/  LDL.LU R81, [R1+0x824] ;  /* 0x0008240001517983 */ /* 0x000ea80000300800 */
[----:B------:R0:W2:Y:S04]  /*de30*/  @P0 LDG.E.U16 R14, desc[UR20][R48.64] ;  /* 0x00000014300e0981 */ /* 0x0000a8000c1e1500 */
[----:B------:R-:W2:Y:S04]  /*de40*/  LDL.LU R36, [R1+0x820] ;  /* 0x0008200001247983 */ /* 0x000ea80000300800 */
[----:B------:R-:W3:Y:S01]  /*de50*/  LDL R57, [R1+0xec] ;  /* 0x0000ec0001397983 */ /* 0x000ee20000100800 */
[----:B0-----:R-:W-:-:S02]  /*de60*/  @P0 IMAD.MOV.U32 R48, RZ, RZ, R30 ;  /* 0x000000ffff300224 */ /* 0x001fc400078e001e */
[----:B------:R-:W-:Y:S01]  /*de70*/  @P0 IMAD.MOV.U32 R49, RZ, RZ, R68 ;  /* 0x000000ffff310224 */ /* 0x000fe200078e0044 */
[----:B------:R-:W3:Y:S04]  /*de80*/  LDL R56, [R1+0xf0] ;  /* 0x0000f00001387983 */ /* 0x000ee80000100800 */
[----:B------:R0:W3:Y:S04]  /*de90*/  @P0 LDG.E.U16 R9, desc[UR20][R48.64] ;  /* 0x0000001430090981 */ /* 0x0000e8000c1e1500 */
[----:B------:R-:W3:Y:S04]  /*dea0*/  LDL.LU R68, [R1+0x81c] ;  /* 0x00081c0001447983 */ /* 0x000ee80000300800 */
[----:B------:R-:W3:Y:S01]  /*deb0*/  LDL.LU R30, [R1+0x818] ;  /* 0x00081800011e7983 */ /* 0x000ee20000300800 */
[----:B0-----:R-:W-:-:S02]  /*dec0*/  @P0 IMAD.MOV.U32 R48, RZ, RZ, R80 ;  /* 0x000000ffff300224 */ /* 0x001fc400078e0050 */
[----:B------:R-:W-:Y:S02]  /*ded0*/  @P0 IMAD.MOV.U32 R49, RZ, RZ, R2 ;  /* 0x000000ffff310224 */ /* 0x000fe400078e0002 */
[----:B------:R-:W4:Y:S04]  /*dee0*/  LDL.LU R2, [R1+0x814] ;  /* 0x0008140001027983 */ /* 0x000f280000300800 */
[----:B------:R-:W4:Y:S04]  /*def0*/  LDL.LU R80, [R1+0x810] ;  /* 0x0008100001507983 */ /* 0x000f280000300800 */
[----:B------:R0:W4:Y:S04]  /*df00*/  @P0 LDG.E.U16 R4, desc[UR20][R48.64] ;  /* 0x0000001430040981 */ /* 0x000128000c1e1500 */
[----:B------:R-:W0:Y:S04]  /*df10*/  LDL R48, [R1+0xe4] ;  /* 0x0000e40001307983 */ /* 0x000e280000100800 */
[----:B------:R-:W0:Y:S01]  /*df20*/  LDL R49, [R1+0xe8] ;  /* 0x0000e80001317983 */ /* 0x000e220000100800 */
[----:B------:R-:W-:-:S02]  /*df30*/  PRMT R42, RZ, 0x7610, R42 ;  /* 0x00007610ff2a7816 */ /* 0x000fc4000000002a */
[----:B------:R-:W-:Y:S02]  /*df40*/  PRMT R24, RZ, 0x7610, R24 ;  /* 0x00007610ff187816 */ /* 0x000fe40000000018 */
[----:B------:R-:W-:Y:S02]  /*df50*/  PRMT R50, RZ, 0x7610, R50 ;  /* 0x00007610ff327816 */ /* 0x000fe40000000032 */
[----:B--2---:R-:W-:Y:S02]  /*df60*/  PRMT R36, RZ, 0x7610, R36 ;  /* 0x00007610ff247816 */ /* 0x004fe40000000024 */
[----:B---3--:R-:W-:Y:S02]  /*df70*/  PRMT R30, RZ, 0x7610, R30 ;  /* 0x00007610ff1e7816 */ /* 0x008fe4000000001e */
[----:B0-----:R-:W-:-:S04]  /*df80*/  @P0 LOP3.LUT R49, R49, R48, RZ, 0x3c, !PT ;  /* 0x0000003031310212 */ /* 0x001fc800078e3cff */
[----:B------:R-:W-:-:S04]  /*df90*/  @P0 LOP3.LUT R48, R49, R48, RZ, 0x3c, !PT ;  /* 0x0000003031300212 */ /* 0x000fc800078e3cff */
[----:B------:R-:W-:-:S05]  /*dfa0*/  @P0 LOP3.LUT R49, R49, R48, RZ, 0x3c, !PT ;  /* 0x0000003031310212 */ /* 0x000fca00078e3cff */
[----:B------:R0:W2:Y:S02]  /*dfb0*/  @P0 LDG.E.U16 R42, desc[UR20][R48.64] ;  /* 0x00000014302a0981 */ /* 0x0000a4000c1e1500 */
[----:B0-----:R-:W-:Y:S02]  /*dfc0*/  @P0 IMAD.MOV.U32 R48, RZ, RZ, R64 ;  /* 0x000000ffff300224 */ /* 0x001fe400078e0040 */
[----:B------:R-:W-:-:S05]  /*dfd0*/  @P0 IMAD.MOV.U32 R49, RZ, RZ, R3 ;  /* 0x000000ffff310224 */ /* 0x000fca00078e0003 */
[----:B------:R0:W3:Y:S02]  /*dfe0*/  @P0 LDG.E.U16 R36, desc[UR20][R48.64] ;  /* 0x0000001430240981 */ /* 0x0000e4000c1e1500 */
[----:B0-----:R-:W-:Y:S02]  /*dff0*/  @P0 IMAD.MOV.U32 R48, RZ, RZ, R53 ;  /* 0x000000ffff300224 */ /* 0x001fe400078e0035 */
[----:B------:R-:W-:-:S05]  /*e000*/  @P0 IMAD.MOV.U32 R49, RZ, RZ, R70 ;  /* 0x000000ffff310224 */ /* 0x000fca00078e0046 */
[----:B------:R0:W2:Y:S01]  /*e010*/  @P0 LDG.E.U16 R30, desc[UR20][R48.64] ;  /* 0x00000014301e0981 */ /* 0x0000a2000c1e1500 */
[----:B------:R-:W-:Y:S02]  /*e020*/  @P0 IMAD.MOV.U32 R53, RZ, RZ, R82 ;  /* 0x000000ffff350224 */ /* 0x000fe400078e0052 */
[----:B0-----:R-:W-:Y:S02]  /*e030*/  @P0 IMAD.MOV.U32 R48, RZ, RZ, R52 ;  /* 0x000000ffff300224 */ /* 0x001fe400078e0034 */
[----:B----4-:R-:W-:Y:S02]  /*e040*/  @P0 IMAD.MOV.U32 R49, RZ, RZ, R2 ;  /* 0x000000ffff310224 */ /* 0x010fe400078e0002 */
[----:B------:R-:W-:Y:S01]  /*e050*/  @P0 IMAD.MOV.U32 R52, RZ, RZ, R71 ;  /* 0x000000ffff340224 */ /* 0x000fe200078e0047 */
[----:B------:R-:W4:Y:S04]  /*e060*/  LDL.LU R2, [R1+0x80c] ;  /* 0x00080c0001027983 */ /* 0x000f280000300800 */
[----:B------:R0:W2:Y:S04]  /*e070*/  @P0 LDG.E.U16 R24, desc[UR20][R48.64] ;  /* 0x0000001430180981 */ /* 0x0000a8000c1e1500 */
[----:B------:R1:W2:Y:S01]  /*e080*/  @P0 LDG.E.U16 R50, desc[UR20][R52.64] ;  /* 0x0000001434320981 */ /* 0x0002a2000c1e1500 */
[----:B0-----:R-:W-:-:S02]  /*e090*/  @P0 IMAD.MOV.U32 R49, RZ, RZ, R83 ;  /* 0x000000ffff310224 */ /* 0x001fc400078e0053 */
[----:B------:R-:W-:Y:S01]  /*e0a0*/  @P0 IMAD.MOV.U32 R48, RZ, RZ, R85 ;  /* 0x000000ffff300224 */ /* 0x000fe200078e0055 */
[----:B------:R-:W2:Y:S01]  /*e0b0*/  LDL.LU R83, [R1+0x808] ;  /* 0x0008080001537983 */ /* 0x000ea20000300800 */
[----:B-1----:R-:W-:-:S03]  /*e0c0*/  @P0 IMAD.MOV.U32 R53, RZ, RZ, R86 ;  /* 0x000000ffff350224 */ /* 0x002fc600078e0056 */
[----:B------:R-:W2:Y:S04]  /*e0d0*/  LDL.LU R85, [R1+0x804] ;  /* 0x0008040001557983 */ /* 0x000ea80000300800 */
[----:B------:R-:W2:Y:S04]  /*e0e0*/  LDL.LU R82, [R1+0x800] ;  /* 0x0008000001527983 */ /* 0x000ea80000300800 */
[----:B------:R-:W2:Y:S04]  /*e0f0*/  LDL.LU R71, [R1+0x7fc] ;  /* 0x0007fc0001477983 */ /* 0x000ea80000300800 */
[----:B------:R-:W3:Y:S01]  /*e100*/  LDL.LU R86, [R1+0x7f8] ;  /* 0x0007f80001567983 */ /* 0x000ee20000300800 */
[----:B------:R-:W-:-:S03]  /*e110*/  @P0 IMAD.MOV.U32 R52, RZ, RZ, R69 ;  /* 0x000000ffff340224 */ /* 0x000fc600078e0045 */
[----:B------:R-:W4:Y:S01]  /*e120*/  LDL.LU R69, [R1+0x7f4] ;  /* 0x0007f40001457983 */ /* 0x000f220000300800 */
[----:B------:R-:W-:-:S06]  /*e130*/  PRMT R51, RZ, 0x7610, R51 ;  /* 0x00007610ff337816 */ /* 0x000fcc0000000033 */
[----:B------:R0:W4:Y:S02]  /*e140*/  @P0 LDG.E.U16 R51, desc[UR20][R48.64] ;  /* 0x0000001430330981 */ /* 0x000124000c1e1500 */
[----:B0-----:R-:W-:Y:S02]  /*e150*/  PRMT R49, RZ, 0x7610, R49 ;  /* 0x00007610ff317816 */ /* 0x001fe40000000031 */
[----:B------:R-:W-:-:S04]  /*e160*/  PRMT R48, RZ, 0x7610, R48 ;  /* 0x00007610ff307816 */ /* 0x000fc80000000030 */
[----:B------:R0:W4:Y:S01]  /*e170*/  @P0 LDG.E.U16 R49, desc[UR20][R52.64] ;  /* 0x0000001434310981 */ /* 0x000122000c1e1500 */
[----:B------:R-:W-:Y:S01]  /*e180*/  PRMT R54, RZ, 0x7610, R54 ;  /* 0x00007610ff367816 */ /* 0x000fe20000000036 */
[----:B0-----:R-:W-:Y:S02]  /*e190*/  @P0 IMAD.MOV.U32 R52, RZ, RZ, R84 ;  /* 0x000000ffff340224 */ /* 0x001fe400078e0054 */
[----:B------:R-:W-:Y:S01]  /*e1a0*/  @P0 IMAD.MOV.U32 R53, RZ, RZ, R65 ;  /* 0x000000ffff350224 */ /* 0x000fe200078e0041 */
[----:B------:R-:W4:Y:S04]  /*e1b0*/  LDL.LU R84, [R1+0x7f0] ;  /* 0x0007f00001547983 */ /* 0x000f280000300800 */
[----:B------:R0:W4:Y:S02]  /*e1c0*/  @P0 LDG.E.U16 R48, desc[UR20][R52.64] ;  /* 0x0000001434300981 */ /* 0x000124000c1e1500 */
[----:B0-----:R-:W-:-:S02]  /*e1d0*/  @P0 IMAD.MOV.U32 R52, RZ, RZ, R56 ;  /* 0x000000ffff340224 */ /* 0x001fc400078e0038 */
[----:B------:R-:W-:Y:S02]  /*e1e0*/  @P0 IMAD.MOV.U32 R53, RZ, RZ, R57 ;  /* 0x000000ffff350224 */ /* 0x000fe400078e0039 */
[----:B--2---:R-:W-:Y:S02]  /*e1f0*/  @P0 IMAD.MOV.U32 R57, RZ, RZ, R71 ;  /* 0x000000ffff390224 */ /* 0x004fe400078e0047 */
[----:B------:R-:W2:Y:S01]  /*e200*/  LDL.LU R71, [R1+0x7ec] ;  /* 0x0007ec0001477983 */ /* 0x000ea20000300800 */
[----:B---3--:R-:W-:-:S03]  /*e210*/  @P0 IMAD.MOV.U32 R56, RZ, RZ, R86 ;  /* 0x000000ffff380224 */ /* 0x008fc600078e0056 */
[----:B------:R-:W3:Y:S04]  /*e220*/  LDL.LU R86, [R1+0x7e8] ;  /* 0x0007e80001567983 */ /* 0x000ee80000300800 */
[----:B------:R0:W3:Y:S02]  /*e230*/  @P0 LDG.E.U16 R54, desc[UR20][R56.64] ;  /* 0x0000001438360981 */ /* 0x0000e4000c1e1500 */
[----:B0-----:R-:W-:Y:S02]  /*e240*/  @P0 IMAD.MOV.U32 R57, RZ, RZ, R85 ;  /* 0x000000ffff390224 */ /* 0x001fe400078e0055 */
[----:B------:R-:W3:Y:S01]  /*e250*/  LDL.LU R85, [R1+0x7e4] ;  /* 0x0007e40001557983 */ /* 0x000ee20000300800 */
[----:B------:R-:W-:Y:S01]  /*e260*/  PRMT R55, RZ, 0x7610, R55 ;  /* 0x00007610ff377816 */ /* 0x000fe20000000037 */
[----:B----4-:R-:W-:Y:S01]  /*e270*/  @P0 IMAD.MOV.U32 R56, RZ, RZ, R69 ;  /* 0x000000ffff380224 */ /* 0x010fe200078e0045 */
[----:B------:R-:W-:-:S02]  /*e280*/  PRMT R63, RZ, 0x7610, R63 ;  /* 0x00007610ff3f7816 */ /* 0x000fc4000000003f */
[----:B------:R-:W-:Y:S01]  /*e290*/  PRMT R61, RZ, 0x7610, R61 ;  /* 0x00007610ff3d7816 */ /* 0x000fe2000000003d */
[----:B------:R-:W-:Y:S01]  /*e2a0*/  @P0 IMAD.MOV.U32 R64, RZ, RZ, R89 ;  /* 0x000000ffff400224 */ /* 0x000fe200078e0059 */
[----:B------:R0:W4:Y:S01]  /*e2b0*/  @P0 LDG.E.U16 R55, desc[UR20][R52.64] ;  /* 0x0000001434370981 */ /* 0x000122000c1e1500 */
[----:B------:R-:W-:Y:S01]  /*e2c0*/  PRMT R59, RZ, 0x7610, R59 ;  /* 0x00007610ff3b7816 */ /* 0x000fe2000000003b */
[----:B------:R-:W-:Y:S01]  /*e2d0*/  @P0 IMAD.MOV.U32 R65, RZ, RZ, R90 ;  /* 0x000000ffff410224 */ /* 0x000fe200078e005a */
[----:B------:R-:W-:Y:S01]  /*e2e0*/  PRMT R67, RZ, 0x7610, R67 ;  /* 0x00007610ff437816 */ /* 0x000fe20000000043 */
[----:B------:R-:W4:Y:S04]  /*e2f0*/  LDL.LU R69, [R1+0x7e0] ;  /* 0x0007e00001457983 */ /* 0x000f280000300800 */
[----:B------:R-:W4:Y:S01]  /*e300*/  @P0 LDG.E.U16 R59, desc[UR20][R64.64] ;  /* 0x00000014403b0981 */ /* 0x000f22000c1e1500 */
[----:B0-----:R-:W-:-:S02]  /*e310*/  PRMT R53, RZ, 0x7610, R53 ;  /* 0x00007610ff357816 */ /* 0x001fc40000000035 */
[----:B------:R-:W-:-:S04]  /*e320*/  PRMT R52, RZ, 0x7610, R52 ;  /* 0x00007610ff347816 */ /* 0x000fc80000000034 */
[----:B------:R0:W4:Y:S02]  /*e330*/  @P0 LDG.E.U16 R53, desc[UR20][R56.64] ;  /* 0x0000001438350981 */ /* 0x000124000c1e1500 */
[----:B0-----:R-:W-:Y:S02]  /*e340*/  @P0 IMAD.MOV.U32 R56, RZ, RZ, R2 ;  /* 0x000000ffff380224 */ /* 0x001fe400078e0002 */
[----:B------:R-:W-:Y:S02]  /*e350*/  @P0 IMAD.MOV.U32 R57, RZ, RZ, R68 ;  /* 0x000000ffff390224 */ /* 0x000fe400078e0044 */
[----:B------:R-:W-:Y:S01]  /*e360*/  @P0 IMAD.MOV.U32 R64, RZ, RZ, R87 ;  /* 0x000000ffff400224 */ /* 0x000fe200078e0057 */
[----:B------:R-:W-:Y:S01]  /*e370*/  PRMT R66, RZ, 0x7610, R66 ;  /* 0x00007610ff427816 */ /* 0x000fe20000000042 */
[----:B------:R-:W-:Y:S01]  /*e380*/  @P0 IMAD.MOV.U32 R65, RZ, RZ, R88 ;  /* 0x000000ffff410224 */ /* 0x000fe200078e0058 */
[----:B------:R0:W4:Y:S01]  /*e390*/  @P0 LDG.E.U16 R52, desc[UR20][R56.64] ;  /* 0x0000001438340981 */ /* 0x000122000c1e1500 */
[----:B------:R-:W-:-:S02]  /*e3a0*/  PRMT R62, RZ, 0x7610, R62 ;  /* 0x00007610ff3e7816 */ /* 0x000fc4000000003e */
[----:B------:R-:W-:Y:S01]  /*e3b0*/  PRMT R60, RZ, 0x7610, R60 ;  /* 0x00007610ff3c7816 */ /* 0x000fe2000000003c */
[----:B------:R-:W5:Y:S01]  /*e3c0*/  LDL.LU R68, [R1+0x7dc] ;  /* 0x0007dc0001447983 */ /* 0x000f620000300800 */
[----:B------:R-:W-:-:S03]  /*e3d0*/  PRMT R58, RZ, 0x7610, R58 ;  /* 0x00007610ff3a7816 */ /* 0x000fc6000000003a */
[----:B------:R-:W5:Y:S01]  /*e3e0*/  LDL.LU R2, [R1+0x7d8] ;  /* 0x0007d80001027983 */ /* 0x000f620000300800 */
[----:B0-----:R-:W-:Y:S02]  /*e3f0*/  @P0 IMAD.MOV.U32 R56, RZ, RZ, R93 ;  /* 0x000000ffff380224 */ /* 0x001fe400078e005d */
[----:B------:R-:W-:Y:S02]  /*e400*/  @P0 IMAD.MOV.U32 R57, RZ, RZ, R0 ;  /* 0x000000ffff390224 */ /* 0x000fe400078e0000 */
[----:B------:R-:W5:Y:S04]  /*e410*/  LDL.LU R0, [R1+0x7d4] ;  /* 0x0007d40001007983 */ /* 0x000f680000300800 */
[----:B------:R0:W4:Y:S02]  /*e420*/  @P0 LDG.E.U16 R63, desc[UR20][R56.64] ;  /* 0x00000014383f0981 */ /* 0x000124000c1e1500 */
[----:B0-----:R-:W-:-:S02]  /*e430*/  @P0 IMAD.MOV.U32 R56, RZ, RZ, R91 ;  /* 0x000000ffff380224 */ /* 0x001fc400078e005b */
[----:B------:R-:W-:-:S05]  /*e440*/  @P0 IMAD.MOV.U32 R57, RZ, RZ, R92 ;  /* 0x000000ffff390224 */ /* 0x000fca00078e005c */
[----:B------:R0:W4:Y:S02]  /*e450*/  @P0 LDG.E.U16 R61, desc[UR20][R56.64] ;  /* 0x00000014383d0981 */ /* 0x000124000c1e1500 */
[----:B0-----:R-:W-:-:S06]  /*e460*/  PRMT R57, RZ, 0x7610, R57 ;  /* 0x00007610ff397816 */ /* 0x001fcc0000000039 */
[----:B------:R3:W4:Y:S01]  /*e470*/  @P0 LDG.E.U16 R57, desc[UR20][R64.64] ;  /* 0x0000001440390981 */ /* 0x000722000c1e1500 */
[----:B------:R-:W-:Y:S01]  /*e480*/  PRMT R56, RZ, 0x7610, R56 ;  /* 0x00007610ff387816 */ /* 0x000fe20000000038 */
[----:B--2---:R-:W-:Y:S02]  /*e490*/  @P0 IMAD.MOV.U32 R70, RZ, RZ, R71 ;  /* 0x000000ffff460224 */ /* 0x004fe400078e0047 */
[----:B------:R-:W-:Y:S02]  /*e4a0*/  @P0 IMAD.MOV.U32 R71, RZ, RZ, R84 ;  /* 0x000000ffff470224 */ /* 0x000fe400078e0054 */
[----:B---3--:R-:W-:-:S03]  /*e4b0*/  @P0 IMAD.MOV.U32 R65, RZ, RZ, R86 ;  /* 0x000000ffff410224 */ /* 0x008fc600078e0056 */
[----:B------:R0:W2:Y:S01]  /*e4c0*/  @P0 LDG.E.U16 R66, desc[UR20][R70.64] ;  /* 0x0000001446420981 */ /* 0x0000a2000c1e1500 */
[----:B------:R-:W-:Y:S02]  /*e4d0*/  @P0 IMAD.MOV.U32 R64, RZ, RZ, R85 ;  /* 0x000000ffff400224 */ /* 0x000fe400078e0055 */
[----:B0-----:R-:W-:-:S03]  /*e4e0*/  @P0 IMAD.MOV.U32 R70, RZ, RZ, R82 ;  /* 0x000000ffff460224 */ /* 0x001fc600078e0052 */
[----:B------:R0:W3:Y:S01]  /*e4f0*/  @P0 LDG.E.U16 R67, desc[UR20][R64.64] ;  /* 0x0000001440430981 */ /* 0x0000e2000c1e1500 */
[----:B------:R-:W-:Y:S01]  /*e500*/  @P0 IMAD.MOV.U32 R71, RZ, RZ, R83 ;  /* 0x000000ffff470224 */ /* 0x000fe200078e0053 */
[----:B0-----:R-:W-:Y:S02]  /*e510*/  PRMT R65, RZ, 0x7610, R65 ;  /* 0x00007610ff417816 */ /* 0x001fe40000000041 */
[----:B------:R-:W-:-:S04]  /*e520*/  PRMT R64, RZ, 0x7610, R64 ;  /* 0x00007610ff407816 */ /* 0x000fc80000000040 */
[----:B------:R0:W2:Y:S02]  /*e530*/  @P0 LDG.E.U16 R65, desc[UR20][R70.64] ;  /* 0x0000001446410981 */ /* 0x0000a4000c1e1500 */
[----:B0-----:R-:W-:Y:S02]  /*e540*/  @P0 IMAD.MOV.U32 R70, RZ, RZ, R80 ;  /* 0x000000ffff460224 */ /* 0x001fe400078e0050 */
[----:B------:R-:W-:-:S05]  /*e550*/  @P0 IMAD.MOV.U32 R71, RZ, RZ, R81 ;  /* 0x000000ffff470224 */ /* 0x000fca00078e0051 */
        /* <DEDUP_REMOVED lines=12> */
[----:B------:R0:W2:Y:S01]  /*e620*/  @P0 LDG.E.U16 R56, desc[UR20][R70.64] ;  /* 0x0000001446380981 */ /* 0x0000a2000c1e1500 */
[----:B------:R-:W0:Y:S02]  /*e630*/  S2R R73, SR_TID.X ;  /* 0x0000000000497919 */ /* 0x000e240000002100 */
[C---:B0-----:R-:W-:Y:S02]  /*e640*/  IMAD.SHL.U32 R70, R73.reuse, 0x2, RZ ;  /* 0x0000000249467824 */ /* 0x041fe400078e00ff */
[----:B------:R-:W-:-:S05]  /*e650*/  IMAD.SHL.U32 R3, R73, 0x80, RZ ;  /* 0x0000008049037824 */ /* 0x000fca00078e00ff */
[----:B------:R-:W-:-:S04]  /*e660*/  LOP3.LUT R3, R3, 0x207e, R70, 0xc8, !PT ;  /* 0x0000207e03037812 */ /* 0x000fc800078ec846 */
[C---:B------:R-:W-:Y:S01]  /*e670*/  LOP3.LUT R71, R3.reuse, 0x10, RZ, 0x3c, !PT ;  /* 0x0000001003477812 */ /* 0x040fe200078e3cff */
[----:B------:R-:W-:Y:S04]  /*e680*/  STS.U16 [R3+UR9], R47 ;  /* 0x0000002f03007988 */ /* 0x000fe80008000409 */
[----:B------:R-:W-:Y:S04]  /*e690*/  STS.U16 [R3+UR9+0x400], R41 ;  /* 0x0004002903007988 */ /* 0x000fe80008000409 */
[----:B------:R-:W-:Y:S04]  /*e6a0*/  STS.U16 [R3+UR9+0x800], R35 ;  /* 0x0008002303007988 */ /* 0x000fe80008000409 */
[----:B------:R-:W-:Y:S04]  /*e6b0*/  STS.U16 [R3+UR9+0xc00], R29 ;  /* 0x000c001d03007988 */ /* 0x000fe80008000409 */
[----:B------:R-:W-:Y:S04]  /*e6c0*/  STS.U16 [R3+UR9+0x1000], R23 ;  /* 0x0010001703007988 */ /* 0x000fe80008000409 */
[----:B------:R-:W-:Y:S04]  /*e6d0*/  STS.U16 [R3+UR9+0x1400], R18 ;  /* 0x0014001203007988 */ /* 0x000fe80008000409 */
[----:B------:R-:W-:Y:S04]  /*e6e0*/  STS.U16 [R3+UR9+0x1800], R13 ;  /* 0x0018000d03007988 */ /* 0x000fe80008000409 */
[----:B------:R-:W-:Y:S01]  /*e6f0*/  STS.U16 [R3+UR9+0x1c00], R8 ;  /* 0x001c000803007988 */ /* 0x000fe20008000409 */
[----:B------:R-:W-:-:S03]  /*e700*/  LOP3.LUT R70, R3, 0x20, RZ, 0x3c, !PT ;  /* 0x0000002003467812 */ /* 0x000fc600078e3cff */
[----:B------:R-:W-:Y:S04]  /*e710*/  STS.U16 [R71+UR9+0x80], R46 ;  /* 0x0000802e47007988 */ /* 0x000fe80008000409 */
[----:B------:R-:W-:Y:S04]  /*e720*/  STS.U16 [R71+UR9+0x480], R40 ;  /* 0x0004802847007988 */ /* 0x000fe80008000409 */
[----:B------:R-:W-:Y:S01]  /*e730*/  STS.U16 [R71+UR9+0x880], R34 ;  /* 0x0008802247007988 */ /* 0x000fe20008000409 */
[----:B------:R-:W-:-:S03]  /*e740*/  SHF.R.U32.HI R72, RZ, 0x5, R73 ;  /* 0x00000005ff487819 */ /* 0x000fc60000011649 */
[----:B------:R-:W-:Y:S04]  /*e750*/  STS.U16 [R71+UR9+0xc80], R28 ;  /* 0x000c801c47007988 */ /* 0x000fe80008000409 */
[----:B------:R-:W-:Y:S04]  /*e760*/  STS.U16 [R71+UR9+0x1080], R22 ;  /* 0x0010801647007988 */ /* 0x000fe80008000409 */
[----:B------:R-:W-:Y:S04]  /*e770*/  STS.U16 [R71+UR9+0x1480], R17 ;  /* 0x0014801147007988 */ /* 0x000fe80008000409 */
[----:B------:R0:W-:Y:S04]  /*e780*/  STS.U16 [R71+UR9+0x1880], R12 ;  /* 0x0018800c47007988 */ /* 0x0001e80008000409 */
[----:B------:R1:W-:Y:S01]  /*e790*/  STS.U16 [R71+UR9+0x1c80], R7 ;  /* 0x001c800747007988 */ /* 0x0003e20008000409 */
[----:B------:R-:W-:-:S02]  /*e7a0*/  ISETP.NE.U32.AND P0, PT, R72, RZ, PT ;  /* 0x000000ff4800720c */ /* 0x000fc40003f05070 */
[----:B------:R-:W1:Y:S01]  /*e7b0*/  LDC R72, c[0x0][0x3a0] ;  /* 0x0000e800ff487b82 */ /* 0x000e620000000800 */
[----:B------:R-:W-:Y:S01]  /*e7c0*/  STS.U16 [R70+UR9+0x100], R45 ;  /* 0x0001002d46007988 */ /* 0x000fe20008000409 */
[----:B0-----:R-:W-:-:S03]  /*e7d0*/  LOP3.LUT R12, R3, 0x30, RZ, 0x3c, !PT ;  /* 0x00000030030c7812 */ /* 0x001fc600078e3cff */
[----:B------:R-:W-:Y:S04]  /*e7e0*/  STS.U16 [R70+UR9+0x500], R39 ;  /* 0x0005002746007988 */ /* 0x000fe80008000409 */
[----:B------:R-:W-:Y:S04]  /*e7f0*/  STS.U16 [R70+UR9+0x900], R33 ;  /* 0x0009002146007988 */ /* 0x000fe80008000409 */
[----:B------:R-:W-:Y:S04]  /*e800*/  STS.U16 [R70+UR9+0xd00], R27 ;  /* 0x000d001b46007988 */ /* 0x000fe80008000409 */
[----:B------:R-:W-:Y:S04]  /*e810*/  STS.U16 [R70+UR9+0x1100], R21 ;  /* 0x0011001546007988 */ /* 0x000fe80008000409 */
[----:B------:R-:W-:Y:S04]  /*e820*/  STS.U16 [R70+UR9+0x1500], R16 ;  /* 0x0015001046007988 */ /* 0x000fe80008000409 */
[----:B------:R-:W-:Y:S04]  /*e830*/  STS.U16 [R70+UR9+0x1900], R11 ;  /* 0x0019000b46007988 */ /* 0x000fe80008000409 */
[----:B------:R0:W-:Y:S01]  /*e840*/  STS.U16 [R70+UR9+0x1d00], R6 ;  /* 0x001d000646007988 */ /* 0x0001e20008000409 */
[----:B------:R-:W-:-:S03]  /*e850*/  LOP3.LUT R8, R3, 0x40, RZ, 0x3c, !PT ;  /* 0x0000004003087812 */ /* 0x000fc600078e3cff */
[----:B------:R-:W-:Y:S04]  /*e860*/  STS.U16 [R12+UR9+0x180], R44 ;  /* 0x0001802c0c007988 */ /* 0x000fe80008000409 */
[----:B------:R-:W-:Y:S04]  /*e870*/  STS.U16 [R12+UR9+0x580], R38 ;  /* 0x000580260c007988 */ /* 0x000fe80008000409 */
[----:B------:R-:W-:Y:S04]  /*e880*/  STS.U16 [R12+UR9+0x980], R32 ;  /* 0x000980200c007988 */ /* 0x000fe80008000409 */
[----:B------:R-:W-:Y:S04]  /*e890*/  STS.U16 [R12+UR9+0xd80], R26 ;  /* 0x000d801a0c007988 */ /* 0x000fe80008000409 */
[----:B------:R-:W-:Y:S04]  /*e8a0*/  STS.U16 [R12+UR9+0x1180], R20 ;  /* 0x001180140c007988 */ /* 0x000fe80008000409 */
[----:B------:R-:W-:Y:S04]  /*e8b0*/  STS.U16 [R12+UR9+0x1580], R15 ;  /* 0x0015800f0c007988 */ /* 0x000fe80008000409 */
[----:B------:R-:W-:Y:S04]  /*e8c0*/  STS.U16 [R12+UR9+0x1980], R10 ;  /* 0x0019800a0c007988 */ /* 0x000fe80008000409 */
[----:B------:R-:W-:Y:S01]  /*e8d0*/  STS.U16 [R12+UR9+0x1d80], R5 ;  /* 0x001d80050c007988 */ /* 0x000fe20008000409 */
[----:B-1----:R-:W-:-:S03]  /*e8e0*/  LOP3.LUT R7, R3, 0x50, RZ, 0x3c, !PT ;  /* 0x0000005003077812 */ /* 0x002fc600078e3cff */
[----:B------:R-:W-:Y:S04]  /*e8f0*/  STS.U16 [R8+UR9+0x200], R43 ;  /* 0x0002002b08007988 */ /* 0x000fe80008000409 */
[----:B------:R-:W-:Y:S04]  /*e900*/  STS.U16 [R8+UR9+0x600], R37 ;  /* 0x0006002508007988 */ /* 0x000fe80008000409 */
[----:B------:R-:W-:Y:S04]  /*e910*/  STS.U16 [R8+UR9+0xa00], R31 ;  /* 0x000a001f08007988 */ /* 0x000fe80008000409 */
[----:B------:R-:W-:Y:S04]  /*e920*/  STS.U16 [R8+UR9+0xe00], R25 ;  /* 0x000e001908007988 */ /* 0x000fe80008000409 */
[----:B------:R-:W-:Y:S04]  /*e930*/  STS.U16 [R8+UR9+0x1200], R19 ;  /* 0x0012001308007988 */ /* 0x000fe80008000409 */
[----:B------:R-:W-:Y:S04]  /*e940*/  STS.U16 [R8+UR9+0x1600], R14 ;  /* 0x0016000e08007988 */ /* 0x000fe80008000409 */
[----:B------:R-:W-:Y:S04]  /*e950*/  STS.U16 [R8+UR9+0x1a00], R9 ;  /* 0x001a000908007988 */ /* 0x000fe80008000409 */
[----:B------:R1:W-:Y:S01]  /*e960*/  STS.U16 [R8+UR9+0x1e00], R4 ;  /* 0x001e000408007988 */ /* 0x0003e20008000409 */
[----:B0-----:R-:W-:-:S03]  /*e970*/  LOP3.LUT R6, R3, 0x60, RZ, 0x3c, !PT ;  /* 0x0000006003067812 */ /* 0x001fc600078e3cff */
[----:B------:R0:W-:Y:S01]  /*e980*/  STS.U16 [R7+UR9+0x280], R42 ;  /* 0x0002802a07007988 */ /* 0x0001e20008000409 */
[----:B------:R-:W-:-:S03]  /*e990*/  VIADD R72, R72, 0x7f ;  /* 0x0000007f48487836 */ /* 0x000fc60000000000 */
[----:B------:R0:W-:Y:S04]  /*e9a0*/  STS.U16 [R7+UR9+0x680], R36 ;  /* 0x0006802407007988 */ /* 0x0001e80008000409 */
[----:B------:R0:W-:Y:S04]  /*e9b0*/  STS.U16 [R7+UR9+0xa80], R30 ;  /* 0x000a801e07007988 */ /* 0x0001e80008000409 */
[----:B------:R0:W-:Y:S04]  /*e9c0*/  STS.U16 [R7+UR9+0xe80], R24 ;  /* 0x000e801807007988 */ /* 0x0001e80008000409 */
[----:B------:R0:W-:Y:S04]  /*e9d0*/  STS.U16 [R7+UR9+0x1280], R51 ;  /* 0x0012803307007988 */ /* 0x0001e80008000409 */
[----:B------:R0:W-:Y:S01]  /*e9e0*/  STS.U16 [R7+UR9+0x1680], R50 ;  /* 0x0016803207007988 */ /* 0x0001e20008000409 */
[----:B-1----:R-:W-:-:S03]  /*e9f0*/  SHF.R.S32.HI R4, RZ, 0x1f, R72 ;  /* 0x0000001fff047819 */ /* 0x002fc60000011448 */
[----:B------:R0:W-:Y:S04]  /*ea00*/  STS.U16 [R7+UR9+0x1a80], R49 ;  /* 0x001a803107007988 */ /* 0x0001e80008000409 */
[----:B------:R0:W-:Y:S01]  /*ea10*/  STS.U16 [R7+UR9+0x1e80], R48 ;  /* 0x001e803007007988 */ /* 0x0001e20008000409 */
[----:B------:R-:W-:-:S03]  /*ea20*/  LOP3.LUT R5, R3, 0x70, RZ, 0x3c, !PT ;  /* 0x0000007003057812 */ /* 0x000fc600078e3cff */
[----:B----4-:R0:W-:Y:S04]  /*ea30*/  STS.U16 [R6+UR9+0x300], R55 ;  /* 0x0003003706007988 */ /* 0x0101e80008000409 */
[----:B------:R0:W-:Y:S01]  /*ea40*/  STS.U16 [R6+UR9+0x700], R54 ;  /* 0x0007003606007988 */ /* 0x0001e20008000409 */
[----:B------:R-:W-:-:S03]  /*ea50*/  LEA.HI R4, R4, R72, RZ, 0x7 ;  /* 0x0000004804047211 */ /* 0x000fc600078f38ff */
[----:B------:R0:W-:Y:S04]  /*ea60*/  STS.U16 [R6+UR9+0xb00], R53 ;  /* 0x000b003506007988 */ /* 0x0001e80008000409 */
[----:B------:R0:W-:Y:S04]  /*ea70*/  STS.U16 [R6+UR9+0xf00], R52 ;  /* 0x000f003406007988 */ /* 0x0001e80008000409 */
[----:B------:R0:W-:Y:S04]  /*ea80*/  STS.U16 [R6+UR9+0x1300], R63 ;  /* 0x0013003f06007988 */ /* 0x0001e80008000409 */
[----:B------:R0:W-:Y:S01]  /*ea90*/  STS.U16 [R6+UR9+0x1700], R61 ;  /* 0x0017003d06007988 */ /* 0x0001e20008000409 */
[----:B------:R-:W-:-:S03]  /*eaa0*/  SHF.R.S32.HI R4, RZ, 0x7, R4 ;  /* 0x00000007ff047819 */ /* 0x000fc60000011404 */
[----:B------:R0:W-:Y:S04]  /*eab0*/  STS.U16 [R6+UR9+0x1b00], R59 ;  /* 0x001b003b06007988 */ /* 0x0001e80008000409 */
[----:B------:R0:W-:Y:S04]  /*eac0*/  STS.U16 [R6+UR9+0x1f00], R57 ;  /* 0x001f003906007988 */ /* 0x0001e80008000409 */
[----:B---3--:R0:W-:Y:S04]  /*ead0*/  STS.U16 [R5+UR9+0x380], R67 ;  /* 0x0003804305007988 */ /* 0x0081e80008000409 */
[----:B--2---:R0:W-:Y:S01]  /*eae0*/  STS.U16 [R5+UR9+0x780], R66 ;  /* 0x0007804205007988 */ /* 0x0041e20008000409 */
[----:B------:R-:W-:-:S03]  /*eaf0*/  VIMNMX R4, PT, PT, R4, 0x1, !PT ;  /* 0x0000000104047848 */ /* 0x000fc60007fe0100 */
[----:B------:R0:W-:Y:S04]  /*eb00*/  STS.U16 [R5+UR9+0xb80], R65 ;  /* 0x000b804105007988 */ /* 0x0001e80008000409 */
[----:B------:R0:W-:Y:S04]  /*eb10*/  STS.U16 [R5+UR9+0xf80], R64 ;  /* 0x000f804005007988 */ /* 0x0001e80008000409 */
[----:B------:R0:W-:Y:S04]  /*eb20*/  STS.U16 [R5+UR9+0x1380], R62 ;  /* 0x0013803e05007988 */ /* 0x0001e80008000409 */
[----:B------:R0:W-:Y:S04]  /*eb30*/  STS.U16 [R5+UR9+0x1780], R60 ;  /* 0x0017803c05007988 */ /* 0x0001e80008000409 */
[----:B------:R0:W-:Y:S01]  /*eb40*/  STS.U16 [R5+UR9+0x1b80], R58 ;  /* 0x001b803a05007988 */ /* 0x0001e20008000409 */
[----:B------:R-:W-:-:S03]  /*eb50*/  VIADD R4, R4, 0xffffffff ;  /* 0xffffffff04047836 */ /* 0x000fc60000000000 */
[----:B------:R0:W-:Y:S01]  /*eb60*/  STS.U16 [R5+UR9+0x1f80], R56 ;  /* 0x001f803805007988 */ /* 0x0001e20008000409 */
[----:B------:R1:W-:Y:S06]  /*eb70*/  MEMBAR.ALL.CTA ;  /* 0x0000000000007992 */ /* 0x0003ec0000008000 */
[----:B-1----:R-:W1:Y:S01]  /*eb80*/  FENCE.VIEW.ASYNC.S ;  /* 0x00000000000073c6 */ /* 0x002e620000000000 */
[----:B------:R-:W-:-:S03]  /*eb90*/  UIADD3 UR4, UPT, UPT, UR9, 0x4000, URZ ;  /* 0x0000400009047890 */ /* 0x000fc6000fffe0ff */
[----:B------:R0:W-:Y:S01]  /*eba0*/  STL [R1+0x6b4], R4 ;  /* 0x0006b40401007387 */ /* 0x0001e20000100800 */
[----:B------:R-:W-:Y:S01]  /*ebb0*/  USHF.R.U32.HI UR4, URZ, 0x4, UR4 ;  /* 0x00000004ff047899 */ /* 0x000fe20008011604 */
[----:B-1----:R-:W-:Y:S01]  /*ebc0*/  BAR.SYNC.DEFER_BLOCKING 0x0 ;  /* 0x0000000000007b1d */ /* 0x002fe20000010000 */
[----:B------:R-:W-:Y:S02]  /*ebd0*/  ISETP.LT.OR P1, PT, R72, 0x80, P0 ;  /* 0x000000804800780c */ /* 0x000fe40000721670 */
[----:B------:R-:W-:-:S04]  /*ebe0*/  USGXT.U32 UR12, UR4, 0xe ;  /* 0x0000000e040c789a */ /* 0x000fc80008000000 */
[----:B------:R-:W-:Y:S01]  /*ebf0*/  UIADD3 UR7, UP1, UPT, UR12, 0x2, URZ ;  /* 0x000000020c077890 */ /* 0x000fe2000ff3e0ff */
[----:B------:R-:W-:Y:S01]  /*ec00*/  UMOV UR4, URZ ;  /* 0x000000ff00047c82 */ /* 0x000fe20008000000 */
[----:B------:R-:W-:Y:S02]  /*ec10*/  UIADD3 UR11, UPT, UPT, UR8, 0x40, URZ ;  /* 0x00000040080b7890 */ /* 0x000fe4000fffe0ff */
[----:B------:R-:W-:Y:S01]  /*ec20*/  UIADD3.X UR13, UPT, UPT, UR4, 0x40004040, URZ, UP1, !UPT ;  /* 0x40004040040d7890 */ /* 0x000fe20008ffe4ff */
[----:B------:R-:W-:Y:S01]  /*ec30*/  ISETP.NE.U32.AND P3, PT, R4, RZ, PT ;  /* 0x000000ff0400720c */ /* 0x000fe20003f65070 */
[----:B------:R-:W-:Y:S01]  /*ec40*/  IMAD.SHL.U32 R69, R69, 0x80, RZ ;  /* 0x0000008045457824 */ /* 0x000fe200078e00ff */
[----:B0-----:R-:W-:Y:S11]  /*ec50*/  @P1 BRA `(.L_x_7) ;  /* 0x0000000000c01947 */ /* 0x001ff60003800000 */
[----:B------:R-:W-:Y:S01]  /*ec60*/  USHF.R.U32.HI UR14, URZ, 0x4, UR9 ;  /* 0x00000004ff0e7899 */ /* 0x000fe20008011609 */
[----:B------:R-:W-:Y:S01]  /*ec70*/  UMOV UR4, URZ ;  /* 0x000000ff00047c82 */ /* 0x000fe20008000000 */
[----:B------:R-:W-:Y:S02]  /*ec80*/  UIADD3 UR16, UPT, UPT, UR8, 0x48, URZ ;  /* 0x0000004808107890 */ /* 0x000fe4000fffe0ff */
[----:B------:R-:W-:Y:S02]  /*ec90*/  USGXT.U32 UR14, UR14, 0xe ;  /* 0x0000000e0e0e789a */ /* 0x000fe40008000000 */
[----:B------:R-:W-:Y:S02]  /*eca0*/  UIADD3 UR17, UPT, UPT, UR8, 0x50, URZ ;  /* 0x0000005008117890 */ /* 0x000fe4000fffe0ff */
[----:B------:R-:W-:Y:S02]  /*ecb0*/  UIADD3 UR38, UP1, UPT, UR14, 0x2, URZ ;  /* 0x000000020e267890 */ /* 0x000fe4000ff3e0ff */
[----:B------:R-:W-:-:S02]  /*ecc0*/  UIADD3 UR24, UPT, UPT, UR8, 0x58, URZ ;  /* 0x0000005808187890 */ /* 0x000fc4000fffe0ff */
[----:B------:R-:W-:Y:S02]  /*ecd0*/  UIADD3.X UR39, UPT, UPT, UR4, 0x40004040, URZ, UP1, !UPT ;  /* 0x4000404004277890 */ /* 0x000fe40008ffe4ff */
[----:B------:R-:W-:Y:S02]  /*ece0*/  UIADD3 UR25, UPT, UPT, UR8, 0x60, URZ ;  /* 0x0000006008197890 */ /* 0x000fe4000fffe0ff */
[----:B------:R-:W-:Y:S02]  /*ecf0*/  UIADD3.64 UR18, UPT, UPT, UR38, 0x2, URZ ;  /* 0x0000000226127897 */ /* 0x000fe4000fffe0ff */
[----:B------:R-:W-:Y:S02]  /*ed00*/  UIADD3.64 UR22, UPT, UPT, UR38, 0x4, URZ ;  /* 0x0000000426167897 */ /* 0x000fe4000fffe0ff */
[----:B------:R-:W-:Y:S02]  /*ed10*/  UIADD3.64 UR26, UPT, UPT, UR38, 0x1fe, URZ ;  /* 0x000001fe261a7897 */ /* 0x000fe4000fffe0ff */
[----:B------:R-:W-:-:S02]  /*ed20*/  UIADD3 UR30, UPT, UPT, UR8, 0x68, URZ ;  /* 0x00000068081e7890 */ /* 0x000fc4000fffe0ff */
[----:B------:R-:W-:Y:S02]  /*ed30*/  UIADD3.64 UR28, UPT, UPT, UR38, 0x200, URZ ;  /* 0x00000200261c7897 */ /* 0x000fe4000fffe0ff */
[----:B------:R-:W-:Y:S02]  /*ed40*/  UIADD3 UR31, UPT, UPT, UR8, 0x70, URZ ;  /* 0x00000070081f7890 */ /* 0x000fe4000fffe0ff */
[----:B------:R-:W-:Y:S01]  /*ed50*/  UIADD3.64 UR32, UPT, UPT, UR38, 0x202, URZ ;  /* 0x0000020226207897 */ /* 0x000fe2000fffe0ff */
[----:B------:R-:W-:Y:S01]  /*ed60*/  UMOV UR40, 0x0 ;  /* 0x0000000000287882 */ /* 0x000fe20000000000 */
[----:B------:R-:W-:Y:S01]  /*ed70*/  UMOV UR41, 0x8100010 ;  /* 0x0810001000297882 */ /* 0x000fe20000000000 */
[----:B------:R-:W-:Y:S02]  /*ed80*/  UIADD3 UR36, UPT, UPT, UR8, 0x78, URZ ;  /* 0x0000007808247890 */ /* 0x000fe4000fffe0ff */
[----:B------:R-:W-:Y:S01]  /*ed90*/  UIADD3.64 UR34, UPT, UPT, UR38, 0x204, URZ ;  /* 0x0000020426227897 */ /* 0x000fe2000fffe0ff */
[----:B------:R-:W-:Y:S01]  /*eda0*/  UMOV UR15, 0x40004040 ;  /* 0x40004040000f7882 */ /* 0x000fe20000000000 */
[----:B------:R-:W-:Y:S01]  /*edb0*/  UMOV UR42, 0x0 ;  /* 0x00000000002a7882 */ /* 0x000fe20000000000 */
[----:B------:R-:W-:Y:S01]  /*edc0*/  UMOV UR43, 0x8100010 ;  /* 0x08100010002b7882 */ /* 0x000fe20000000000 */
[----:B------:R-:W-:Y:S01]  /*edd0*/  UMOV UR44, 0x0 ;  /* 0x00000000002c7882 */ /* 0x000fe20000000000 */
[----:B------:R-:W-:Y:S01]  /*ede0*/  UMOV UR45, 0x8100010 ;  /* 0x08100010002d7882 */ /* 0x000fe20000000000 */
[----:B------:R0:W-:Y:S01]  /*edf0*/  UTCHMMA tmem[UR11], gdesc[UR14], tmem[UR8], tmem[UR40], idesc[UR41], !UPT ;  /* 0x00ff280e0b0079ea */ /* 0x0001e2000f800008 */
[----:B------:R-:W-:Y:S01]  /*ee00*/  UMOV UR46, 0x0 ;  /* 0x00000000002e7882 */ /* 0x000fe20000000000 */
[----:B------:R-:W-:Y:S01]  /*ee10*/  UMOV UR47, 0x8100010 ;  /* 0x08100010002f7882 */ /* 0x000fe20000000000 */
[----:B------:R0:W-:Y:S01]  /*ee20*/  UTCHMMA tmem[UR16], gdesc[UR38], tmem[UR8], tmem[UR42], idesc[UR43], UPT ;  /* 0x00ff2a26100079ea */ /* 0x0001e2000b800008 */
        /* <DEDUP_REMOVED lines=8> */
[----:B------:R-:W-:Y:S01]  /*eeb0*/  UMOV UR4, UR6 ;  /* 0x0000000600047c82 */ /* 0x000fe20008000000 */
[----:B------:R-:W-:Y:S01]  /*eec0*/  UMOV UR5, URZ ;  /* 0x000000ff00057c82 */ /* 0x000fe20008000000 */
[----:B------:R0:W-:Y:S01]  /*eed0*/  UTCHMMA tmem[UR25], gdesc[UR26], tmem[UR8], tmem[UR48], idesc[UR49], UPT ;  /* 0x00ff301a190079ea */ /* 0x0001e2000b800008 */
[----:B------:R-:W-:Y:S01]  /*eee0*/  UMOV UR54, 0x0 ;  /* 0x0000000000367882 */ /* 0x000fe20000000000 */
[----:B------:R-:W-:Y:S01]  /*eef0*/  UMOV UR55, 0x8100010 ;  /* 0x0810001000377882 */ /* 0x000fe20000000000 */
[----:B------:R0:W-:Y:S01]  /*ef00*/  UTCHMMA tmem[UR30], gdesc[UR28], tmem[UR8], tmem[UR50], idesc[UR51], UPT ;  /* 0x00ff321c1e0079ea */ /* 0x0001e2000b800008 */
[----:B------:R-:W-:Y:S01]  /*ef10*/  UMOV UR4, UR4 ;  /* 0x0000000400047c82 */ /* 0x000fe20008000000 */
[----:B------:R0:W-:Y:S01]  /*ef20*/  UTCHMMA tmem[UR31], gdesc[UR32], tmem[UR8], tmem[UR52], idesc[UR53], UPT ;  /* 0x00ff34201f0079ea */ /* 0x0001e2000b800008 */
[----:B------:R0:W-:Y:S01]  /*ef30*/  UTCHMMA tmem[UR36], gdesc[UR34], tmem[UR8], tmem[UR54], idesc[UR55], UPT ;  /* 0x00ff3622240079ea */ /* 0x0001e2000b800008 */
[----:B------:R0:W-:Y:S01]  /*ef40*/  UTCBAR [UR4], URZ ;  /* 0x000000ff040073e9 */ /* 0x0001e200080000ff */
[----:B------:R-:W-:Y:S01]  /*ef50*/  NOP ;  /* 0x0000000000007918 */ /* 0x000fe20000000000 */
.L_x_7:
[----:B------:R1:W-:Y:S01]  /*ef60*/  STL [R1+0xb4], RZ ;  /* 0x0000b4ff01007387 */ /* 0x0003e20000100800 */
[----:B0-----:R-:W-:Y:S01]  /*ef70*/  UMOV UR4, URZ ;  /* 0x000000ff00047c82 */ /* 0x001fe20008000000 */
[----:B------:R-:W-:Y:S01]  /*ef80*/  UMOV UR14, UR7 ;  /* 0x00000007000e7c82 */ /* 0x000fe20008000000 */
[----:B------:R-:W-:Y:S01]  /*ef90*/  UMOV UR15, UR13 ;  /* 0x0000000d000f7c82 */ /* 0x000fe20008000000 */
[----:B-----5:R-:W-:Y:S01]  /*efa0*/  IMAD.SHL.U32 R71, R68, 0x80, RZ ;  /* 0x0000008044477824 */ /* 0x020fe200078e00ff */
[----:B------:R-:W-:Y:S06]  /*efb0*/  @!P3 BRA `(.L_x_8) ;  /* 0x0000009c00e0b947 */ /* 0x000fec0003800000 */
[----:B------:R-:W-:Y:S01]  /*efc0*/  SHF.R.S32.HI R68, RZ, 0x1f, R69 ;  /* 0x0000001fff447819 */ /* 0x000fe20000011445 */
[----:B------:R-:W-:Y:S01]  /*efd0*/  UIADD3.64 UR22, UPT, UPT, UR14, 0x2, URZ ;  /* 0x000000020e167897 */ /* 0x000fe2000fffe0ff */
[----:B------:R-:W-:Y:S01]  /*efe0*/  SHF.R.S32.HI R70, RZ, 0x1f, R71 ;  /* 0x0000001fff467819 */ /* 0x000fe20000011447 */
[----:B------:R-:W-:Y:S01]  /*eff0*/  UIADD3.64 UR24, UPT, UPT, UR14, 0x4, URZ ;  /* 0x000000040e187897 */ /* 0x000fe2000fffe0ff */
[C---:B------:R-:W-:Y:S01]  /*f000*/  SHF.L.U64.HI R68, R69.reuse, 0x1, R68 ;  /* 0x0000000145447819 */ /* 0x040fe20000010244 */
[----:B------:R-:W-:Y:S01]  /*f010*/  IMAD.SHL.U32 R69, R69, 0x2, RZ ;  /* 0x0000000245457824 */ /* 0x000fe200078e00ff */
[C---:B------:R-:W-:Y:S01]  /*f020*/  SHF.L.U64.HI R70, R71.reuse, 0x1, R70 ;  /* 0x0000000147467819 */ /* 0x040fe20000010246 */
[----:B------:R-:W-:Y:S01]  /*f030*/  IMAD.SHL.U32 R71, R71, 0x2, RZ ;  /* 0x0000000247477824 */ /* 0x000fe200078e00ff */
[----:B------:R-:W-:Y:S02]  /*f040*/  UIADD3.64 UR26, UPT, UPT, UR14, 0x1fe, URZ ;  /* 0x000001fe0e1a7897 */ /* 0x000fe4000fffe0ff */
[----:B------:R-:W-:-:S02]  /*f050*/  UIADD3.64 UR28, UPT, UPT, UR14, 0x200, URZ ;  /* 0x000002000e1c7897 */ /* 0x000fc4000fffe0ff */
[----:B------:R-:W-:Y:S02]  /*f060*/  UIADD3.64 UR30, UPT, UPT, UR14, 0x202, URZ ;  /* 0x000002020e1e7897 */ /* 0x000fe4000fffe0ff */
[----:B------:R-:W-:Y:S01]  /*f070*/  UIADD3.64 UR32, UPT, UPT, UR14, 0x204, URZ ;  /* 0x000002040e207897 */ /* 0x000fe2000fffe0ff */
[----:B------:R-:W-:Y:S01]  /*f080*/  UMOV UR18, 0x1 ;  /* 0x0000000100127882 */ /* 0x000fe20000000000 */
[----:B------:R-:W-:-:S10]  /*f090*/  UMOV UR5, URZ ;  /* 0x000000ff00057c82 */ /* 0x000fd40008000000 */
.L_x_11:
[----:B------:R-:W2:Y:S01]  /*f0a0*/  LDL.LU R4, [R1+0xb4] ;  /* 0x0000b40001047983 */ /* 0x000ea20000300800 */
[----:B------:R-:W0:Y:S03]  /*f0b0*/  LDC R42, c[0x0][0x3a0] ;  /* 0x0000e800ff2a7b82 */ /* 0x000e260000000800 */
[----:B------:R3:W-:Y:S04]  /*f0c0*/  STL [R1+0x8a0], R22 ;  /* 0x0008a01601007387 */ /* 0x0007e80000100800 */
[----:B---3--:R-:W3:Y:S04]  /*f0d0*/  LDL.LU R22, [R1+0x2c8] ;  /* 0x0002c80001167983 */ /* 0x008ee80000300800 */
[----:B------:R4:W-:Y:S04]  /*f0e0*/  STL [R1+0x894], R44 ;  /* 0x0008942c01007387 */ /* 0x0009e80000100800 */
[----:B----4-:R-:W4:Y:S04]  /*f0f0*/  LDL.LU R44, [R1+0x2c0] ;  /* 0x0002c000012c7983 */ /* 0x010f280000300800 */
[----:B------:R-:W-:Y:S04]  /*f100*/  STL [R1+0x890], R45 ;  /* 0x0008902d01007387 */ /* 0x000fe80000100800 */
[----:B------:R-:W-:Y:S04]  /*f110*/  STL [R1+0x898], R45 ;  /* 0x0008982d01007387 */ /* 0x000fe80000100800 */
[----:B------:R1:W-:Y:S04]  /*f120*/  STL [R1+0x88c], R93 ;  /* 0x00088c5d01007387 */ /* 0x0003e80000100800 */
[----:B-1----:R-:W3:Y:S04]  /*f130*/  LDL.LU R93, [R1+0x2bc] ;  /* 0x0002bc00015d7983 */ /* 0x002ee80000300800 */
[----:B------:R-:W-:Y:S04]  /*f140*/  STL [R1+0x888], R46 ;  /* 0x0008882e01007387 */ /* 0x000fe80000100800 */
[----:B------:R1:W-:Y:S04]  /*f150*/  STL [R1+0x89c], R46 ;  /* 0x00089c2e01007387 */ /* 0x0003e80000100800 */
[----:B------:R-:W-:Y:S04]  /*f160*/  STL [R1+0x884], R92 ;  /* 0x0008845c01007387 */ /* 0x000fe80000100800 */
        /* <DEDUP_REMOVED lines=40> */
[----:B------:R0:W-:Y:S04]  /*f3f0*/  STL [R1+0x7e0], R72 ;  /* 0x0007e04801007387 */ /* 0x0001e80000100800 */
[----:B------:R-:W-:Y:S04]  /*f400*/  STL [R1+0x7dc], R69 ;  /* 0x0007dc4501007387 */ /* 0x000fe80000100800 */
[----:B------:R-:W-:Y:S04]  /*f410*/  STL [R1+0x7d8], R68 ;  /* 0x0007d84401007387 */ /* 0x000fe80000100800 */
[----:B------:R0:W-:Y:S01]  /*f420*/  STL [R1+0x7d4], R3 ;  /* 0x0007d40301007387 */ /* 0x0001e20000100800 */
[----:B--2---:R-:W-:-:S04]  /*f430*/  VIADD R4, R4, 0x1 ;  /* 0x0000000104047836 */ /* 0x004fc80000000000 */
[----:B0-----:R-:W-:Y:S01]  /*f440*/  IMAD R42, R4, -0x80, R42 ;  /* 0xffffff80042a7824 */ /* 0x001fe200078e022a */
[----:B------:R0:W-:Y:S04]  /*f450*/  STL [R1+0xb4], R4 ;  /* 0x0000b40401007387 */ /* 0x0001e80000100800 */
[----:B-1----:R-:W2:Y:S04]  /*f460*/  LDL.LU R46, [R1+0x2c4] ;  /* 0x0002c400012e7983 */ /* 0x002ea80000300800 */
[----:B------:R-:W2:Y:S04]  /*f470*/  LDL.LU R72, [R1+0x2d0] ;  /* 0x0002d00001487983 */ /* 0x000ea80000300800 */
[----:B------:R-:W2:Y:S01]  /*f480*/  LDL.LU R3, [R1+0x2d8] ;  /* 0x0002d80001037983 */ /* 0x000ea20000300800 */
[----:B------:R-:W-:-:S02]  /*f490*/  ISETP.GT.AND P4, PT, R42, RZ, PT ;  /* 0x000000ff2a00720c */ /* 0x000fc40003f84270 */
[-C--:B-----5:R-:W-:Y:S02]  /*f4a0*/  IADD3 R2, P5, PT, R2, R71.reuse, RZ ;  /* 0x0000004702027210 */ /* 0x0a0fe40007fbe0ff */
[----:B------:R-:W-:Y:S02]  /*f4b0*/  ISETP.GT.AND P1, PT, R42, 0x1, PT ;  /* 0x000000012a00780c */ /* 0x000fe40003f24270 */
[----:B------:R-:W-:Y:S01]  /*f4c0*/  PRMT R41, RZ, 0x7610, R41 ;  /* 0x00007610ff297816 */ /* 0x000fe20000000029 */
[----:B------:R-:W-:Y:S01]  /*f4d0*/  IMAD.X R0, R0, 0x1, R70, P5 ;  /* 0x0000000100007824 */ /* 0x000fe200028e0646 */
[----:B------:R-:W-:Y:S02]  /*f4e0*/  PRMT R43, RZ, 0x7610, R43 ;  /* 0x00007610ff2b7816 */ /* 0x000fe4000000002b */
[----:B----4-:R-:W-:-:S03]  /*f4f0*/  IADD3 R44, P3, PT, R44, R71, RZ ;  /* 0x000000472c2c7210 */ /* 0x010fc60007f7e0ff */
[----:B0-----:R-:W-:Y:S02]  /*f500*/  @P4 IMAD.MOV.U32 R4, RZ, RZ, R2 ;  /* 0x000000ffff044224 */ /* 0x001fe400078e0002 */
[----:B------:R-:W-:Y:S01]  /*f510*/  @P4 IMAD.MOV.U32 R5, RZ, RZ, R0 ;  /* 0x000000ffff054224 */ /* 0x000fe200078e0000 */
[----:B---3--:R-:W-:Y:S01]  /*f520*/  IADD3 R22, P5, PT, R22, R71, RZ ;  /* 0x0000004716167210 */ /* 0x008fe20007fbe0ff */
[----:B------:R0:W-:Y:S04]  /*f530*/  STL [R1+0x2c0], R44 ;  /* 0x0002c02c01007387 */ /* 0x0001e80000100800 */
[----:B------:R1:W3:Y:S01]  /*f540*/  @P4 LDG.E.U16 R41, desc[UR20][R4.64] ;  /* 0x0000001404294981 */ /* 0x0002e2000c1e1500 */
[----:B------:R-:W-:Y:S01]  /*f550*/  IMAD.X R93, R93, 0x1, R70, P3 ;  /* 0x000000015d5d7824 */ /* 0x000fe200018e0646 */
[----:B------:R-:W-:Y:S01]  /*f560*/  ISETP.GT.AND P3, PT, R42, 0x2, PT ;  /* 0x000000022a00780c */ /* 0x000fe20003f64270 */
[----:B-1----:R-:W-:-:S02]  /*f570*/  @P1 IMAD.MOV.U32 R4, RZ, RZ, R44 ;  /* 0x000000ffff041224 */ /* 0x002fc400078e002c */
[----:B------:R-:W-:Y:S01]  /*f580*/  @P1 IMAD.MOV.U32 R5, RZ, RZ, R93 ;  /* 0x000000ffff051224 */ /* 0x000fe200078e005d */
[----:B------:R-:W-:Y:S01]  /*f590*/  STL [R1+0x2bc], R93 ;  /* 0x0002bc5d01007387 */ /* 0x000fe20000100800 */
[----:B------:R-:W-:-:S03]  /*f5a0*/  PRMT R40, RZ, 0x7610, R40 ;  /* 0x00007610ff287816 */ /* 0x000fc60000000028 */
[----:B------:R-:W4:Y:S04]  /*f5b0*/  LDL.LU R47, [R1+0x2d4] ;  /* 0x0002d400012f7983 */ /* 0x000f280000300800 */
[----:B0-----:R-:W3:Y:S04]  /*f5c0*/  LDL.LU R44, [R1+0x2e0] ;  /* 0x0002e000012c7983 */ /* 0x001ee80000300800 */
[----:B------:R-:W-:Y:S04]  /*f5d0*/  STL [R1+0x2c8], R22 ;  /* 0x0002c81601007387 */ /* 0x000fe80000100800 */
[----:B------:R0:W3:Y:S02]  /*f5e0*/  @P1 LDG.E.U16 R43, desc[UR20][R4.64] ;  /* 0x00000014042b1981 */ /* 0x0000e4000c1e1500 */
[----:B0-----:R-:W-:-:S02]  /*f5f0*/  @P3 IMAD.MOV.U32 R4, RZ, RZ, R22 ;  /* 0x000000ffff043224 */ /* 0x001fc400078e0016 */
[----:B--2---:R-:W-:Y:S01]  /*f600*/  IMAD.X R46, R46, 0x1, R70, P5 ;  /* 0x000000012e2e7824 */ /* 0x004fe200028e0646 */
[----:B------:R-:W-:-:S04]  /*f610*/  IADD3 R72, P6, PT, R72, R71, RZ ;  /* 0x0000004748487210 */ /* 0x000fc80007fde0ff */
[----:B------:R0:W-:Y:S01]  /*f620*/  STL [R1+0x2c4], R46 ;  /* 0x0002c42e01007387 */ /* 0x0001e20000100800 */
[----:B------:R-:W-:Y:S01]  /*f630*/  @P3 IMAD.MOV.U32 R5, RZ, RZ, R46 ;  /* 0x000000ffff053224 */ /* 0x000fe200078e002e */
[----:B------:R-:W-:-:S04]  /*f640*/  IADD3 R3, P5, PT, R3, R71, RZ ;  /* 0x0000004703037210 */ /* 0x000fc80007fbe0ff */
[----:B------:R1:W5:Y:S04]  /*f650*/  @P3 LDG.E.U16 R40, desc[UR20][R4.64] ;  /* 0x0000001404283981 */ /* 0x000368000c1e1500 */
[----:B0-----:R-:W2:Y:S04]  /*f660*/  LDL.LU R46, [R1+0x2dc] ;  /* 0x0002dc00012e7983 */ /* 0x001ea80000300800 */
[----:B------:R-:W-:Y:S04]  /*f670*/  STL [R1+0x2d0], R72 ;  /* 0x0002d04801007387 */ /* 0x000fe80000100800 */
[----:B------:R-:W2:Y:S04]  /*f680*/  LDL.LU R93, [R1+0x2e8] ;  /* 0x0002e800015d7983 */ /* 0x000ea80000300800 */
[----:B------:R-:W-:Y:S04]  /*f690*/  STL [R1+0x2d8], R3 ;  /* 0x0002d80301007387 */ /* 0x000fe80000100800 */
[----:B------:R-:W2:Y:S04]  /*f6a0*/  LDL.LU R22, [R1+0x2f0] ;  /* 0x0002f00001167983 */ /* 0x000ea80000300800 */
[----:B------:R-:W2:Y:S01]  /*f6b0*/  LDL.LU R5, [R1+0x2cc] ;  /* 0x0002cc0001057983 */ /* 0x000ea20000300800 */
[----:B------:R-:W-:-:S02]  /*f6c0*/  ISETP.GT.AND P4, PT, R42, 0x3, PT ;  /* 0x000000032a00780c */ /* 0x000fc40003f84270 */
[C---:B------:R-:W-:Y:S02]  /*f6d0*/  ISETP.GT.AND P1, PT, R42.reuse, 0x4, PT ;  /* 0x000000042a00780c */ /* 0x040fe40003f24270 */
[----:B------:R-:W-:Y:S02]  /*f6e0*/  PRMT R39, RZ, 0x7610, R39 ;  /* 0x00007610ff277816 */ /* 0x000fe40000000027 */
[----:B------:R-:W-:Y:S02]  /*f6f0*/  ISETP.GT.AND P3, PT, R42, 0x5, PT ;  /* 0x000000052a00780c */ /* 0x000fe40003f64270 */
[----:B------:R-:W-:-:S05]  /*f700*/  PRMT R6, RZ, 0x7610, R6 ;  /* 0x00007610ff067816 */ /* 0x000fca0000000006 */
[----:B-1----:R-:W-:Y:S02]  /*f710*/  @P4 IMAD.MOV.U32 R4, RZ, RZ, R72 ;  /* 0x000000ffff044224 */ /* 0x002fe400078e0048 */
[----:B----4-:R-:W-:Y:S01]  /*f720*/  IMAD.X R47, R47, 0x1, R70, P5 ;  /* 0x000000012f2f7824 */ /* 0x010fe200028e0646 */
[----:B---3--:R-:W-:Y:S02]  /*f730*/  IADD3 R44, P5, PT, R44, R71, RZ ;  /* 0x000000472c2c7210 */ /* 0x008fe40007fbe0ff */
[----:B------:R-:W-:-:S03]  /*f740*/  PRMT R38, RZ, 0x7610, R38 ;  /* 0x00007610ff267816 */ /* 0x000fc60000000026 */
[--C-:B--2---:R-:W-:Y:S02]  /*f750*/  IMAD.X R46, R46, 0x1, R70.reuse, P5 ;  /* 0x000000012e2e7824 */ /* 0x104fe400028e0646 */
[----:B------:R-:W-:Y:S01]  /*f760*/  IMAD.X R5, R5, 0x1, R70, P6 ;  /* 0x0000000105057824 */ /* 0x000fe200030e0646 */
[----:B------:R-:W-:-:S04]  /*f770*/  IADD3 R93, P6, PT, R93, R71, RZ ;  /* 0x000000475d5d7210 */ /* 0x000fc80007fde0ff */
[----:B------:R0:W-:Y:S04]  /*f780*/  STL [R1+0x2cc], R5 ;  /* 0x0002cc0501007387 */ /* 0x0001e80000100800 */
[----:B------:R1:W5:Y:S01]  /*f790*/  @P4 LDG.E.U16 R39, desc[UR20][R4.64] ;  /* 0x0000001404274981 */ /* 0x000362000c1e1500 */
[----:B------:R-:W-:-:S03]  /*f7a0*/  IADD3 R22, P5, PT, R22, R71, RZ ;  /* 0x0000004716167210 */ /* 0x000fc60007fbe0ff */
[----:B------:R2:W-:Y:S01]  /*f7b0*/  STL [R1+0x2d4], R47 ;  /* 0x0002d42f01007387 */ /* 0x0005e20000100800 */
[----:B-1----:R-:W-:Y:S02]  /*f7c0*/  @P1 IMAD.MOV.U32 R4, RZ, RZ, R3 ;  /* 0x000000ffff041224 */ /* 0x002fe400078e0003 */
[----:B0-----:R-:W-:Y:S02]  /*f7d0*/  @P1 IMAD.MOV.U32 R5, RZ, RZ, R47 ;  /* 0x000000ffff051224 */ /* 0x001fe400078e002f */
[----:B--2---:R-:W2:Y:S04]  /*f7e0*/  LDL.LU R47, [R1+0x2ec] ;  /* 0x0002ec00012f7983 */ /* 0x004ea80000300800 */
[----:B------:R-:W3:Y:S04]  /*f7f0*/  LDL.LU R3, [R1+0x2f8] ;  /* 0x0002f80001037983 */ /* 0x000ee80000300800 */
[----:B------:R-:W-:Y:S04]  /*f800*/  STL [R1+0x2e0], R44 ;  /* 0x0002e02c01007387 */ /* 0x000fe80000100800 */
[----:B------:R0:W5:Y:S04]  /*f810*/  @P1 LDG.E.U16 R6, desc[UR20][R4.64] ;  /* 0x0000001404061981 */ /* 0x000168000c1e1500 */
[----:B------:R1:W-:Y:S01]  /*f820*/  STL [R1+0x2dc], R46 ;  /* 0x0002dc2e01007387 */ /* 0x0003e20000100800 */
[----:B0-----:R-:W-:-:S02]  /*f830*/  @P3 IMAD.MOV.U32 R4, RZ, RZ, R44 ;  /* 0x000000ffff043224 */ /* 0x001fc400078e002c */
[----:B------:R-:W-:Y:S02]  /*f840*/  @P3 IMAD.MOV.U32 R5, RZ, RZ, R46 ;  /* 0x000000ffff053224 */ /* 0x000fe400078e002e */
[----:B-1----:R-:W4:Y:S04]  /*f850*/  LDL.LU R46, [R1+0x2f4] ;  /* 0x0002f400012e7983 */ /* 0x002f280000300800 */
[----:B------:R-:W-:Y:S04]  /*f860*/  STL [R1+0x2e8], R93 ;  /* 0x0002e85d01007387 */ /* 0x000fe80000100800 */
[----:B------:R-:W4:Y:S04]  /*f870*/  LDL.LU R72, [R1+0x300] ;  /* 0x0003000001487983 */ /* 0x000f280000300800 */
[----:B------:R-:W-:Y:S04]  /*f880*/  STL [R1+0x2f0], R22 ;  /* 0x0002f01601007387 */ /* 0x000fe80000100800 */
[----:B------:R-:W4:Y:S04]  /*f890*/  LDL.LU R44, [R1+0x308] ;  /* 0x00030800012c7983 */ /* 0x000f280000300800 */
[----:B------:R0:W5:Y:S04]  /*f8a0*/  @P3 LDG.E.U16 R38, desc[UR20][R4.64] ;  /* 0x0000001404263981 */ /* 0x000168000c1e1500 */
[----:B------:R-:W4:Y:S01]  /*f8b0*/  LDL.LU R5, [R1+0x2e4] ;  /* 0x0002e40001057983 */ /* 0x000f220000300800 */
[----:B------:R-:W-:-:S02]  /*f8c0*/  ISETP.GT.AND P4, PT, R42, 0x6, PT ;  /* 0x000000062a00780c */ /* 0x000fc40003f84270 */
[C---:B------:R-:W-:Y:S02]  /*f8d0*/  ISETP.GT.AND P1, PT, R42.reuse, 0x7, PT ;  /* 0x000000072a00780c */ /* 0x040fe40003f24270 */
[----:B------:R-:W-:Y:S02]  /*f8e0*/  PRMT R7, RZ, 0x7610, R7 ;  /* 0x00007610ff077816 */ /* 0x000fe40000000007 */
[----:B------:R-:W-:Y:S02]  /*f8f0*/  ISETP.GT.AND P3, PT, R42, 0x8, PT ;  /* 0x000000082a00780c */ /* 0x000fe40003f64270 */
[----:B------:R-:W-:-:S05]  /*f900*/  PRMT R37, RZ, 0x7610, R37 ;  /* 0x00007610ff257816 */ /* 0x000fca0000000025 */
[----:B0-----:R-:W-:Y:S01]  /*f910*/  @P4 IMAD.MOV.U32 R4, RZ, RZ, R93 ;  /* 0x000000ffff044224 */ /* 0x001fe200078e005d */
[----:B------:R-:W-:Y:S01]  /*f920*/  PRMT R36, RZ, 0x7610, R36 ;  /* 0x00007610ff247816 */ /* 0x000fe20000000024 */
[----:B--2---:R-:W-:Y:S01]  /*f930*/  IMAD.X R47, R47, 0x1, R70, P5 ;  /* 0x000000012f2f7824 */ /* 0x004fe200028e0646 */
[----:B---3--:R-:W-:-:S05]  /*f940*/  IADD3 R3, P5, PT, R3, R71, RZ ;  /* 0x0000004703037210 */ /* 0x008fca0007fbe0ff */
[--C-:B----4-:R-:W-:Y:S01]  /*f950*/  IMAD.X R46, R46, 0x1, R70.reuse, P5 ;  /* 0x000000012e2e7824 */ /* 0x110fe200028e0646 */
[-C--:B------:R-:W-:Y:S01]  /*f960*/  IADD3 R44, P5, PT, R44, R71.reuse, RZ ;  /* 0x000000472c2c7210 */ /* 0x080fe20007fbe0ff */
[----:B------:R-:W-:Y:S01]  /*f970*/  IMAD.X R5, R5, 0x1, R70, P6 ;  /* 0x0000000105057824 */ /* 0x000fe200030e0646 */
[----:B------:R-:W-:-:S04]  /*f980*/  IADD3 R72, P6, PT, R72, R71, RZ ;  /* 0x0000004748487210 */ /* 0x000fc80007fde0ff */
[----:B------:R0:W-:Y:S04]  /*f990*/  STL [R1+0x2e4], R5 ;  /* 0x0002e40501007387 */ /* 0x0001e80000100800 */
[----:B------:R1:W5:Y:S04]  /*f9a0*/  @P4 LDG.E.U16 R7, desc[UR20][R4.64] ;  /* 0x0000001404074981 */ /* 0x000368000c1e1500 */
[----:B------:R2:W-:Y:S01]  /*f9b0*/  STL [R1+0x2ec], R47 ;  /* 0x0002ec2f01007387 */ /* 0x0005e20000100800 */
[----:B-1----:R-:W-:Y:S02]  /*f9c0*/  @P1 IMAD.MOV.U32 R4, RZ, RZ, R22 ;  /* 0x000000ffff041224 */ /* 0x002fe400078e0016 */
[----:B0-----:R-:W-:-:S02]  /*f9d0*/  @P1 IMAD.MOV.U32 R5, RZ, RZ, R47 ;  /* 0x000000ffff051224 */ /* 0x001fc400078e002f */
        /* <DEDUP_REMOVED lines=162> */
[----:B------:R0:W-:Y:S04]  /*10400*/  STL [R1+0x370], R44 ;  /* 0x0003702c01007387 */ /* 0x0001e80000100800 */
[----:B------:R1:W5:Y:S04]  /*10410*/  @P1 LDG.E.U16 R15, desc[UR20][R4.64] ;  /* 0x00000014040f1981 */ /* 0x000368000c1e1500 */
[----:B------:R4:W-:Y:S01]  /*10420*/  STL [R1+0x36c], R46 ;  /* 0x00036c2e01007387 */ /* 0x0009e20000100800 */
[----:B-1----:R-:W-:-:S02]  /*10430*/  @P3 IMAD.MOV.U32 R4, RZ, RZ, R44 ;  /* 0x000000ffff043224 */ /* 0x002fc400078e002c */
[----:B------:R-:W-:Y:S01]  /*10440*/  @P3 IMAD.MOV.U32 R5, RZ, RZ, R46 ;  /* 0x000000ffff053224 */ /* 0x000fe200078e002e */
[----:B0-----:R-:W3:Y:S04]  /*10450*/  LDL.LU R44, [R1+0x384] ;  /* 0x00038400012c7983 */ /* 0x001ee80000300800 */
[----:B------:R-:W-:Y:S04]  /*10460*/  STL [R1+0x378], R93 ;  /* 0x0003785d01007387 */ /* 0x000fe80000100800 */
[----:B------:R-:W3:Y:S04]  /*10470*/  LDL.LU R72, [R1+0x390] ;  /* 0x0003900001487983 */ /* 0x000ee80000300800 */
[----:B------:R-:W-:Y:S04]  /*10480*/  STL [R1+0x380], R22 ;  /* 0x0003801601007387 */ /* 0x000fe80000100800 */
[----:B----4-:R-:W4:Y:S04]  /*10490*/  LDL.LU R46, [R1+0x398] ;  /* 0x00039800012e7983 */ /* 0x010f280000300800 */
        /* <DEDUP_REMOVED lines=11> */
[--C-:B------:R-:W-:Y:S01]  /*10550*/  IMAD.X R44, R44, 0x1, R70.reuse, P5 ;  /* 0x000000012c2c7824 */ /* 0x100fe200028e0646 */
[-C--:B----4-:R-:W-:Y:S01]  /*10560*/  IADD3 R46, P5, PT, R46, R71.reuse, RZ ;  /* 0x000000472e2e7210 */ /* 0x090fe20007fbe0ff */
        /* <DEDUP_REMOVED lines=15> */
[----:B------:R0:W-:Y:S04]  /*10660*/  STL [R1+0x390], R72 ;  /* 0x0003904801007387 */ /* 0x0001e80000100800 */
        /* <DEDUP_REMOVED lines=10> */
[----:B-1----:R-:W-:Y:S01]  /*10710*/  @P4 IMAD.MOV.U32 R4, RZ, RZ, R72 ;  /* 0x000000ffff044224 */ /* 0x002fe200078e0048 */
        /* <DEDUP_REMOVED lines=9> */
[----:B------:R3:W-:Y:S04]  /*107b0*/  STL [R1+0x394], R47 ;  /* 0x0003942f01007387 */ /* 0x0007e80000100800 */
[----:B0-----:R-:W4:Y:S01]  /*107c0*/  LDL.LU R72, [R1+0x3ac] ;  /* 0x0003ac0001487983 */ /* 0x001f220000300800 */
[----:B--2---:R-:W-:-:S02]  /*107d0*/  @P1 IMAD.MOV.U32 R4, RZ, RZ, R46 ;  /* 0x000000ffff041224 */ /* 0x004fc400078e002e */
[----:B-1----:R-:W-:Y:S01]  /*107e0*/  @P1 IMAD.MOV.U32 R5, RZ, RZ, R47 ;  /* 0x000000ffff051224 */ /* 0x002fe200078e002f */
[----:B------:R-:W2:Y:S04]  /*107f0*/  LDL.LU R46, [R1+0x3b8] ;  /* 0x0003b800012e7983 */ /* 0x000ea80000300800 */
[----:B------:R0:W-:Y:S04]  /*10800*/  STL [R1+0x3a0], R22 ;  /* 0x0003a01601007387 */ /* 0x0001e80000100800 */
[----:B------:R1:W5:Y:S04]  /*10810*/  @P1 LDG.E.U16 R18, desc[UR20][R4.64] ;  /* 0x0000001404121981 */ /* 0x000368000c1e1500 */
[----:B------:R0:W-:Y:S04]  /*10820*/  STL [R1+0x39c], R44 ;  /* 0x00039c2c01007387 */ /* 0x0001e80000100800 */
[----:B---3--:R-:W3:Y:S01]  /*10830*/  LDL.LU R47, [R1+0x3b4] ;  /* 0x0003b400012f7983 */ /* 0x008ee20000300800 */
[----:B-1----:R-:W-:-:S02]  /*10840*/  @P3 IMAD.MOV.U32 R4, RZ, RZ, R22 ;  /* 0x000000ffff043224 */ /* 0x002fc400078e0016 */
[----:B------:R-:W-:Y:S01]  /*10850*/  @P3 IMAD.MOV.U32 R5, RZ, RZ, R44 ;  /* 0x000000ffff053224 */ /* 0x000fe200078e002c */
[----:B------:R1:W-:Y:S04]  /*10860*/  STL [R1+0x3a8], R93 ;  /* 0x0003a85d01007387 */ /* 0x0003e80000100800 */
[----:B0-----:R-:W3:Y:S04]  /*10870*/  LDL.LU R22, [R1+0x3c0] ;  /* 0x0003c00001167983 */ /* 0x001ee80000300800 */
[----:B------:R-:W-:Y:S04]  /*10880*/  STL [R1+0x3b0], R3 ;  /* 0x0003b00301007387 */ /* 0x000fe80000100800 */
[----:B------:R-:W3:Y:S04]  /*10890*/  LDL.LU R44, [R1+0x3c8] ;  /* 0x0003c800012c7983 */ /* 0x000ee80000300800 */
[----:B------:R0:W5:Y:S04]  /*108a0*/  @P3 LDG.E.U16 R26, desc[UR20][R4.64] ;  /* 0x00000014041a3981 */ /* 0x000168000c1e1500 */
[----:B------:R-:W3:Y:S01]  /*108b0*/  LDL.LU R5, [R1+0x3a4] ;  /* 0x0003a40001057983 */ /* 0x000ee20000300800 */
[----:B------:R-:W-:-:S02]  /*108c0*/  ISETP.GT.AND P4, PT, R42, 0x1e, PT ;  /* 0x0000001e2a00780c */ /* 0x000fc40003f84270 */
[C---:B------:R-:W-:Y:S02]  /*108d0*/  ISETP.GT.AND P1, PT, R42.reuse, 0x1f, PT ;  /* 0x0000001f2a00780c */ /* 0x040fe40003f24270 */
[----:B------:R-:W-:Y:S02]  /*108e0*/  PRMT R19, RZ, 0x7610, R19 ;  /* 0x00007610ff137816 */ /* 0x000fe40000000013 */
[----:B------:R-:W-:Y:S02]  /*108f0*/  ISETP.GT.AND P3, PT, R42, 0x20, PT ;  /* 0x000000202a00780c */ /* 0x000fe40003f64270 */
[----:B------:R-:W-:-:S05]  /*10900*/  PRMT R25, RZ, 0x7610, R25 ;  /* 0x00007610ff197816 */ /* 0x000fca0000000019 */
[----:B0-----:R-:W-:Y:S01]  /*10910*/  @P4 IMAD.MOV.U32 R4, RZ, RZ, R93 ;  /* 0x000000ffff044224 */ /* 0x001fe200078e005d */
[----:B------:R-:W-:Y:S01]  /*10920*/  PRMT R20, RZ, 0x7610, R20 ;  /* 0x00007610ff147816 */ /* 0x000fe20000000014 */
[----:B----4-:R-:W-:Y:S01]  /*10930*/  IMAD.X R72, R72, 0x1, R70, P5 ;  /* 0x0000000148487824 */ /* 0x010fe200028e0646 */
[----:B--2---:R-:W-:-:S05]  /*10940*/  IADD3 R46, P5, PT, R46, R71, RZ ;  /* 0x000000472e2e7210 */ /* 0x004fca0007fbe0ff */
[--C-:B---3--:R-:W-:Y:S01]  /*10950*/  IMAD.X R47, R47, 0x1, R70.reuse, P5 ;  /* 0x000000012f2f7824 */ /* 0x108fe200028e0646 */
[----:B------:R-:W-:Y:S01]  /*10960*/  IADD3 R44, P5, PT, R44, R71, RZ ;  /* 0x000000472c2c7210 */ /* 0x000fe20007fbe0ff */
[----:B------:R-:W-:-:S05]  /*10970*/  IMAD.X R5, R5, 0x1, R70, P6 ;  /* 0x0000000105057824 */ /* 0x000fca00030e0646 */
[----:B------:R0:W-:Y:S04]  /*10980*/  STL [R1+0x3a4], R5 ;  /* 0x0003a40501007387 */ /* 0x0001e80000100800 */
[----:B------:R2:W5:Y:S01]  /*10990*/  @P4 LDG.E.U16 R19, desc[UR20][R4.64] ;  /* 0x0000001404134981 */ /* 0x000562000c1e1500 */
[----:B------:R-:W-:-:S03]  /*109a0*/  IADD3 R22, P6, PT, R22, R71, RZ ;  /* 0x0000004716167210 */ /* 0x000fc60007fde0ff */
[----:B------:R-:W-:Y:S04]  /*109b0*/  STL [R1+0x3ac], R72 ;  /* 0x0003ac4801007387 */ /* 0x000fe80000100800 */
[----:B-1----:R-:W3:Y:S01]  /*109c0*/  LDL.LU R93, [R1+0x3c4] ;  /* 0x0003c400015d7983 */ /* 0x002ee20000300800 */
[----:B--2---:R-:W-:Y:S02]  /*109d0*/  @P1 IMAD.MOV.U32 R4, RZ, RZ, R3 ;  /* 0x000000ffff041224 */ /* 0x004fe400078e0003 */
[----:B0-----:R-:W-:Y:S01]  /*109e0*/  @P1 IMAD.MOV.U32 R5, RZ, RZ, R72 ;  /* 0x000000ffff051224 */ /* 0x001fe200078e0048 */
[----:B------:R-:W2:Y:S04]  /*109f0*/  LDL.LU R3, [R1+0x3d0] ;  /* 0x0003d00001037983 */ /* 0x000ea80000300800 */
[----:B------:R0:W5:Y:S04]  /*10a00*/  @P1 LDG.E.U16 R25, desc[UR20][R4.64] ;  /* 0x0000001404191981 */ /* 0x000168000c1e1500 */
[----:B------:R-:W-:Y:S04]  /*10a10*/  STL [R1+0x3b8], R46 ;  /* 0x0003b82e01007387 */ /* 0x000fe80000100800 */
[----:B------:R1:W-:Y:S01]  /*10a20*/  STL [R1+0x3b4], R47 ;  /* 0x0003b42f01007387 */ /* 0x0003e20000100800 */
[----:B0-----:R-:W-:-:S02]  /*10a30*/  @P3 IMAD.MOV.U32 R4, RZ, RZ, R46 ;  /* 0x000000ffff043224 */ /* 0x001fc400078e002e */
[----:B------:R-:W-:-:S05]  /*10a40*/  @P3 IMAD.MOV.U32 R5, RZ, RZ, R47 ;  /* 0x000000ffff053224 */ /* 0x000fca00078e002f */
[----:B------:R0:W5:Y:S04]  /*10a50*/  @P3 LDG.E.U16 R20, desc[UR20][R4.64] ;  /* 0x0000001404143981 */ /* 0x000168000c1e1500 */
[----:B-1----:R-:W4:Y:S04]  /*10a60*/  LDL.LU R47, [R1+0x3cc] ;  /* 0x0003cc00012f7983 */ /* 0x002f280000300800 */
[----:B------:R1:W-:Y:S01]  /*10a70*/  STL [R1+0x3c0], R22 ;  /* 0x0003c01601007387 */ /* 0x0003e20000100800 */
[----:B0-----:R-:W-:-:S03]  /*10a80*/  IMAD.MOV.U32 R5, RZ, RZ, R22 ;  /* 0x000000ffff057224 */ /* 0x001fc600078e0016 */
[----:B------:R-:W4:Y:S04]  /*10a90*/  LDL.LU R46, [R1+0x3d8] ;  /* 0x0003d800012e7983 */ /* 0x000f280000300800 */
[----:B------:R-:W-:Y:S04]  /*10aa0*/  STL [R1+0x3c8], R44 ;  /* 0x0003c82c01007387 */ /* 0x000fe80000100800 */
[----:B------:R-:W4:Y:S04]  /*10ab0*/  LDL.LU R72, [R1+0x3e0] ;  /* 0x0003e00001487983 */ /* 0x000f280000300800 */
[----:B-1----:R-:W4:Y:S04]  /*10ac0*/  LDL.LU R22, [R1+0x8a0] ;  /* 0x0008a00001167983 */ /* 0x002f280000300800 */
[----:B------:R-:W4:Y:S01]  /*10ad0*/  LDL.LU R4, [R1+0x3bc] ;  /* 0x0003bc0001047983 */ /* 0x000f220000300800 */
[----:B------:R-:W-:-:S02]  /*10ae0*/  ISETP.GT.AND P4, PT, R42, 0x21, PT ;  /* 0x000000212a00780c */ /* 0x000fc40003f84270 */
[C---:B------:R-:W-:Y:S02]  /*10af0*/  ISETP.GT.AND P1, PT, R42.reuse, 0x22, PT ;  /* 0x000000222a00780c */ /* 0x040fe40003f24270 */
[----:B------:R-:W-:Y:S02]  /*10b00*/  PRMT R24, RZ, 0x7610, R24 ;  /* 0x00007610ff187816 */ /* 0x000fe40000000018 */
[----:B------:R-:W-:Y:S02]  /*10b10*/  ISETP.GT.AND P3, PT, R42, 0x23, PT ;  /* 0x000000232a00780c */ /* 0x000fe40003f64270 */
[----:B------:R-:W-:Y:S02]  /*10b20*/  PRMT R21, RZ, 0x7610, R21 ;  /* 0x00007610ff157816 */ /* 0x000fe40000000015 */
[----:B------:R-:W-:Y:S01]  /*10b30*/  PRMT R23, RZ, 0x7610, R23 ;  /* 0x00007610ff177816 */ /* 0x000fe20000000017 */
[----:B---3--:R-:W-:Y:S01]  /*10b40*/  IMAD.X R93, R93, 0x1, R70, P5 ;  /* 0x000000015d5d7824 */ /* 0x008fe200028e0646 */
[----:B--2---:R-:W-:-:S05]  /*10b50*/  IADD3 R3, P5, PT, R3, R71, RZ ;  /* 0x0000004703037210 */ /* 0x004fca0007fbe0ff */
[--C-:B----4-:R-:W-:Y:S02]  /*10b60*/  IMAD.X R47, R47, 0x1, R70.reuse, P5 ;  /* 0x000000012f2f7824 */ /* 0x110fe400028e0646 */
[----:B------:R-:W-:-:S05]  /*10b70*/  IMAD.X R4, R4, 0x1, R70, P6 ;  /* 0x0000000104047824 */ /* 0x000fca00030e0646 */
[-C--:B------:R-:W-:Y:S01]  /*10b80*/  @P4 LOP3.LUT R5, R5, R4.reuse, RZ, 0x3c, !PT ;  /* 0x0000000405054212 */ /* 0x080fe200078e3cff */
[----:B------:R0:W-:Y:S03]  /*10b90*/  STL [R1+0x3bc], R4 ;  /* 0x0003bc0401007387 */ /* 0x0001e60000100800 */
[----:B0-----:R-:W-:-:S04]  /*10ba0*/  @P4 LOP3.LUT R4, R5, R4, RZ, 0x3c, !PT ;  /* 0x0000000405044212 */ /* 0x001fc800078e3cff */
[----:B------:R-:W-:-:S05]  /*10bb0*/  @P4 LOP3.LUT R5, R5, R4, RZ, 0x3c, !PT ;  /* 0x0000000405054212 */ /* 0x000fca00078e3cff */
[----:B------:R0:W5:Y:S01]  /*10bc0*/  @P4 LDG.E.U16 R24, desc[UR20][R4.64] ;  /* 0x0000001404184981 */ /* 0x000162000c1e1500 */
[----:B------:R-:W-:-:S03]  /*10bd0*/  IADD3 R46, P6, PT, R46, R71, RZ ;  /* 0x000000472e2e7210 */ /* 0x000fc60007fde0ff */
[----:B------:R1:W-:Y:S01]  /*10be0*/  STL [R1+0x3c4], R93 ;  /* 0x0003c45d01007387 */ /* 0x0003e20000100800 */
[----:B0-----:R-:W-:Y:S02]  /*10bf0*/  @P1 IMAD.MOV.U32 R4, RZ, RZ, R44 ;  /* 0x000000ffff041224 */ /* 0x001fe400078e002c */
[----:B------:R-:W-:Y:S02]  /*10c00*/  @P1 IMAD.MOV.U32 R5, RZ, RZ, R93 ;  /* 0x000000ffff051224 */ /* 0x000fe400078e005d */
[----:B-1----:R-:W2:Y:S01]  /*10c10*/  LDL.LU R93, [R1+0x3dc] ;  /* 0x0003dc00015d7983 */ /* 0x002ea20000300800 */
[----:B------:R-:W-:-:S03]  /*10c20*/  IADD3 R72, P5, PT, R72, R71, RZ ;  /* 0x0000004748487210 */ /* 0x000fc60007fbe0ff */
[----:B------:R0:W5:Y:S04]  /*10c30*/  @P1 LDG.E.U16 R21, desc[UR20][R4.64] ;  /* 0x0000001404151981 */ /* 0x000168000c1e1500 */
[----:B------:R-:W3:Y:S04]  /*10c40*/  LDL.LU R44, [R1+0x3e8] ;  /* 0x0003e800012c7983 */ /* 0x000ee80000300800 */
[----:B------:R1:W-:Y:S01]  /*10c50*/  STL [R1+0x3d0], R3 ;  /* 0x0003d00301007387 */ /* 0x0003e20000100800 */
[----:B0-----:R-:W-:Y:S02]  /*10c60*/  @P3 IMAD.MOV.U32 R4, RZ, RZ, R3 ;  /* 0x000000ffff043224 */ /* 0x001fe400078e0003 */
[----:B------:R-:W-:Y:S01]  /*10c70*/  @P3 IMAD.MOV.U32 R5, RZ, RZ, R47 ;  /* 0x000000ffff053224 */ /* 0x000fe200078e002f */
[----:B------:R0:W-:Y:S04]  /*10c80*/  STL [R1+0x3cc], R47 ;  /* 0x0003cc2f01007387 */ /* 0x0001e80000100800 */
[----:B------:R4:W5:Y:S04]  /*10c90*/  @P3 LDG.E.U16 R23, desc[UR20][R4.64] ;  /* 0x0000001404173981 */ /* 0x000968000c1e1500 */
[----:B-1----:R-:W2:Y:S04]  /*10ca0*/  LDL.LU R3, [R1+0x3f0] ;  /* 0x0003f00001037983 */ /* 0x002ea80000300800 */
[----:B------:R1:W-:Y:S01]  /*10cb0*/  STL [R1+0x3d8], R46 ;  /* 0x0003d82e01007387 */ /* 0x0003e20000100800 */
[----:B----4-:R-:W-:-:S03]  /*10cc0*/  IMAD.MOV.U32 R5, RZ, RZ, R46 ;  /* 0x000000ffff057224 */ /* 0x010fc600078e002e */
[----:B0-----:R-:W4:Y:S04]  /*10cd0*/  LDL.LU R47, [R1+0x3f8] ;  /* 0x0003f800012f7983 */ /* 0x001f280000300800 */
[----:B------:R-:W-:Y:S04]  /*10ce0*/  STL [R1+0x3e0], R72 ;  /* 0x0003e04801007387 */ /* 0x000fe80000100800 */
[----:B-1----:R-:W2:Y:S04]  /*10cf0*/  LDL.LU R46, [R1+0x89c] ;  /* 0x00089c00012e7983 */ /* 0x002ea80000300800 */
[----:B------:R-:W2:Y:S01]  /*10d00*/  LDL.LU R4, [R1+0x3d4] ;  /* 0x0003d40001047983 */ /* 0x000ea20000300800 */
[----:B------:R-:W-:-:S02]  /*10d10*/  ISETP.GT.AND P4, PT, R42, 0x24, PT ;  /* 0x000000242a00780c */ /* 0x000fc40003f84270 */
[----:B------:R-:W-:Y:S01]  /*10d20*/  PRMT R45, RZ, 0x7610, R45 ;  /* 0x00007610ff2d7816 */ /* 0x000fe2000000002d */
[----:B--2---:R-:W-:-:S10]  /*10d30*/  IMAD.X R4, R4, 0x1, R70, P6 ;  /* 0x0000000104047824 */ /* 0x004fd400030e0646 */
[-C--:B------:R-:W-:Y:S01]  /*10d40*/  @P4 LOP3.LUT R5, R5, R4.reuse, RZ, 0x3c, !PT ;  /* 0x0000000405054212 */ /* 0x080fe200078e3cff */
[----:B------:R0:W-:Y:S03]  /*10d50*/  STL [R1+0x3d4], R4 ;  /* 0x0003d40401007387 */ /* 0x0001e60000100800 */
[----:B0-----:R-:W-:-:S04]  /*10d60*/  @P4 LOP3.LUT R4, R5, R4, RZ, 0x3c, !PT ;  /* 0x0000000405044212 */ /* 0x001fc800078e3cff */
[----:B------:R-:W-:-:S05]  /*10d70*/  @P4 LOP3.LUT R5, R5, R4, RZ, 0x3c, !PT ;  /* 0x0000000405054212 */ /* 0x000fca00078e3cff */
[----:B------:R0:W2:Y:S01]  /*10d80*/  @P4 LDG.E.U16 R45, desc[UR20][R4.64] ;  /* 0x00000014042d4981 */ /* 0x0000a2000c1e1500 */
[----:B------:R-:W-:Y:S01]  /*10d90*/  ISETP.GT.AND P1, PT, R42, 0x25, PT ;  /* 0x000000252a00780c */ /* 0x000fe20003f24270 */
[----:B------:R-:W-:Y:S01]  /*10da0*/  IMAD.X R93, R93, 0x1, R70, P5 ;  /* 0x000000015d5d7824 */ /* 0x000fe200028e0646 */
[----:B------:R-:W-:Y:S02]  /*10db0*/  PRMT R22, RZ, 0x7610, R22 ;  /* 0x00007610ff167816 */ /* 0x000fe40000000016 */
[----:B---3--:R-:W-:Y:S02]  /*10dc0*/  IADD3 R44, P5, PT, R44, R71, RZ ;  /* 0x000000472c2c7210 */ /* 0x008fe40007fbe0ff */
[----:B------:R-:W-:Y:S07]  /*10dd0*/  STL [R1+0x3dc], R93 ;  /* 0x0003dc5d01007387 */ /* 0x000fee0000100800 */
[----:B0-----:R-:W-:-:S02]  /*10de0*/  @P1 IMAD.MOV.U32 R4, RZ, RZ, R72 ;  /* 0x000000ffff041224 */ /* 0x001fc400078e0048 */
[----:B------:R-:W-:-:S05]  /*10df0*/  @P1 IMAD.MOV.U32 R5, RZ, RZ, R93 ;  /* 0x000000ffff051224 */ /* 0x000fca00078e005d */
[----:B------:R0:W5:Y:S02]  /*10e00*/  @P1 LDG.E.U16 R22, desc[UR20][R4.64] ;  /* 0x0000001404161981 */ /* 0x000164000c1e1500 */
[----:B0-----:R-:W-:Y:S02]  /*10e10*/  IMAD.MOV.U32 R5, RZ, RZ, R44 ;  /* 0x000000ffff057224 */ /* 0x001fe400078e002c */
[----:B--2---:R0:W-:Y:S04]  /*10e20*/  STL [R1+0xb0], R45 ;  /* 0x0000b02d01007387 */ /* 0x0041e80000100800 */
[----:B0-----:R-:W2:Y:S04]  /*10e30*/  LDL.LU R45, [R1+0x898] ;  /* 0x00089800012d7983 */ /* 0x001ea80000300800 */
[----:B------:R-:W3:Y:S04]  /*10e40*/  LDL.LU R93, [R1+0x3f4] ;  /* 0x0003f400015d7983 */ /* 0x000ee80000300800 */
[----:B------:R-:W2:Y:S04]  /*10e50*/  LDL.LU R72, [R1+0x400] ;  /* 0x0004000001487983 */ /* 0x000ea80000300800 */
[----:B------:R0:W-:Y:S04]  /*10e60*/  STL [R1+0x3e8], R44 ;  /* 0x0003e82c01007387 */ /* 0x0001e80000100800 */
[----:B0-----:R-:W2:Y:S04]  /*10e70*/  LDL.LU R44, [R1+0x894] ;  /* 0x00089400012c7983 */ /* 0x001ea80000300800 */
[----:B------:R-:W2:Y:S01]  /*10e80*/  LDL.LU R4, [R1+0x3e4] ;  /* 0x0003e40001047983 */ /* 0x000ea20000300800 */
[----:B------:R-:W-:-:S02]  /*10e90*/  ISETP.GT.AND P3, PT, R42, 0x26, PT ;  /* 0x000000262a00780c */ /* 0x000fc40003f64270 */
[----:B------:R-:W-:Y:S02]  /*10ea0*/  PRMT R90, RZ, 0x7610, R90 ;  /* 0x00007610ff5a7816 */ /* 0x000fe4000000005a */
[----:B------:R-:W-:Y:S01]  /*10eb0*/  IADD3 R3, P6, PT, R3, R71, RZ ;  /* 0x0000004703037210 */ /* 0x000fe20007fde0ff */
[----:B--2---:R-:W-:-:S08]  /*10ec0*/  IMAD.X R4, R4, 0x1, R70, P5 ;  /* 0x0000000104047824 */ /* 0x004fd000028e0646 */
[-C--:B------:R-:W-:Y:S01]  /*10ed0*/  @P3 LOP3.LUT R5, R5, R4.reuse, RZ, 0x3c, !PT ;  /* 0x0000000405053212 */ /* 0x080fe200078e3cff */
[----:B------:R0:W-:Y:S03]  /*10ee0*/  STL [R1+0x3e4], R4 ;  /* 0x0003e40401007387 */ /* 0x0001e60000100800 */
[----:B0-----:R-:W-:-:S04]  /*10ef0*/  @P3 LOP3.LUT R4, R5, R4, RZ, 0x3c, !PT ;  /* 0x0000000405043212 */ /* 0x001fc800078e3cff */
[----:B------:R-:W-:Y:S01]  /*10f00*/  @P3 LOP3.LUT R5, R5, R4, RZ, 0x3c, !PT ;  /* 0x0000000405053212 */ /* 0x000fe200078e3cff */
[----:B------:R0:W-:Y:S04]  /*10f10*/  STL [R1+0x3f0], R3 ;  /* 0x0003f00301007387 */ /* 0x0001e80000100800 */
[----:B------:R1:W2:Y:S04]  /*10f20*/  @P3 LDG.E.U16 R90, desc[UR20][R4.64] ;  /* 0x00000014045a3981 */ /* 0x0002a8000c1e1500 */
[----:B------:R-:W2:Y:S01]  /*10f30*/  LDL.LU R4, [R1+0x3ec] ;  /* 0x0003ec0001047983 */ /* 0x000ea20000300800 */
[C---:B------:R-:W-:Y:S01]  /*10f40*/  ISETP.GT.AND P4, PT, R42.reuse, 0x27, PT ;  /* 0x000000272a00780c */ /* 0x040fe20003f84270 */
[----:B-1----:R-:W-:Y:S01]  /*10f50*/  IMAD.MOV.U32 R5, RZ, RZ, R3 ;  /* 0x000000ffff057224 */ /* 0x002fe200078e0003 */
[----:B----4-:R-:W-:Y:S01]  /*10f60*/  IADD3 R47, P5, PT, R47, R71, RZ ;  /* 0x000000472f2f7210 */ /* 0x010fe20007fbe0ff */
[----:B0-----:R-:W4:Y:S01]  /*10f70*/  LDL.LU R3, [R1+0x408] ;  /* 0x0004080001037983 */ /* 0x001f220000300800 */
[----:B------:R-:W-:-:S03]  /*10f80*/  ISETP.GT.AND P1, PT, R42, 0x28, PT ;  /* 0x000000282a00780c */ /* 0x000fc60003f24270 */
[----:B------:R-:W-:Y:S01]  /*10f90*/  STL [R1+0x3f8], R47 ;  /* 0x0003f82f01007387 */ /* 0x000fe20000100800 */
[----:B------:R-:W-:Y:S01]  /*10fa0*/  PRMT R45, RZ, 0x7610, R45 ;  /* 0x00007610ff2d7816 */ /* 0x000fe2000000002d */
[----:B---3--:R-:W-:Y:S01]  /*10fb0*/  IMAD.X R93, R93, 0x1, R70, P5 ;  /* 0x000000015d5d7824 */ /* 0x008fe200028e0646 */
[----:B------:R-:W-:Y:S01]  /*10fc0*/  PRMT R46, RZ, 0x7610, R46 ;  /* 0x00007610ff2e7816 */ /* 0x000fe2000000002e */
[----:B--2---:R0:W-:Y:S01]  /*10fd0*/  STL [R1+0xac], R90 ;  /* 0x0000ac5a01007387 */ /* 0x0041e20000100800 */
[----:B------:R-:W-:-:S03]  /*10fe0*/  IMAD.X R4, R4, 0x1, R70, P6 ;  /* 0x0000000104047824 */ /* 0x000fc600030e0646 */
[----:B0-----:R-:W2:Y:S02]  /*10ff0*/  LDL.LU R90, [R1+0x410] ;  /* 0x00041000015a7983 */ /* 0x001ea40000300800 */
[-C--:B------:R-:W-:Y:S02]  /*11000*/  @P4 LOP3.LUT R5, R5, R4.reuse, RZ, 0x3c, !PT ;  /* 0x0000000405054212 */ /* 0x080fe400078e3cff */
[----:B------:R0:W-:Y:S02]  /*11010*/  STL [R1+0x3ec], R4 ;  /* 0x0003ec0401007387 */ /* 0x0001e40000100800 */
[----:B0-----:R-:W-:-:S04]  /*11020*/  @P4 LOP3.LUT R4, R5, R4, RZ, 0x3c, !PT ;  /* 0x0000000405044212 */ /* 0x001fc800078e3cff */
[----:B------:R-:W-:-:S05]  /*11030*/  @P4 LOP3.LUT R5, R5, R4, RZ, 0x3c, !PT ;  /* 0x0000000405054212 */ /* 0x000fca00078e3cff */
[----:B------:R0:W3:Y:S02]  /*11040*/  @P4 LDG.E.U16 R45, desc[UR20][R4.64] ;  /* 0x00000014042d4981 */ /* 0x0000e4000c1e1500 */
[----:B0-----:R-:W-:Y:S02]  /*11050*/  IMAD.MOV.U32 R5, RZ, RZ, R93 ;  /* 0x000000ffff057224 */ /* 0x001fe400078e005d */
[----:B------:R-:W-:-:S05]  /*11060*/  @P1 IMAD.MOV.U32 R4, RZ, RZ, R47 ;  /* 0x000000ffff041224 */ /* 0x000fca00078e002f */
[----:B------:R-:W2:Y:S01]  /*11070*/  @P1 LDG.E.U16 R46, desc[UR20][R4.64] ;  /* 0x00000014042e1981 */ /* 0x000ea2000c1e1500 */
[----:B------:R-:W-:-:S03]  /*11080*/  IADD3 R72, P5, PT, R72, R71, RZ ;  /* 0x0000004748487210 */ /* 0x000fc60007fbe0ff */
[----:B------:R-:W-:Y:S04]  /*11090*/  STL [R1+0x3f4], R93 ;  /* 0x0003f45d01007387 */ /* 0x000fe80000100800 */
[----:B---3--:R0:W-:Y:S04]  /*110a0*/  STL [R1+0xa4], R45 ;  /* 0x0000a42d01007387 */ /* 0x0081e80000100800 */
[----:B0-----:R-:W3:Y:S04]  /*110b0*/  LDL.LU R45, [R1+0x890] ;  /* 0x00089000012d7983 */ /* 0x001ee80000300800 */
[----:B------:R-:W3:Y:S04]  /*110c0*/  LDL.LU R93, [R1+0x88c] ;  /* 0x00088c00015d7983 */ /* 0x000ee80000300800 */
[----:B------:R-:W3:Y:S04]  /*110d0*/  LDL.LU R47, [R1+0x40c] ;  /* 0x00040c00012f7983 */ /* 0x000ee80000300800 */
[----:B--2---:R0:W-:Y:S04]  /*110e0*/  STL [R1+0xa8], R46 ;  /* 0x0000a82e01007387 */ /* 0x0041e80000100800 */
[----:B0-----:R-:W2:Y:S04]  /*110f0*/  LDL.LU R46, [R1+0x888] ;  /* 0x00088800012e7983 */ /* 0x001ea80000300800 */
[----:B------:R0:W-:Y:S04]  /*11100*/  STL [R1+0x400], R72 ;  /* 0x0004004801007387 */ /* 0x0001e80000100800 */
[----:B------:R-:W2:Y:S01]  /*11110*/  LDL.LU R4, [R1+0x3fc] ;  /* 0x0003fc0001047983 */ /* 0x000ea20000300800 */
[----:B------:R-:W-:Y:S01]  /*11120*/  ISETP.GT.AND P3, PT, R42, 0x29, PT ;  /* 0x000000292a00780c */ /* 0x000fe20003f64270 */
[----:B------:R-:W-:-:S02]  /*11130*/  IMAD.MOV.U32 R5, RZ, RZ, R72 ;  /* 0x000000ffff057224 */ /* 0x000fc400078e0048 */
[----:B0-----:R-:W3:Y:S01]  /*11140*/  LDL.LU R72, [R1+0x418] ;  /* 0x0004180001487983 */ /* 0x001ee20000300800 */
[----:B------:R-:W-:Y:S02]  /*11150*/  PRMT R50, RZ, 0x7610, R50 ;  /* 0x00007610ff327816 */ /* 0x000fe40000000032 */
[----:B----4-:R-:W-:Y:S01]  /*11160*/  IADD3 R3, P6, PT, R3, R71, RZ ;  /* 0x0000004703037210 */ /* 0x010fe20007fde0ff */
[----:B--2---:R-:W-:-:S06]  /*11170*/  IMAD.X R4, R4, 0x1, R70, P5 ;  /* 0x0000000104047824 */ /* 0x004fcc00028e0646 */
[-C--:B------:R-:W-:Y:S01]  /*11180*/  @P3 LOP3.LUT R5, R5, R4.reuse, RZ, 0x3c, !PT ;  /* 0x0000000405053212 */ /* 0x080fe200078e3cff */
[----:B------:R0:W-:Y:S03]  /*11190*/  STL [R1+0x3fc], R4 ;  /* 0x0003fc0401007387 */ /* 0x0001e60000100800 */
[----:B0-----:R-:W-:-:S04]  /*111a0*/  @P3 LOP3.LUT R4, R5, R4, RZ, 0x3c, !PT ;  /* 0x0000000405043212 */ /* 0x001fc800078e3cff */
[----:B------:R-:W-:Y:S01]  /*111b0*/  @P3 LOP3.LUT R5, R5, R4, RZ, 0x3c, !PT ;  /* 0x0000000405053212 */ /* 0x000fe200078e3cff */
[----:B------:R0:W-:Y:S04]  /*111c0*/  STL [R1+0x408], R3 ;  /* 0x0004080301007387 */ /* 0x0001e80000100800 */
[----:B------:R1:W2:Y:S04]  /*111d0*/  @P3 LDG.E.U16 R50, desc[UR20][R4.64] ;  /* 0x0000001404323981 */ /* 0x0002a8000c1e1500 */
[----:B------:R-:W4:Y:S01]  /*111e0*/  LDL.LU R4, [R1+0x404] ;  /* 0x0004040001047983 */ /* 0x000f220000300800 */
[----:B------:R-:W-:Y:S01]  /*111f0*/  ISETP.GT.AND P4, PT, R42, 0x2a, PT ;  /* 0x0000002a2a00780c */ /* 0x000fe20003f84270 */
[----:B-1----:R-:W-:Y:S01]  /*11200*/  IMAD.MOV.U32 R5, RZ, RZ, R3 ;  /* 0x000000ffff057224 */ /* 0x002fe200078e0003 */
[----:B------:R-:W-:Y:S01]  /*11210*/  IADD3 R90, P5, PT, R90, R71, RZ ;  /* 0x000000475a5a7210 */ /* 0x000fe20007fbe0ff */
[----:B0-----:R-:W4:Y:S01]  /*11220*/  LDL.LU R3, [R1+0x420] ;  /* 0x0004200001037983 */ /* 0x001f220000300800 */
[----:B------:R-:W-:-:S03]  /*11230*/  ISETP.GT.AND P1, PT, R42, 0x2b, PT ;  /* 0x0000002b2a00780c */ /* 0x000fc60003f24270 */
[----:B------:R-:W-:Y:S01]  /*11240*/  STL [R1+0x410], R90 ;  /* 0x0004105a01007387 */ /* 0x000fe20000100800 */
[----:B------:R-:W-:Y:S01]  /*11250*/  PRMT R92, RZ, 0x7610, R92 ;  /* 0x00007610ff5c7816 */ /* 0x000fe2000000005c */
[--C-:B---3--:R-:W-:Y:S01]  /*11260*/  IMAD.X R47, R47, 0x1, R70.reuse, P5 ;  /* 0x000000012f2f7824 */ /* 0x108fe200028e0646 */
[----:B------:R-:W-:Y:S01]  /*11270*/  PRMT R91, RZ, 0x7610, R91 ;  /* 0x00007610ff5b7816 */ /* 0x000fe2000000005b */
[----:B--2---:R0:W-:Y:S01]  /*11280*/  STL [R1+0xa0], R50 ;  /* 0x0000a03201007387 */ /* 0x0041e20000100800 */
[----:B----4-:R-:W-:-:S03]  /*11290*/  IMAD.X R4, R4, 0x1, R70, P6 ;  /* 0x0000000104047824 */ /* 0x010fc600030e0646 */
        /* <DEDUP_REMOVED lines=8> */
[----:B------:R-:W4:Y:S01]  /*11320*/  @P1 LDG.E.U16 R91, desc[UR20][R4.64] ;  /* 0x00000014045b1981 */ /* 0x000f22000c1e1500 */
[----:B------:R-:W-:-:S03]  /*11330*/  IADD3 R72, P5, PT, R72, R71, RZ ;  /* 0x0000004748487210 */ /* 0x000fc60007fbe0ff */
[----:B------:R-:W-:Y:S04]  /*11340*/  STL [R1+0x40c], R47 ;  /* 0x00040c2f01007387 */ /* 0x000fe80000100800 */
[----:B---3--:R0:W-:Y:S04]  /*11350*/  STL [R1+0x9c], R92 ;  /* 0x00009c5c01007387 */ /* 0x0081e80000100800 */
[----:B0-----:R-:W3:Y:S04]  /*11360*/  LDL.LU R92, [R1+0x884] ;  /* 0x00088400015c7983 */ /* 0x001ee80000300800 */
[----:B------:R-:W2:Y:S04]  /*11370*/  LDL.LU R47, [R1+0x880] ;  /* 0x00088000012f7983 */ /* 0x000ea80000300800 */
[----:B------:R-:W2:Y:S04]  /*11380*/  LDL.LU R90, [R1+0x424] ;  /* 0x00042400015a7983 */ /* 0x000ea80000300800 */
[----:B----4-:R0:W-:Y:S04]  /*11390*/  STL [R1+0x98], R91 ;  /* 0x0000985b01007387 */ /* 0x0101e80000100800 */
[----:B0-----:R-:W4:Y:S04]  /*113a0*/  LDL.LU R91, [R1+0x87c] ;  /* 0x00087c00015b7983 */ /* 0x001f280000300800 */
[----:B------:R0:W-:Y:S04]  /*113b0*/  STL [R1+0x418], R72 ;  /* 0x0004184801007387 */ /* 0x0001e80000100800 */
[----:B------:R-:W2:Y:S01]  /*113c0*/  LDL.LU R4, [R1+0x414] ;  /* 0x0004140001047983 */ /* 0x000ea20000300800 */
[----:B------:R-:W-:Y:S01]  /*113d0*/  ISETP.GT.AND P3, PT, R42, 0x2c, PT ;  /* 0x0000002c2a00780c */ /* 0x000fe20003f64270 */
[----:B------:R-:W-:-:S02]  /*113e0*/  IMAD.MOV.U32 R5, RZ, RZ, R72 ;  /* 0x000000ffff057224 */ /* 0x000fc400078e0048 */
[----:B0-----:R-:W3:Y:S01]  /*113f0*/  LDL.LU R72, [R1+0x430] ;  /* 0x0004300001487983 */ /* 0x001ee20000300800 */
[----:B------:R-:W-:Y:S02]  /*11400*/  PRMT R87, RZ, 0x7610, R87 ;  /* 0x00007610ff577816 */ /* 0x000fe40000000057 */
[----:B------:R-:W-:Y:S01]  /*11410*/  IADD3 R3, P6, PT, R3, R71, RZ ;  /* 0x0000004703037210 */ /* 0x000fe20007fde0ff */
[----:B--2---:R-:W-:-:S06]  /*11420*/  IMAD.X R4, R4, 0x1, R70, P5 ;  /* 0x0000000104047824 */ /* 0x004fcc00028e0646 */
[-C--:B------:R-:W-:Y:S01]  /*11430*/  @P3 LOP3.LUT R5, R5, R4.reuse, RZ, 0x3c, !PT ;  /* 0x0000000405053212 */ /* 0x080fe200078e3cff */
[----:B------:R0:W-:Y:S03]  /*11440*/  STL [R1+0x414], R4 ;  /* 0x0004140401007387 */ /* 0x0001e60000100800 */
[----:B0-----:R-:W-:-:S04]  /*11450*/  @P3 LOP3.LUT R4, R5, R4, RZ, 0x3c, !PT ;  /* 0x0000000405043212 */ /* 0x001fc800078e3cff */
[----:B------:R-:W-:Y:S01]  /*11460*/  @P3 LOP3.LUT R5, R5, R4, RZ, 0x3c, !PT ;  /* 0x0000000405053212 */ /* 0x000fe200078e3cff */
[----:B------:R0:W-:Y:S04]  /*11470*/  STL [R1+0x420], R3 ;  /* 0x0004200301007387 */ /* 0x0001e80000100800 */
[----:B------:R1:W2:Y:S04]  /*11480*/  @P3 LDG.E.U16 R87, desc[UR20][R4.64] ;  /* 0x0000001404573981 */ /* 0x0002a8000c1e1500 */
[----:B------:R-:W3:Y:S01]  /*11490*/  LDL.LU R4, [R1+0x41c] ;  /* 0x00041c0001047983 */ /* 0x000ee20000300800 */
[----:B------:R-:W-:Y:S01]  /*114a0*/  ISETP.GT.AND P4, PT, R42, 0x2d, PT ;  /* 0x0000002d2a00780c */ /* 0x000fe20003f84270 */
[----:B-1----:R-:W-:Y:S01]  /*114b0*/  IMAD.MOV.U32 R5, RZ, RZ, R3 ;  /* 0x000000ffff057224 */ /* 0x002fe200078e0003 */
[----:B------:R-:W-:Y:S01]  /*114c0*/  IADD3 R50, P5, PT, R50, R71, RZ ;  /* 0x0000004732327210 */ /* 0x000fe20007fbe0ff */
[----:B0-----:R-:W4:Y:S01]  /*114d0*/  LDL.LU R3, [R1+0x438] ;  /* 0x0004380001037983 */ /* 0x001f220000300800 */
[----:B------:R-:W-:-:S03]  /*114e0*/  ISETP.GT.AND P1, PT, R42, 0x2e, PT ;  /* 0x0000002e2a00780c */ /* 0x000fc60003f24270 */
[----:B------:R-:W-:Y:S01]  /*114f0*/  STL [R1+0x428], R50 ;  /* 0x0004283201007387 */ /* 0x000fe20000100800 */
[----:B------:R-:W-:Y:S01]  /*11500*/  PRMT R48, RZ, 0x7610, R48 ;  /* 0x00007610ff307816 */ /* 0x000fe20000000030 */
[--C-:B------:R-:W-:Y:S01]  /*11510*/  IMAD.X R90, R90, 0x1, R70.reuse, P5 ;  /* 0x000000015a5a7824 */ /* 0x100fe200028e0646 */
[----:B------:R-:W-:Y:S01]  /*11520*/  PRMT R49, RZ, 0x7610, R49 ;  /* 0x00007610ff317816 */ /* 0x000fe20000000031 */
[----:B--2---:R0:W-:Y:S01]  /*11530*/  STL [R1+0x94], R87 ;  /* 0x0000945701007387 */ /* 0x0041e20000100800 */
[----:B---3--:R-:W-:-:S03]  /*11540*/  IMAD.X R4, R4, 0x1, R70, P6 ;  /* 0x0000000104047824 */ /* 0x008fc600030e0646 */
        /* <DEDUP_REMOVED lines=32> */
[C---:B------:R-:W-:Y:S01]  /*11750*/  ISETP.GT.AND P4, PT, R42.reuse, 0x30, PT ;  /* 0x000000302a00780c */ /* 0x040fe20003f84270 */
[----:B-1----:R-:W-:Y:S01]  /*11760*/  IMAD.MOV.U32 R5, RZ, RZ, R3 ;  /* 0x000000ffff057224 */ /* 0x002fe200078e0003 */
[----:B------:R-:W-:Y:S01]  /*11770*/  IADD3 R87, P5, PT, R87, R71, RZ ;  /* 0x0000004757577210 */ /* 0x000fe20007fbe0ff */
[----:B0-----:R-:W4:Y:S01]  /*11780*/  LDL.LU R3, [R1+0x450] ;  /* 0x0004500001037983 */ /* 0x001f220000300800 */
[----:B------:R-:W-:-:S03]  /*11790*/  ISETP.GT.AND P1, PT, R42, 0x31, PT ;  /* 0x000000312a00780c */ /* 0x000fc60003f24270 */
[----:B------:R-:W-:Y:S01]  /*117a0*/  STL [R1+0x440], R87 ;  /* 0x0004405701007387 */ /* 0x000fe20000100800 */
[----:B------:R-:W-:Y:S01]  /*117b0*/  PRMT R89, RZ, 0x7610, R89 ;  /* 0x00007610ff597816 */ /* 0x000fe20000000059 */
[----:B---3--:R-:W-:Y:S01]  /*117c0*/  IMAD.X R50, R50, 0x1, R70, P5 ;  /* 0x0000000132327824 */ /* 0x008fe200028e0646 */
        /* <DEDUP_REMOVED lines=35> */
[C---:B------:R-:W-:Y:S01]  /*11a00*/  ISETP.GT.AND P4, PT, R42.reuse, 0x33, PT ;  /* 0x000000332a00780c */ /* 0x040fe20003f84270 */
[----:B-1----:R-:W-:Y:S01]  /*11a10*/  IMAD.MOV.U32 R5, RZ, RZ, R3 ;  /* 0x000000ffff057224 */ /* 0x002fe200078e0003 */
[----:B------:R-:W-:Y:S01]  /*11a20*/  IADD3 R53, P5, PT, R53, R71, RZ ;  /* 0x0000004735357210 */ /* 0x000fe20007fbe0ff */
[----:B0-----:R-:W4:Y:S01]  /*11a30*/  LDL.LU R3, [R1+0x468] ;  /* 0x0004680001037983 */ /* 0x001f220000300800 */
[----:B------:R-:W-:-:S03]  /*11a40*/  ISETP.GT.AND P1, PT, R42, 0x34, PT ;  /* 0x000000342a00780c */ /* 0x000fc60003f24270 */
[----:B------:R-:W-:Y:S01]  /*11a50*/  STL [R1+0x458], R53 ;  /* 0x0004583501007387 */ /* 0x000fe20000100800 */
[----:B------:R-:W-:Y:S01]  /*11a60*/  PRMT R51, RZ, 0x7610, R51 ;  /* 0x00007610ff337816 */ /* 0x000fe20000000033 */
[----:B------:R-:W-:Y:S01]  /*11a70*/  IMAD.X R87, R87, 0x1, R70, P5 ;  /* 0x0000000157577824 */ /* 0x000fe200028e0646 */
        /* <DEDUP_REMOVED lines=382> */
[----:B0-----:R-:W3:Y:S04]  /*13260*/  LDL.LU R3, [R1+0x540] ;  /* 0x0005400001037983 */ /* 0x001ee80000300800 */
[----:B------:R-:W-:Y:S01]  /*13270*/  STL [R1+0x530], R73 ;  /* 0x0005304901007387 */ /* 0x000fe20000100800 */
[----:B------:R-:W-:-:S03]  /*13280*/  PRMT R65, RZ, 0x7610, R65 ;  /* 0x00007610ff417816 */ /* 0x000fc60000000041 */
[----:B--2---:R0:W-:Y:S01]  /*13290*/  STL [R1+0x10], R69 ;  /* 0x0000104501007387 */ /* 0x0041e20000100800 */
[----:B----4-:R-:W-:-:S03]  /*132a0*/  IMAD.X R4, R4, 0x1, R70, P6 ;  /* 0x0000000104047824 */ /* 0x010fc600030e0646 */
[----:B0-----:R-:W2:Y:S02]  /*132b0*/  LDL.LU R69, [R1+0x548] ;  /* 0x0005480001457983 */ /* 0x001ea40000300800 */
[-C--:B------:R-:W-:Y:S02]  /*132c0*/  @P4 LOP3.LUT R5, R5, R4.reuse, RZ, 0x3c, !PT ;  /* 0x0000000405054212 */ /* 0x080fe400078e3cff */
[----:B------:R0:W-:Y:S02]  /*132d0*/  STL [R1+0x524], R4 ;  /* 0x0005240401007387 */ /* 0x0001e40000100800 */
[----:B0-----:R-:W-:-:S04]  /*132e0*/  @P4 LOP3.LUT R4, R5, R4, RZ, 0x3c, !PT ;  /* 0x0000000405044212 */ /* 0x001fc800078e3cff */
[----:B------:R-:W-:-:S05]  /*132f0*/  @P4 LOP3.LUT R5, R5, R4, RZ, 0x3c, !PT ;  /* 0x0000000405054212 */ /* 0x000fca00078e3cff */
[----:B------:R0:W4:Y:S01]  /*13300*/  @P4 LDG.E.U16 R65, desc[UR20][R4.64] ;  /* 0x0000001404414981 */ /* 0x000122000c1e1500 */
[----:B------:R-:W-:Y:S01]  /*13310*/  ISETP.GT.AND P1, PT, R42, 0x4f, PT ;  /* 0x0000004f2a00780c */ /* 0x000fe20003f24270 */
[----:B---3--:R-:W-:Y:S01]  /*13320*/  IMAD.X R74, R74, 0x1, R70, P5 ;  /* 0x000000014a4a7824 */ /* 0x008fe200028e0646 */
[----:B------:R-:W-:-:S04]  /*13330*/  PRMT R67, RZ, 0x7610, R67 ;  /* 0x00007610ff437816 */ /* 0x000fc80000000043 */
[----:B------:R-:W-:Y:S01]  /*13340*/  STL [R1+0x52c], R74 ;  /* 0x00052c4a01007387 */ /* 0x000fe20000100800 */
[----:B0-----:R-:W-:-:S06]  /*13350*/  IMAD.MOV.U32 R5, RZ, RZ, R74 ;  /* 0x000000ffff057224 */ /* 0x001fcc00078e004a */
[----:B------:R-:W-:-:S05]  /*13360*/  @P1 IMAD.MOV.U32 R4, RZ, RZ, R73 ;  /* 0x000000ffff041224 */ /* 0x000fca00078e0049 */
[----:B------:R-:W3:Y:S04]  /*13370*/  @P1 LDG.E.U16 R67, desc[UR20][R4.64] ;  /* 0x0000001404431981 */ /* 0x000ee8000c1e1500 */
[----:B----4-:R0:W-:Y:S04]  /*13380*/  STL [R1+0xc], R65 ;  /* 0x00000c4101007387 */ /* 0x0101e80000100800 */
[----:B0-----:R-:W4:Y:S04]  /*13390*/  LDL.LU R65, [R1+0x7f4] ;  /* 0x0007f40001417983 */ /* 0x001f280000300800 */
[----:B------:R-:W2:Y:S04]  /*133a0*/  LDL.LU R74, [R1+0x7f0] ;  /* 0x0007f000014a7983 */ /* 0x000ea80000300800 */
[----:B------:R-:W2:Y:S01]  /*133b0*/  LDL.LU R5, [R1+0x534] ;  /* 0x0005340001057983 */ /* 0x000ea20000300800 */
[----:B------:R-:W-:-:S02]  /*133c0*/  ISETP.GT.AND P3, PT, R42, 0x50, PT ;  /* 0x000000502a00780c */ /* 0x000fc40003f64270 */
[-C--:B------:R-:W-:Y:S01]  /*133d0*/  IADD3 R72, P5, PT, R72, R71.reuse, RZ ;  /* 0x0000004748487210 */ /* 0x080fe20007fbe0ff */
[----:B------:R-:W4:Y:S01]  /*133e0*/  LDL.LU R73, [R1+0x544] ;  /* 0x0005440001497983 */ /* 0x000f220000300800 */
[----:B------:R-:W-:Y:S02]  /*133f0*/  PRMT R68, RZ, 0x7610, R68 ;  /* 0x00007610ff447816 */ /* 0x000fe40000000044 */
[----:B------:R-:W-:Y:S01]  /*13400*/  IADD3 R3, P6, PT, R3, R71, RZ ;  /* 0x0000004703037210 */ /* 0x000fe20007fde0ff */
[----:B------:R-:W-:Y:S04]  /*13410*/  STL [R1+0x538], R72 ;  /* 0x0005384801007387 */ /* 0x000fe80000100800 */
[----:B---3--:R0:W-:Y:S02]  /*13420*/  STL [R1+0x8], R67 ;  /* 0x0000084301007387 */ /* 0x0081e40000100800 */
[----:B------:R-:W-:-:S02]  /*13430*/  @P3 IMAD.MOV.U32 R4, RZ, RZ, R72 ;  /* 0x000000ffff043224 */ /* 0x000fc400078e0048 */
[----:B0-----:R-:W3:Y:S01]  /*13440*/  LDL.LU R67, [R1+0x550] ;  /* 0x0005500001437983 */ /* 0x001ee20000300800 */
[----:B--2---:R-:W-:-:S05]  /*13450*/  IMAD.X R5, R5, 0x1, R70, P5 ;  /* 0x0000000105057824 */ /* 0x004fca00028e0646 */
[----:B------:R0:W-:Y:S04]  /*13460*/  STL [R1+0x534], R5 ;  /* 0x0005340501007387 */ /* 0x0001e80000100800 */
[----:B------:R0:W2:Y:S04]  /*13470*/  @P3 LDG.E.U16 R68, desc[UR20][R4.64] ;  /* 0x0000001404443981 */ /* 0x0000a8000c1e1500 */
[----:B------:R-:W-:Y:S04]  /*13480*/  STL [R1+0x540], R3 ;  /* 0x0005400301007387 */ /* 0x000fe80000100800 */
[----:B------:R-:W3:Y:S01]  /*13490*/  LDL.LU R4, [R1+0x53c] ;  /* 0x00053c0001047983 */ /* 0x000ee20000300800 */
[----:B------:R-:W-:Y:S01]  /*134a0*/  ISETP.GT.AND P4, PT, R42, 0x51, PT ;  /* 0x000000512a00780c */ /* 0x000fe20003f84270 */
[----:B0-----:R-:W-:Y:S01]  /*134b0*/  IMAD.MOV.U32 R5, RZ, RZ, R3 ;  /* 0x000000ffff057224 */ /* 0x001fe200078e0003 */
[----:B------:R-:W-:-:S02]  /*134c0*/  IADD3 R69, P5, PT, R69, R71, RZ ;  /* 0x0000004745457210 */ /* 0x000fc40007fbe0ff */
[----:B------:R-:W-:Y:S02]  /*134d0*/  ISETP.GT.AND P1, PT, R42, 0x52, PT ;  /* 0x000000522a00780c */ /* 0x000fe40003f24270 */
[----:B------:R-:W-:Y:S01]  /*134e0*/  PRMT R44, RZ, 0x7610, R44 ;  /* 0x00007610ff2c7816 */ /* 0x000fe2000000002c */
[----:B----4-:R-:W-:Y:S01]  /*134f0*/  IMAD.X R73, R73, 0x1, R70, P5 ;  /* 0x0000000149497824 */ /* 0x010fe200028e0646 */
[----:B------:R-:W-:Y:S01]  /*13500*/  PRMT R66, RZ, 0x7610, R66 ;  /* 0x00007610ff427816 */ /* 0x000fe20000000042 */
[----:B--2---:R0:W-:Y:S01]  /*13510*/  STL [R1+0x4], R68 ;  /* 0x0000044401007387 */ /* 0x0041e20000100800 */
[----:B---3--:R-:W-:-:S03]  /*13520*/  IMAD.X R4, R4, 0x1, R70, P6 ;  /* 0x0000000104047824 */ /* 0x008fc600030e0646 */
[----:B0-----:R-:W2:Y:S04]  /*13530*/  LDL.LU R68, [R1+0x54c] ;  /* 0x00054c0001447983 */ /* 0x001ea80000300800 */
[----:B------:R-:W-:Y:S01]  /*13540*/  STL [R1+0x548], R69 ;  /* 0x0005484501007387 */ /* 0x000fe20000100800 */
[----:B------:R-:W-:-:S03]  /*13550*/  @P4 LOP3.LUT R5, R5, R4, RZ, 0x3c, !PT ;  /* 0x0000000405054212 */ /* 0x000fc600078e3cff */
[----:B------:R-:W3:Y:S04]  /*13560*/  LDL.LU R72, [R1+0x558] ;  /* 0x0005580001487983 */ /* 0x000ee80000300800 */
[----:B------:R-:W4:Y:S04]  /*13570*/  LDL.LU R3, [R1+0x560] ;  /* 0x0005600001037983 */ /* 0x000f280000300800 */
[----:B------:R0:W-:Y:S02]  /*13580*/  STL [R1+0x53c], R4 ;  /* 0x00053c0401007387 */ /* 0x0001e40000100800 */
[----:B0-----:R-:W-:-:S04]  /*13590*/  @P4 LOP3.LUT R4, R5, R4, RZ, 0x3c, !PT ;  /* 0x0000000405044212 */ /* 0x001fc800078e3cff */
[----:B------:R-:W-:-:S05]  /*135a0*/  @P4 LOP3.LUT R5, R5, R4, RZ, 0x3c, !PT ;  /* 0x0000000405054212 */ /* 0x000fca00078e3cff */
[----:B------:R0:W5:Y:S02]  /*135b0*/  @P4 LDG.E.U16 R44, desc[UR20][R4.64] ;  /* 0x00000014042c4981 */ /* 0x000164000c1e1500 */
[----:B0-----:R-:W-:Y:S02]  /*135c0*/  @P1 IMAD.MOV.U32 R4, RZ, RZ, R69 ;  /* 0x000000ffff041224 */ /* 0x001fe400078e0045 */
[----:B------:R-:W-:-:S05]  /*135d0*/  @P1 IMAD.MOV.U32 R5, RZ, RZ, R73 ;  /* 0x000000ffff051224 */ /* 0x000fca00078e0049 */
[----:B------:R0:W4:Y:S01]  /*135e0*/  @P1 LDG.E.U16 R66, desc[UR20][R4.64] ;  /* 0x0000001404421981 */ /* 0x000122000c1e1500 */
[----:B------:R-:W-:Y:S02]  /*135f0*/  ISETP.GT.AND P3, PT, R42, 0x53, PT ;  /* 0x000000532a00780c */ /* 0x000fe40003f64270 */
[----:B------:R-:W-:Y:S01]  /*13600*/  IADD3 R67, P5, PT, R67, R71, RZ ;  /* 0x0000004743437210 */ /* 0x000fe20007fbe0ff */
[----:B------:R-:W-:Y:S01]  /*13610*/  STL [R1+0x544], R73 ;  /* 0x0005444901007387 */ /* 0x000fe20000100800 */
[----:B------:R-:W-:-:S03]  /*13620*/  PRMT R45, RZ, 0x7610, R45 ;  /* 0x00007610ff2d7816 */ /* 0x000fc6000000002d */
[----:B------:R-:W4:Y:S04]  /*13630*/  LDL.LU R69, [R1+0x55c] ;  /* 0x00055c0001457983 */ /* 0x000f280000300800 */
[----:B------:R-:W-:Y:S02]  /*13640*/  STL [R1+0x550], R67 ;  /* 0x0005504301007387 */ /* 0x000fe40000100800 */
[----:B0-----:R-:W-:Y:S02]  /*13650*/  @P3 IMAD.MOV.U32 R4, RZ, RZ, R67 ;  /* 0x000000ffff043224 */ /* 0x001fe400078e0043 */
[----:B--2---:R-:W-:-:S04]  /*13660*/  IMAD.X R68, R68, 0x1, R70, P5 ;  /* 0x0000000144447824 */ /* 0x004fc800028e0646 */
[----:B------:R-:W-:Y:S01]  /*13670*/  @P3 IMAD.MOV.U32 R5, RZ, RZ, R68 ;  /* 0x000000ffff053224 */ /* 0x000fe200078e0044 */
[----:B---3--:R-:W-:-:S04]  /*13680*/  IADD3 R72, P6, PT, R72, R71, RZ ;  /* 0x0000004748487210 */ /* 0x008fc80007fde0ff */
[----:B------:R0:W5:Y:S01]  /*13690*/  @P3 LDG.E.U16 R45, desc[UR20][R4.64] ;  /* 0x00000014042d3981 */ /* 0x000162000c1e1500 */
[----:B----4-:R-:W-:-:S03]  /*136a0*/  IADD3 R3, P5, PT, R3, R71, RZ ;  /* 0x0000004703037210 */ /* 0x010fc60007fbe0ff */
[----:B------:R1:W-:Y:S04]  /*136b0*/  STL [R1], R66 ;  /* 0x0000004201007387 */ /* 0x0003e80000100800 */
[----:B-1----:R-:W2:Y:S04]  /*136c0*/  LDL.LU R66, [R1+0x568] ;  /* 0x0005680001427983 */ /* 0x002ea80000300800 */
[----:B------:R1:W-:Y:S04]  /*136d0*/  STL [R1+0x54c], R68 ;  /* 0x00054c4401007387 */ /* 0x0003e80000100800 */
[----:B-1----:R-:W3:Y:S04]  /*136e0*/  LDL.LU R68, [R1+0x564] ;  /* 0x0005640001447983 */ /* 0x002ee80000300800 */
[----:B------:R1:W-:Y:S04]  /*136f0*/  STL [R1+0x558], R72 ;  /* 0x0005584801007387 */ /* 0x0003e80000100800 */
[----:B------:R-:W4:Y:S04]  /*13700*/  LDL.LU R73, [R1+0x570] ;  /* 0x0005700001497983 */ /* 0x000f280000300800 */
[----:B------:R-:W-:Y:S04]  /*13710*/  STL [R1+0x560], R3 ;  /* 0x0005600301007387 */ /* 0x000fe80000100800 */
[----:B------:R-:W4:Y:S04]  /*13720*/  LDL.LU R67, [R1+0x578] ;  /* 0x0005780001437983 */ /* 0x000f280000300800 */
[----:B------:R-:W4:Y:S01]  /*13730*/  LDL.LU R5, [R1+0x554] ;  /* 0x0005540001057983 */ /* 0x000f220000300800 */
[----:B------:R-:W-:-:S02]  /*13740*/  ISETP.GT.AND P4, PT, R42, 0x54, PT ;  /* 0x000000542a00780c */ /* 0x000fc40003f84270 */
[C---:B------:R-:W-:Y:S02]  /*13750*/  ISETP.GT.AND P1, PT, R42.reuse, 0x55, PT ;  /* 0x000000552a00780c */ /* 0x040fe40003f24270 */
[----:B------:R-:W-:Y:S02]  /*13760*/  PRMT R93, RZ, 0x7610, R93 ;  /* 0x00007610ff5d7816 */ /* 0x000fe4000000005d */
[----:B------:R-:W-:Y:S01]  /*13770*/  ISETP.GT.AND P3, PT, R42, 0x56, PT ;  /* 0x000000562a00780c */ /* 0x000fe20003f64270 */
[----:B------:R-:W-:Y:S01]  /*13780*/  IMAD.X R69, R69, 0x1, R70, P5 ;  /* 0x0000000145457824 */ /* 0x000fe200028e0646 */
[----:B------:R-:W-:-:S05]  /*13790*/  PRMT R46, RZ, 0x7610, R46 ;  /* 0x00007610ff2e7816 */ /* 0x000fca000000002e */
[----:B0-----:R-:W-:Y:S01]  /*137a0*/  @P4 IMAD.MOV.U32 R4, RZ, RZ, R72 ;  /* 0x000000ffff044224 */ /* 0x001fe200078e0048 */
[----:B------:R-:W-:Y:S02]  /*137b0*/  PRMT R92, RZ, 0x7610, R92 ;  /* 0x00007610ff5c7816 */ /* 0x000fe4000000005c */
[----:B--2---:R-:W-:-:S05]  /*137c0*/  IADD3 R66, P5, PT, R66, R71, RZ ;  /* 0x0000004742427210 */ /* 0x004fca0007fbe0ff */
[--C-:B---3--:R-:W-:Y:S02]  /*137d0*/  IMAD.X R68, R68, 0x1, R70.reuse, P5 ;  /* 0x0000000144447824 */ /* 0x108fe400028e0646 */
[----:B----4-:R-:W-:Y:S01]  /*137e0*/  IMAD.X R5, R5, 0x1, R70, P6 ;  /* 0x0000000105057824 */ /* 0x010fe200030e0646 */
[----:B------:R-:W-:-:S04]  /*137f0*/  IADD3 R73, P6, PT, R73, R71, RZ ;  /* 0x0000004749497210 */ /* 0x000fc80007fde0ff */
[----:B------:R0:W-:Y:S04]  /*13800*/  STL [R1+0x554], R5 ;  /* 0x0005540501007387 */ /* 0x0001e80000100800 */
[----:B------:R2:W5:Y:S01]  /*13810*/  @P4 LDG.E.U16 R93, desc[UR20][R4.64] ;  /* 0x00000014045d4981 */ /* 0x000562000c1e1500 */
[----:B------:R-:W-:-:S03]  /*13820*/  IADD3 R67, P5, PT, R67, R71, RZ ;  /* 0x0000004743437210 */ /* 0x000fc60007fbe0ff */
[----:B------:R3:W-:Y:S04]  /*13830*/  STL [R1+0x55c], R69 ;  /* 0x00055c4501007387 */ /* 0x0007e80000100800 */
[----:B-1----:R-:W4:Y:S01]  /*13840*/  LDL.LU R72, [R1+0x574] ;  /* 0x0005740001487983 */ /* 0x002f220000300800 */
[----:B--2---:R-:W-:Y:S02]  /*13850*/  @P1 IMAD.MOV.U32 R4, RZ, RZ, R3 ;  /* 0x000000ffff041224 */ /* 0x004fe400078e0003 */
[----:B0-----:R-:W-:Y:S01]  /*13860*/  @P1 IMAD.MOV.U32 R5, RZ, RZ, R69 ;  /* 0x000000ffff051224 */ /* 0x001fe200078e0045 */
        /* <DEDUP_REMOVED lines=60> */
[----:B------:R-:W-:Y:S01]  /*13c30*/  @P4 LOP3.LUT R5, R5, R4, RZ, 0x3c, !PT ;  /* 0x0000000405054212 */ /* 0x000fe200078e3cff */
[----:B------:R0:W-:Y:S04]  /*13c40*/  STL [R1+0x58c], R73 ;  /* 0x00058c4901007387 */ /* 0x0001e80000100800 */
[----:B------:R1:W5:Y:S01]  /*13c50*/  @P4 LDG.E.U16 R90, desc[UR20][R4.64] ;  /* 0x00000014045a4981 */ /* 0x000362000c1e1500 */
[-C--:B------:R-:W-:Y:S02]  /*13c60*/  IADD3 R72, P6, PT, R72, R71.reuse, RZ ;  /* 0x0000004748487210 */ /* 0x080fe40007fde0ff */
[----:B------:R-:W-:Y:S01]  /*13c70*/  IADD3 R3, P5, PT, R3, R71, RZ ;  /* 0x0000004703037210 */ /* 0x000fe20007fbe0ff */
[----:B-1----:R-:W-:Y:S02]  /*13c80*/  @P1 IMAD.MOV.U32 R4, RZ, RZ, R68 ;  /* 0x000000ffff041224 */ /* 0x002fe400078e0044 */
[----:B------:R-:W-:Y:S01]  /*13c90*/  @P1 IMAD.MOV.U32 R5, RZ, RZ, R73 ;  /* 0x000000ffff051224 */ /* 0x000fe200078e0049 */
[----:B------:R-:W2:Y:S04]  /*13ca0*/  LDL.LU R68, [R1+0x5a4] ;  /* 0x0005a40001447983 */ /* 0x000ea80000300800 */
[----:B0-----:R-:W3:Y:S04]  /*13cb0*/  LDL.LU R73, [R1+0x5b0] ;  /* 0x0005b00001497983 */ /* 0x001ee80000300800 */
[----:B------:R0:W5:Y:S04]  /*13cc0*/  @P1 LDG.E.U16 R49, desc[UR20][R4.64] ;  /* 0x0000001404311981 */ /* 0x000168000c1e1500 */
[----:B------:R1:W-:Y:S04]  /*13cd0*/  STL [R1+0x598], R67 ;  /* 0x0005984301007387 */ /* 0x0003e80000100800 */
[----:B------:R4:W-:Y:S01]  /*13ce0*/  STL [R1+0x594], R69 ;  /* 0x0005944501007387 */ /* 0x0009e20000100800 */
[----:B0-----:R-:W-:-:S02]  /*13cf0*/  @P3 IMAD.MOV.U32 R4, RZ, RZ, R67 ;  /* 0x000000ffff043224 */ /* 0x001fc400078e0043 */
[----:B------:R-:W-:Y:S01]  /*13d00*/  @P3 IMAD.MOV.U32 R5, RZ, RZ, R69 ;  /* 0x000000ffff053224 */ /* 0x000fe200078e0045 */
[----:B-1----:R-:W3:Y:S04]  /*13d10*/  LDL.LU R67, [R1+0x5b8] ;  /* 0x0005b80001437983 */ /* 0x002ee80000300800 */
[----:B------:R0:W-:Y:S04]  /*13d20*/  STL [R1+0x5a0], R72 ;  /* 0x0005a04801007387 */ /* 0x0001e80000100800 */
[----:B----4-:R-:W4:Y:S04]  /*13d30*/  LDL.LU R69, [R1+0x5c0] ;  /* 0x0005c00001457983 */ /* 0x010f280000300800 */
[----:B------:R-:W-:Y:S04]  /*13d40*/  STL [R1+0x5a8], R3 ;  /* 0x0005a80301007387 */ /* 0x000fe80000100800 */
[----:B------:R1:W5:Y:S04]  /*13d50*/  @P3 LDG.E.U16 R89, desc[UR20][R4.64] ;  /* 0x0000001404593981 */ /* 0x000368000c1e1500 */
[----:B------:R-:W4:Y:S01]  /*13d60*/  LDL.LU R5, [R1+0x59c] ;  /* 0x00059c0001057983 */ /* 0x000f220000300800 */
[----:B------:R-:W-:-:S02]  /*13d70*/  ISETP.GT.AND P4, PT, R42, 0x5d, PT ;  /* 0x0000005d2a00780c */ /* 0x000fc40003f84270 */
[----:B------:R-:W-:Y:S02]  /*13d80*/  ISETP.GT.AND P1, PT, R42, 0x5e, PT ;  /* 0x0000005e2a00780c */ /* 0x000fe40003f24270 */
[----:B------:R-:W-:Y:S02]  /*13d90*/  PRMT R50, RZ, 0x7610, R50 ;  /* 0x00007610ff327816 */ /* 0x000fe40000000032 */
[----:B------:R-:W-:-:S07]  /*13da0*/  PRMT R88, RZ, 0x7610, R88 ;  /* 0x00007610ff587816 */ /* 0x000fce0000000058 */
[----:B-1----:R-:W-:Y:S02]  /*13db0*/  @P4 IMAD.MOV.U32 R4, RZ, RZ, R72 ;  /* 0x000000ffff044224 */ /* 0x002fe400078e0048 */
[--C-:B--2---:R-:W-:Y:S01]  /*13dc0*/  IMAD.X R68, R68, 0x1, R70.reuse, P5 ;  /* 0x0000000144447824 */ /* 0x104fe200028e0646 */
[----:B---3--:R-:W-:Y:S01]  /*13dd0*/  IADD3 R73, P5, PT, R73, R71, RZ ;  /* 0x0000004749497210 */ /* 0x008fe20007fbe0ff */
[----:B----4-:R-:W-:-:S05]  /*13de0*/  IMAD.X R5, R5, 0x1, R70, P6 ;  /* 0x0000000105057824 */ /* 0x010fca00030e0646 */
[----:B------:R1:W-:Y:S04]  /*13df0*/  STL [R1+0x59c], R5 ;  /* 0x00059c0501007387 */ /* 0x0003e80000100800 */
[----:B------:R2:W5:Y:S04]  /*13e00*/  @P4 LDG.E.U16 R50, desc[UR20][R4.64] ;  /* 0x0000001404324981 */ /* 0x000568000c1e1500 */
[----:B------:R3:W-:Y:S04]  /*13e10*/  STL [R1+0x5a4], R68 ;  /* 0x0005a44401007387 */ /* 0x0007e80000100800 */
[----:B0-----:R-:W4:Y:S01]  /*13e20*/  LDL.LU R72, [R1+0x5bc] ;  /* 0x0005bc0001487983 */ /* 0x001f220000300800 */
[----:B--2---:R-:W-:-:S02]  /*13e30*/  @P1 IMAD.MOV.U32 R4, RZ, RZ, R3 ;  /* 0x000000ffff041224 */ /* 0x004fc400078e0003 */
[----:B-1----:R-:W-:Y:S02]  /*13e40*/  @P1 IMAD.MOV.U32 R5, RZ, RZ, R68 ;  /* 0x000000ffff051224 */ /* 0x002fe400078e0044 */
[----:B---3--:R-:W2:Y:S04]  /*13e50*/  LDL.LU R68, [R1+0x5c8] ;  /* 0x0005c80001447983 */ /* 0x008ea80000300800 */
[----:B------:R-:W3:Y:S04]  /*13e60*/  LDL.LU R3, [R1+0x5d0] ;  /* 0x0005d00001037983 */ /* 0x000ee80000300800 */
[----:B------:R0:W5:Y:S04]  /*13e70*/  @P1 LDG.E.U16 R88, desc[UR20][R4.64] ;  /* 0x0000001404581981 */ /* 0x000168000c1e1500 */
[----:B------:R1:W-:Y:S01]  /*13e80*/  STL [R1+0x5b0], R73 ;  /* 0x0005b04901007387 */ /* 0x0003e20000100800 */
[----:B0-----:R-:W-:-:S03]  /*13e90*/  IMAD.MOV.U32 R5, RZ, RZ, R73 ;  /* 0x000000ffff057224 */ /* 0x001fc600078e0049 */
[----:B-1----:R-:W2:Y:S04]  /*13ea0*/  LDL.LU R73, [R1+0x7e8] ;  /* 0x0007e80001497983 */ /* 0x002ea80000300800 */
[----:B------:R-:W2:Y:S01]  /*13eb0*/  LDL.LU R4, [R1+0x5ac] ;  /* 0x0005ac0001047983 */ /* 0x000ea20000300800 */
[----:B------:R-:W-:Y:S02]  /*13ec0*/  ISETP.GT.AND P3, PT, R42, 0x5f, PT ;  /* 0x0000005f2a00780c */ /* 0x000fe40003f64270 */
        /* <DEDUP_REMOVED lines=8> */
[----:B------:R1:W5:Y:S02]  /*13f50*/  @P3 LDG.E.U16 R51, desc[UR20][R4.64] ;  /* 0x0000001404333981 */ /* 0x000364000c1e1500 */
[----:B-1----:R-:W-:Y:S02]  /*13f60*/  IMAD.MOV.U32 R5, RZ, RZ, R67 ;  /* 0x000000ffff057224 */ /* 0x002fe400078e0043 */
[----:B0-----:R-:W2:Y:S04]  /*13f70*/  LDL.LU R67, [R1+0x7e4] ;  /* 0x0007e40001437983 */ /* 0x001ea80000300800 */
[----:B------:R-:W2:Y:S01]  /*13f80*/  LDL.LU R4, [R1+0x5b4] ;  /* 0x0005b40001047983 */ /* 0x000ea20000300800 */
[----:B------:R-:W-:-:S02]  /*13f90*/  ISETP.GT.AND P4, PT, R42, 0x60, PT ;  /* 0x000000602a00780c */ /* 0x000fc40003f84270 */
[----:B------:R-:W-:-:S05]  /*13fa0*/  IADD3 R69, P5, PT, R69, R71, RZ ;  /* 0x0000004745457210 */ /* 0x000fca0007fbe0ff */
[----:B------:R-:W-:Y:S01]  /*13fb0*/  STL [R1+0x5c0], R69 ;  /* 0x0005c04501007387 */ /* 0x000fe20000100800 */
[----:B------:R-:W-:Y:S02]  /*13fc0*/  ISETP.GT.AND P1, PT, R42, 0x61, PT ;  /* 0x000000612a00780c */ /* 0x000fe40003f24270 */
[----:B------:R-:W-:Y:S01]  /*13fd0*/  PRMT R87, RZ, 0x7610, R87 ;  /* 0x00007610ff577816 */ /* 0x000fe20000000057 */
[----:B----4-:R-:W-:Y:S01]  /*13fe0*/  IMAD.X R72, R72, 0x1, R70, P5 ;  /* 0x0000000148487824 */ /* 0x010fe200028e0646 */
[----:B------:R-:W-:Y:S01]  /*13ff0*/  PRMT R52, RZ, 0x7610, R52 ;  /* 0x00007610ff347816 */ /* 0x000fe20000000034 */
[----:B--2---:R-:W-:-:S05]  /*14000*/  IMAD.X R4, R4, 0x1, R70, P6 ;  /* 0x0000000104047824 */ /* 0x004fca00030e0646 */
[-C--:B------:R-:W-:Y:S01]  /*14010*/  @P4 LOP3.LUT R5, R5, R4.reuse, RZ, 0x3c, !PT ;  /* 0x0000000405054212 */ /* 0x080fe200078e3cff */
[----:B------:R0:W-:Y:S03]  /*14020*/  STL [R1+0x5b4], R4 ;  /* 0x0005b40401007387 */ /* 0x0001e60000100800 */
[----:B0-----:R-:W-:-:S04]  /*14030*/  @P4 LOP3.LUT R4, R5, R4, RZ, 0x3c, !PT ;  /* 0x0000000405044212 */ /* 0x001fc800078e3cff */
[----:B------:R-:W-:-:S05]  /*14040*/  @P4 LOP3.LUT R5, R5, R4, RZ, 0x3c, !PT ;  /* 0x0000000405054212 */ /* 0x000fca00078e3cff */
[----:B------:R0:W5:Y:S02]  /*14050*/  @P4 LDG.E.U16 R87, desc[UR20][R4.64] ;  /* 0x0000001404574981 */ /* 0x000164000c1e1500 */
[----:B0-----:R-:W-:Y:S02]  /*14060*/  IMAD.MOV.U32 R4, RZ, RZ, R72 ;  /* 0x000000ffff047224 */ /* 0x001fe400078e0048 */
[----:B------:R-:W-:-:S05]  /*14070*/  IMAD.MOV.U32 R5, RZ, RZ, R69 ;  /* 0x000000ffff057224 */ /* 0x000fca00078e0045 */
[----:B------:R-:W-:-:S04]  /*14080*/  @P1 LOP3.LUT R5, R5, R4, RZ, 0x3c, !PT ;  /* 0x0000000405051212 */ /* 0x000fc800078e3cff */
[C---:B------:R-:W-:Y:S02]  /*14090*/  @P1 LOP3.LUT R4, R5.reuse, R4, RZ, 0x3c, !PT ;  /* 0x0000000405041212 */ /* 0x040fe400078e3cff */
[----:B------:R-:W-:Y:S02]  /*140a0*/  IADD3 R68, P4, PT, R68, R71, RZ ;  /* 0x0000004744447210 */ /* 0x000fe40007f9e0ff */
[----:B------:R-:W-:Y:S01]  /*140b0*/  @P1 LOP3.LUT R5, R5, R4, RZ, 0x3c, !PT ;  /* 0x0000000405051212 */ /* 0x000fe200078e3cff */
[----:B------:R0:W-:Y:S04]  /*140c0*/  STL [R1+0x5bc], R72 ;  /* 0x0005bc4801007387 */ /* 0x0001e80000100800 */
[----:B------:R1:W5:Y:S04]  /*140d0*/  @P1 LDG.E.U16 R52, desc[UR20][R4.64] ;  /* 0x0000001404341981 */ /* 0x000368000c1e1500 */
[----:B0-----:R-:W2:Y:S04]  /*140e0*/  LDL.LU R72, [R1+0x7e0] ;  /* 0x0007e00001487983 */ /* 0x001ea80000300800 */
[----:B------:R-:W5:Y:S01]  /*140f0*/  LDL.LU R69, [R1+0x7dc] ;  /* 0x0007dc0001457983 */ /* 0x000f620000300800 */
[----:B-1----:R-:W-:-:S03]  /*14100*/  IMAD.MOV.U32 R5, RZ, RZ, R68 ;  /* 0x000000ffff057224 */ /* 0x002fc600078e0044 */
[----:B------:R0:W-:Y:S04]  /*14110*/  STL [R1+0x5c8], R68 ;  /* 0x0005c84401007387 */ /* 0x0001e80000100800 */
[----:B0-----:R-:W5:Y:S04]  /*14120*/  LDL.LU R68, [R1+0x7d8] ;  /* 0x0007d80001447983 */ /* 0x001f680000300800 */
[----:B------:R-:W4:Y:S01]  /*14130*/  LDL.LU R4, [R1+0x5c4] ;  /* 0x0005c40001047983 */ /* 0x000f220000300800 */
[----:B------:R-:W-:Y:S02]  /*14140*/  ISETP.GT.AND P3, PT, R42, 0x62, PT ;  /* 0x000000622a00780c */ /* 0x000fe40003f64270 */
[----:B------:R-:W-:Y:S01]  /*14150*/  PRMT R86, RZ, 0x7610, R86 ;  /* 0x00007610ff567816 */ /* 0x000fe20000000056 */
[----:B----4-:R-:W-:-:S10]  /*14160*/  IMAD.X R4, R4, 0x1, R70, P4 ;  /* 0x0000000104047824 */ /* 0x010fd400020e0646 */
[-C--:B------:R-:W-:Y:S01]  /*14170*/  @P3 LOP3.LUT R5, R5, R4.reuse, RZ, 0x3c, !PT ;  /* 0x0000000405053212 */ /* 0x080fe200078e3cff */
[----:B------:R0:W-:Y:S03]  /*14180*/  STL [R1+0x5c4], R4 ;  /* 0x0005c40401007387 */ /* 0x0001e60000100800 */
[----:B0-----:R-:W-:-:S04]  /*14190*/  @P3 LOP3.LUT R4, R5, R4, RZ, 0x3c, !PT ;  /* 0x0000000405043212 */ /* 0x001fc800078e3cff */
[----:B------:R-:W-:-:S05]  /*141a0*/  @P3 LOP3.LUT R5, R5, R4, RZ, 0x3c, !PT ;  /* 0x0000000405053212 */ /* 0x000fca00078e3cff */
[----:B------:R0:W5:Y:S04]  /*141b0*/  @P3 LDG.E.U16 R86, desc[UR20][R4.64] ;  /* 0x0000001404563981 */ /* 0x000168000c1e1500 */
[----:B------:R-:W4:Y:S01]  /*141c0*/  LDL.LU R5, [R1+0x5cc] ;  /* 0x0005cc0001057983 */ /* 0x000f220000300800 */
[----:B------:R-:W-:Y:S02]  /*141d0*/  ISETP.GT.AND P5, PT, R42, 0x63, PT ;  /* 0x000000632a00780c */ /* 0x000fe40003fa4270 */
[----:B---3--:R-:W-:Y:S02]  /*141e0*/  IADD3 R3, P1, PT, R3, R71, RZ ;  /* 0x0000004703037210 */ /* 0x008fe40007f3e0ff */
[----:B------:R-:W-:-:S03]  /*141f0*/  PRMT R53, RZ, 0x7610, R53 ;  /* 0x00007610ff357816 */ /* 0x000fc60000000035 */
[----:B------:R1:W-:Y:S06]  /*14200*/  STL [R1+0x5d0], R3 ;  /* 0x0005d00301007387 */ /* 0x0003ec0000100800 */
[----:B0-----:R-:W-:Y:S02]  /*14210*/  @P5 IMAD.MOV.U32 R4, RZ, RZ, R3 ;  /* 0x000000ffff045224 */ /* 0x001fe400078e0003 */
[----:B----4-:R-:W-:-:S05]  /*14220*/  IMAD.X R5, R5, 0x1, R70, P1 ;  /* 0x0000000105057824 */ /* 0x010fca00008e0646 */
[----:B------:R0:W-:Y:S04]  /*14230*/  STL [R1+0x5cc], R5 ;  /* 0x0005cc0501007387 */ /* 0x0001e80000100800 */
[----:B-1----:R-:W5:Y:S04]  /*14240*/  LDL.LU R3, [R1+0x7d4] ;  /* 0x0007d40001037983 */ /* 0x002f680000300800 */
[----:B------:R1:W5:Y:S04]  /*14250*/  @P5 LDG.E.U16 R53, desc[UR20][R4.64] ;  /* 0x0000001404355981 */ /* 0x000368000c1e1500 */
[----:B------:R-:W3:Y:S04]  /*14260*/  LDL.LU R4, [R1+0x5d4] ;  /* 0x0005d40001047983 */ /* 0x000ee80000300800 */
[----:B0-----:R-:W1:Y:S01]  /*14270*/  LDL.LU R5, [R1+0x5d8] ;  /* 0x0005d80001057983 */ /* 0x001e620000300800 */
[----:B------:R-:W-:-:S02]  /*14280*/  ISETP.GT.AND P3, PT, R42, 0x64, PT ;  /* 0x000000642a00780c */ /* 0x000fc40003f64270 */
[----:B------:R-:W-:Y:S02]  /*14290*/  PRMT R85, RZ, 0x7610, R85 ;  /* 0x00007610ff557816 */ /* 0x000fe40000000055 */
[----:B-1----:R-:W-:-:S05]  /*142a0*/  IADD3 R5, P1, PT, R5, R71, RZ ;  /* 0x0000004705057210 */ /* 0x002fca0007f3e0ff */
[----:B---3--:R-:W-:Y:S01]  /*142b0*/  IMAD.X R4, R4, 0x1, R70, P1 ;  /* 0x0000000104047824 */ /* 0x008fe200008e0646 */
[----:B------:R0:W-:Y:S04]  /*142c0*/  STL [R1+0x5d8], R5 ;  /* 0x0005d80501007387 */ /* 0x0001e80000100800 */
[----:B------:R1:W-:Y:S01]  /*142d0*/  STL [R1+0x5d4], R4 ;  /* 0x0005d40401007387 */ /* 0x0003e20000100800 */
[----:B0-----:R-:W-:-:S04]  /*142e0*/  @P3 LOP3.LUT R5, R5, R4, RZ, 0x3c, !PT ;  /* 0x0000000405053212 */ /* 0x001fc800078e3cff */
[----:B-1----:R-:W-:-:S04]  /*142f0*/  @P3 LOP3.LUT R4, R5, R4, RZ, 0x3c, !PT ;  /* 0x0000000405043212 */ /* 0x002fc800078e3cff */
[----:B------:R-:W-:-:S05]  /*14300*/  @P3 LOP3.LUT R5, R5, R4, RZ, 0x3c, !PT ;  /* 0x0000000405053212 */ /* 0x000fca00078e3cff */
[----:B------:R0:W5:Y:S04]  /*14310*/  @P3 LDG.E.U16 R85, desc[UR20][R4.64] ;  /* 0x0000001404553981 */ /* 0x000168000c1e1500 */
[----:B------:R-:W3:Y:S04]  /*14320*/  LDL.LU R4, [R1+0x5dc] ;  /* 0x0005dc0001047983 */ /* 0x000ee80000300800 */
[----:B------:R-:W0:Y:S01]  /*14330*/  LDL.LU R5, [R1+0x5e0] ;  /* 0x0005e00001057983 */ /* 0x000e220000300800 */
[----:B------:R-:W-:Y:S02]  /*14340*/  ISETP.GT.AND P3, PT, R42, 0x65, PT ;  /* 0x000000652a00780c */ /* 0x000fe40003f64270 */
[----:B------:R-:W-:-:S02]  /*14350*/  PRMT R54, RZ, 0x7610, R54 ;  /* 0x00007610ff367816 */ /* 0x000fc40000000036 */
[----:B0-----:R-:W-:-:S05]  /*14360*/  IADD3 R5, P1, PT, R5, R71, RZ ;  /* 0x0000004705057210 */ /* 0x001fca0007f3e0ff */
        /* <DEDUP_REMOVED lines=310> */
[----:B--2---:R-:W-:Y:S01]  /*156d0*/  PRMT R72, RZ, 0x7610, R72 ;  /* 0x00007610ff487816 */ /* 0x004fe20000000048 */
[----:B------:R-:W-:Y:S01]  /*156e0*/  USHF.L.U32 UR4, UR4, 0x1f, URZ ;  /* 0x0000001f04047899 */ /* 0x000fe200080006ff */
[----:B0-----:R-:W-:-:S05]  /*156f0*/  IADD3 R5, P1, PT, R5, R71, RZ ;  /* 0x0000004705057210 */ /* 0x001fca0007f3e0ff */
[----:B---3--:R-:W-:Y:S01]  /*15700*/  IMAD.X R4, R4, 0x1, R70, P1 ;  /* 0x0000000104047824 */ /* 0x008fe200008e0646 */
[----:B------:R0:W-:Y:S04]  /*15710*/  STL [R1+0x6b0], R5 ;  /* 0x0006b00501007387 */ /* 0x0001e80000100800 */
[----:B------:R1:W-:Y:S01]  /*15720*/  STL [R1+0x6ac], R4 ;  /* 0x0006ac0401007387 */ /* 0x0003e20000100800 */
[----:B0-----:R-:W-:-:S04]  /*15730*/  @P3 LOP3.LUT R5, R5, R4, RZ, 0x3c, !PT ;  /* 0x0000000405053212 */ /* 0x001fc800078e3cff */
[----:B-1----:R-:W-:-:S04]  /*15740*/  @P3 LOP3.LUT R4, R5, R4, RZ, 0x3c, !PT ;  /* 0x0000000405043212 */ /* 0x002fc800078e3cff */
[----:B------:R-:W-:-:S05]  /*15750*/  @P3 LOP3.LUT R5, R5, R4, RZ, 0x3c, !PT ;  /* 0x0000000405053212 */ /* 0x000fca00078e3cff */
[----:B------:R0:W5:Y:S02]  /*15760*/  @P3 LDG.E.U16 R72, desc[UR20][R4.64] ;  /* 0x0000001404483981 */ /* 0x000164000c1e1500 */
[----:B0-----:R-:W0:Y:S02]  /*15770*/  S2R R5, SR_TID.X ;  /* 0x0000000000057919 */ /* 0x001e240000002100 */
[----:B0-----:R-:W-:Y:S01]  /*15780*/  LOP3.LUT R4, R5, 0x7f, RZ, 0xc0, !PT ;  /* 0x0000007f05047812 */ /* 0x001fe200078ec0ff */
[----:B------:R-:W-:-:S04]  /*15790*/  IMAD.U32 R5, RZ, RZ, UR4 ;  /* 0x00000004ff057e24 */ /* 0x000fc8000f8e00ff */
[----:B------:R-:W0:Y:S01]  /*157a0*/  SYNCS.PHASECHK.TRANS64.TRYWAIT P3, [UR6], R5 ;  /* 0x00000005ff0075a7 */ /* 0x000e220008061106 */
[----:B------:R-:W-:Y:S02]  /*157b0*/  ISETP.GE.AND P1, PT, R4, R42, PT ;  /* 0x0000002a0400720c */ /* 0x000fe40003f26270 */
[----:B------:R-:W-:Y:S01]  /*157c0*/  PRMT R4, R41, 0x5410, R43 ;  /* 0x0000541029047816 */ /* 0x000fe2000000002b */
[----:B0-----:R-:W-:Y:S10]  /*157d0*/  @!P3 BRA `(.L_x_9) ;  /* 0x0000005400e4b947 */ /* 0x001ff40003800000 */
.L_x_17:
[----:B------:R-:W2:Y:S04]  /*157e0*/  LDL.LU R43, [R1+0x90] ;  /* 0x00009000012b7983 */ /* 0x000ea80000300800 */
[----:B------:R-:W3:Y:S04]  /*157f0*/  LDL.LU R42, [R1+0x80] ;  /* 0x00008000012a7983 */ /* 0x000ee80000300800 */
[----:B------:R-:W3:Y:S04]  /*15800*/  LDL.LU R41, [R1+0x84] ;  /* 0x0000840001297983 */ /* 0x000ee80000300800 */
[----:B-----5:R0:W-:Y:S04]  /*15810*/  STL [R1+0x814], R76 ;  /* 0x0008144c01007387 */ /* 0x0201e80000100800 */
[----:B0-----:R-:W2:Y:S04]  /*15820*/  LDL.LU R76, [R1+0x88] ;  /* 0x00008800014c7983 */ /* 0x001ea80000300800 */
[----:B------:R0:W-:Y:S04]  /*15830*/  STL [R1+0x810], R64 ;  /* 0x0008104001007387 */ /* 0x0001e80000100800 */
[----:B0-----:R-:W4:Y:S04]  /*15840*/  LDL.LU R64, [R1+0x94] ;  /* 0x0000940001407983 */ /* 0x001f280000300800 */
        /* <DEDUP_REMOVED lines=15> */
[----:B0-----:R-:W4:Y:S01]  /*15940*/  LDL.LU R72, [R1+0xb0] ;  /* 0x0000b00001487983 */ /* 0x001f220000300800 */
[----:B------:R-:W-:-:S02]  /*15950*/  PRMT R17, R17, 0x5410, R27 ;  /* 0x0000541011117816 */ /* 0x000fc4000000001b */
[----:B------:R-:W-:Y:S01]  /*15960*/  PRMT R15, R15, 0x5410, R29 ;  /* 0x000054100f0f7816 */ /* 0x000fe2000000001d */
[----:B------:R0:W-:Y:S01]  /*15970*/  STL [R1+0x7ec], R68 ;  /* 0x0007ec4401007387 */ /* 0x0001e20000100800 */
[----:B------:R-:W-:Y:S02]  /*15980*/  PRMT R18, R18, 0x5410, R26 ;  /* 0x0000541012127816 */ /* 0x000fe4000000001a */
[----:B------:R-:W-:Y:S01]  /*15990*/  PRMT R14, R14, 0x5410, R30 ;  /* 0x000054100e0e7816 */ /* 0x000fe2000000001e */
[----:B------:R1:W-:Y:S01]  /*159a0*/  STL [R1+0x7e8], R4 ;  /* 0x0007e80401007387 */ /* 0x0003e20000100800 */
[----:B------:R-:W-:Y:S02]  /*159b0*/  PRMT R13, R13, 0x5410, R31 ;  /* 0x000054100d0d7816 */ /* 0x000fe4000000001f */
[----:B------:R-:W-:Y:S01]  /*159c0*/  PRMT R19, R19, 0x5410, R25 ;  /* 0x0000541013137816 */ /* 0x000fe20000000019 */
[----:B------:R0:W-:Y:S01]  /*159d0*/  STL [R1+0x7e4], R3 ;  /* 0x0007e40301007387 */ /* 0x0001e20000100800 */
        /* <DEDUP_REMOVED lines=13> */
[----:B------:R-:W-:Y:S02]  /*15ab0*/  PRMT R5, R40, 0x5410, R39 ;  /* 0x0000541028057816 */ /* 0x000fe40000000027 */
[----:B------:R-:W-:Y:S02]  /*15ac0*/  PRMT R16, R16, 0x5410, R28 ;  /* 0x0000541010107816 */ /* 0x000fe4000000001c */
[----:B---3--:R-:W-:Y:S02]  /*15ad0*/  PRMT R28, R41, 0x5410, R42 ;  /* 0x00005410291c7816 */ /* 0x008fe4000000002a */
[----:B--2---:R-:W-:-:S02]  /*15ae0*/  PRMT R27, R43, 0x5410, R76 ;  /* 0x000054102b1b7816 */ /* 0x004fc4000000004c */
[----:B------:R-:W2:Y:S04]  /*15af0*/  LDL.LU R76, [R1+0x74] ;  /* 0x00007400014c7983 */ /* 0x000ea80000300800 */
[----:B------:R-:W2:Y:S01]  /*15b00*/  LDL.LU R29, [R1+0x7c] ;  /* 0x00007c00011d7983 */ /* 0x000ea20000300800 */
[----:B----4-:R-:W-:-:S03]  /*15b10*/  PRMT R26, R64, 0x5410, R75 ;  /* 0x00005410401a7816 */ /* 0x010fc6000000004b */
[----:B------:R-:W3:Y:S04]  /*15b20*/  LDL.LU R64, [R1+0x70] ;  /* 0x0000700001407983 */ /* 0x000ee80000300800 */
[----:B------:R-:W3:Y:S04]  /*15b30*/  LDL.LU R30, [R1+0x78] ;  /* 0x00007800011e7983 */ /* 0x000ee80000300800 */
[----:B------:R-:W4:Y:S04]  /*15b40*/  LDL.LU R75, [R1+0x68] ;  /* 0x00006800014b7983 */ /* 0x000f280000300800 */
[----:B------:R-:W4:Y:S01]  /*15b50*/  LDL.LU R31, [R1+0x6c] ;  /* 0x00006c00011f7983 */ /* 0x000f220000300800 */
[----:B------:R-:W-:-:S03]  /*15b60*/  PRMT R25, R69, 0x5410, R65 ;  /* 0x0000541045197816 */ /* 0x000fc60000000041 */
[----:B------:R-:W4:Y:S04]  /*15b70*/  LDL.LU R69, [R1+0x5c] ;  /* 0x00005c0001457983 */ /* 0x000f280000300800 */
[----:B------:R-:W4:Y:S04]  /*15b80*/  LDL.LU R32, [R1+0x64] ;  /* 0x0000640001207983 */ /* 0x000f280000300800 */
        /* <DEDUP_REMOVED lines=10> */
[----:B------:R-:W4:Y:S01]  /*15c30*/  LDL.LU R67, [R1+0x38] ;  /* 0x0000380001437983 */ /* 0x000f220000300800 */
[----:B------:R-:W-:-:S03]  /*15c40*/  PRMT R22, R72, 0x5410, R22 ;  /* 0x0000541048167816 */ /* 0x000fc60000000016 */
[----:B------:R-:W4:Y:S04]  /*15c50*/  LDL.LU R37, [R1+0x3c] ;  /* 0x00003c0001257983 */ /* 0x000f280000300800 */
[----:B------:R-:W4:Y:S04]  /*15c60*/  LDL.LU R72, [R1+0x2c] ;  /* 0x00002c0001487983 */ /* 0x000f280000300800 */
[----:B------:R-:W4:Y:S04]  /*15c70*/  LDL.LU R38, [R1+0x34] ;  /* 0x0000340001267983 */ /* 0x000f280000300800 */
[----:B0-----:R-:W4:Y:S04]  /*15c80*/  LDL.LU R68, [R1+0x28] ;  /* 0x0000280001447983 */ /* 0x001f280000300800 */
[----:B------:R-:W4:Y:S04]  /*15c90*/  LDL.LU R39, [R1+0x30] ;  /* 0x0000300001277983 */ /* 0x000f280000300800 */
[----:B-1----:R-:W4:Y:S04]  /*15ca0*/  LDL.LU R4, [R1+0x20] ;  /* 0x0000200001047983 */ /* 0x002f280000300800 */
        /* <DEDUP_REMOVED lines=8> */
[----:B------:R-:W4:Y:S01]  /*15d30*/  LDL.LU R0, [R1] ;  /* 0x0000000001007983 */ /* 0x000f220000300800 */
        /* <DEDUP_REMOVED lines=11> */
[----:B--2---:R-:W-:Y:S02]  /*15df0*/  PRMT R29, R29, 0x5410, R76 ;  /* 0x000054101d1d7816 */ /* 0x004fe4000000004c */
[----:B------:R-:W2:Y:S01]  /*15e00*/  LDL.LU R76, [R1+0x814] ;  /* 0x00081400014c7983 */ /* 0x000ea20000300800 */
[----:B---3--:R-:W-:-:S03]  /*15e10*/  PRMT R30, R30, 0x5410, R64 ;  /* 0x000054101e1e7816 */ /* 0x008fc60000000040 */
[----:B------:R-:W3:Y:S01]  /*15e20*/  LDL.LU R64, [R1+0x810] ;  /* 0x0008100001407983 */ /* 0x000ee20000300800 */
[----:B----4-:R-:W-:-:S03]  /*15e30*/  PRMT R31, R31, 0x5410, R75 ;  /* 0x000054101f1f7816 */ /* 0x010fc6000000004b */
[----:B------:R-:W3:Y:S01]  /*15e40*/  LDL.LU R75, [R1+0x80c] ;  /* 0x00080c00014b7983 */ /* 0x000ee20000300800 */
[----:B------:R-:W-:-:S03]  /*15e50*/  PRMT R32, R32, 0x5410, R69 ;  /* 0x0000541020207816 */ /* 0x000fc60000000045 */
[----:B------:R-:W4:Y:S01]  /*15e60*/  LDL.LU R69, [R1+0x808] ;  /* 0x0008080001457983 */ /* 0x000f220000300800 */
        /* <DEDUP_REMOVED lines=19> */
[----:B------:R-:W5:Y:S01]  /*15fa0*/  LDL.LU R71, [R1+0x7e0] ;  /* 0x0007e00001477983 */ /* 0x000f620000300800 */
[----:B------:R-:W-:-:S03]  /*15fb0*/  PRMT R43, R43, 0x5410, R70 ;  /* 0x000054102b2b7816 */ /* 0x000fc60000000046 */
[----:B------:R-:W5:Y:S01]  /*15fc0*/  LDL.LU R70, [R1+0x7dc] ;  /* 0x0007dc0001467983 */ /* 0x000f620000300800 */
[----:B------:R-:W-:-:S03]  /*15fd0*/  PRMT R44, R2, 0x5410, R44 ;  /* 0x00005410022c7816 */ /* 0x000fc6000000002c */
[----:B------:R-:W5:Y:S01]  /*15fe0*/  LDL.LU R2, [R1+0x7d8] ;  /* 0x0007d80001027983 */ /* 0x000f620000300800 */
[----:B------:R-:W-:-:S03]  /*15ff0*/  PRMT R45, R0, 0x5410, R45 ;  /* 0x00005410002d7816 */ /* 0x000fc6000000002d */
[----:B------:R-:W5:Y:S04]  /*16000*/  LDL.LU R0, [R1+0x7d4] ;  /* 0x0007d40001007983 */ /* 0x000f680000300800 */
        /* <DEDUP_REMOVED lines=10> */
[----:B------:R-:W4:Y:S01]  /*160b0*/  LDL.LU R83, [R1+0xbc] ;  /* 0x0000bc0001537983 */ /* 0x000f220000300800 */
[----:B------:R-:W-:-:S02]  /*160c0*/  PRMT R57, R82, 0x5410, R57 ;  /* 0x0000541052397816 */ /* 0x000fc40000000039 */
[----:B------:R-:W-:Y:S02]  /*160d0*/  PRMT R58, R81, 0x5410, R58 ;  /* 0x00005410513a7816 */ /* 0x000fe4000000003a */
[----:B------:R-:W-:Y:S02]  /*160e0*/  PRMT R59, R80, 0x5410, R59 ;  /* 0x00005410503b7816 */ /* 0x000fe4000000003b */
[----:B------:R-:W-:Y:S02]  /*160f0*/  PRMT R60, R60, 0x5410, R79 ;  /* 0x000054103c3c7816 */ /* 0x000fe4000000004f */
[----:B------:R-:W-:Y:S02]  /*16100*/  PRMT R61, R61, 0x5410, R78 ;  /* 0x000054103d3d7816 */ /* 0x000fe4000000004e */
[----:B------:R-:W-:Y:S02]  /*16110*/  PRMT R62, R62, 0x5410, R77 ;  /* 0x000054103e3e7816 */ /* 0x000fe4000000004d */
[----:B--2---:R-:W-:-:S02]  /*16120*/  PRMT R63, R63, 0x5410, R76 ;  /* 0x000054103f3f7816 */ /* 0x004fc4000000004c */
[----:B---3--:R-:W-:Y:S02]  /*16130*/  PRMT R64, R64, 0x5410, R75 ;  /* 0x0000541040407816 */ /* 0x008fe4000000004b */
[----:B----4-:R-:W-:Y:S02]  /*16140*/  PRMT R65, R65, 0x5410, R74 ;  /* 0x0000541041417816 */ /* 0x010fe4000000004a */
[----:B------:R-:W-:Y:S02]  /*16150*/  PRMT R66, R66, 0x5410, R73 ;  /* 0x0000541042427816 */ /* 0x000fe40000000049 */
[----:B------:R-:W-:-:S04]  /*16160*/  PRMT R67, R67, 0x5410, R72 ;  /* 0x0000541043437816 */ /* 0x000fc80000000048 */
[----:B------:R0:W-:Y:S01]  /*16170*/  STTM.x64 tmem[UR10+0x40], R4 ;  /* 0x00004004000079ed */ /* 0x0001e2000834000a */
[----:B------:R-:W1:Y:S01]  /*16180*/  FENCE.VIEW.ASYNC.T ;  /* 0x00000000000073c6 */ /* 0x000e620000000200 */
[----:B------:R-:W-:-:S05]  /*16190*/  IADD3 R84, P3, PT, R84, R69, RZ ;  /* 0x0000004554547210 */ /* 0x000fca0007f7e0ff */
[----:B------:R-:W-:Y:S01]  /*161a0*/  IMAD.X R83, R83, 0x1, R68, P3 ;  /* 0x0000000153537824 */ /* 0x000fe200018e0644 */
[-C--:B------:R-:W-:Y:S01]  /*161b0*/  IADD3 R90, P3, PT, R90, R69.reuse, RZ ;  /* 0x000000455a5a7210 */ /* 0x080fe20007f7e0ff */
[----:B------:R-:W-:Y:S04]  /*161c0*/  STL [R1+0xc0], R84 ;  /* 0x0000c05401007387 */ /* 0x000fe80000100800 */
[----:B------:R-:W-:Y:S01]  /*161d0*/  STL [R1+0xbc], R83 ;  /* 0x0000bc5301007387 */ /* 0x000fe20000100800 */
[----:B------:R-:W-:-:S03]  /*161e0*/  IADD3 R86, P5, PT, R86, R69, RZ ;  /* 0x0000004556567210 */ /* 0x000fc60007fbe0ff */
[----:B------:R-:W-:Y:S01]  /*161f0*/  STL [R1+0xd8], R90 ;  /* 0x0000d85a01007387 */ /* 0x000fe20000100800 */
[----:B------:R-:W-:Y:S01]  /*16200*/  IADD3 R88, P4, PT, R88, R69, RZ ;  /* 0x0000004558587210 */ /* 0x000fe20007f9e0ff */
[----:B------:R-:W-:-:S04]  /*16210*/  IMAD.X R85, R85, 0x1, R68, P5 ;  /* 0x0000000155557824 */ /* 0x000fc800028e0644 */
[--C-:B------:R-:W-:Y:S02]  /*16220*/  IMAD.X R87, R87, 0x1, R68.reuse, P4 ;  /* 0x0000000157577824 */ /* 0x100fe400020e0644 */
[----:B------:R-:W-:Y:S01]  /*16230*/  IMAD.X R89, R89, 0x1, R68, P3 ;  /* 0x0000000159597824 */ /* 0x000fe200018e0644 */
[----:B0-----:R-:W2:Y:S04]  /*16240*/  LDL.LU R6, [R1+0xdc] ;  /* 0x0000dc0001067983 */ /* 0x001ea80000300800 */
[----:B------:R-:W-:Y:S04]  /*16250*/  STL [R1+0xc8], R86 ;  /* 0x0000c85601007387 */ /* 0x000fe80000100800 */
[----:B------:R-:W3:Y:S04]  /*16260*/  LDL.LU R16, [R1+0xe4] ;  /* 0x0000e40001107983 */ /* 0x000ee80000300800 */
[----:B------:R-:W4:Y:S04]  /*16270*/  LDL.LU R13, [R1+0xec] ;  /* 0x0000ec00010d7983 */ /* 0x000f280000300800 */
[----:B------:R-:W-:Y:S04]  /*16280*/  STL [R1+0xd0], R88 ;  /* 0x0000d05801007387 */ /* 0x000fe80000100800 */
[----:B------:R-:W-:Y:S04]  /*16290*/  STL [R1+0xc4], R85 ;  /* 0x0000c45501007387 */ /* 0x000fe80000100800 */
[----:B------:R-:W-:Y:S04]  /*162a0*/  STL [R1+0xcc], R87 ;  /* 0x0000cc5701007387 */ /* 0x000fe80000100800 */
[----:B------:R-:W4:Y:S04]  /*162b0*/  LDL.LU R10, [R1+0xf8] ;  /* 0x0000f800010a7983 */ /* 0x000f280000300800 */
[----:B------:R-:W4:Y:S04]  /*162c0*/  LDL.LU R23, [R1+0x100] ;  /* 0x0001000001177983 */ /* 0x000f280000300800 */
[----:B------:R-:W-:Y:S04]  /*162d0*/  STL [R1+0xd4], R89 ;  /* 0x0000d45901007387 */ /* 0x000fe80000100800 */
[----:B------:R-:W4:Y:S04]  /*162e0*/  LDL.LU R17, [R1+0x108] ;  /* 0x0001080001117983 */ /* 0x000f280000300800 */
[----:B------:R-:W4:Y:S04]  /*162f0*/  LDL.LU R11, [R1+0xf4] ;  /* 0x0000f400010b7983 */ /* 0x000f280000300800 */
[----:B------:R-:W4:Y:S04]  /*16300*/  LDL.LU R24, [R1+0xfc] ;  /* 0x0000fc0001187983 */ /* 0x000f280000300800 */
[----:B------:R-:W4:Y:S01]  /*16310*/  LDL.LU R18, [R1+0x104] ;  /* 0x0001040001127983 */ /* 0x000f220000300800 */
[----:B------:R-:W-:Y:S01]  /*16320*/  PRMT R72, RZ, 0x7610, R72 ;  /* 0x00007610ff487816 */ /* 0x000fe20000000048 */
[----:B------:R-:W-:-:S02]  /*16330*/  @!P1 IMAD.MOV.U32 R4, RZ, RZ, R84 ;  /* 0x000000ffff049224 */ /* 0x000fc400078e0054 */
[----:B------:R-:W-:Y:S01]  /*16340*/  @!P1 IMAD.MOV.U32 R5, RZ, RZ, R83 ;  /* 0x000000ffff059224 */ /* 0x000fe200078e0053 */
[----:B-1----:R-:W-:Y:S01]  /*16350*/  BAR.SYNC.DEFER_BLOCKING 0x0 ;  /* 0x0000000000007b1d */ /* 0x002fe20000010000 */
[----:B------:R-:W-:Y:S02]  /*16360*/  PRMT R50, RZ, 0x7610, R50 ;  /* 0x00007610ff327816 */ /* 0x000fe40000000032 */
[-C--:B------:R-:W-:Y:S02]  /*16370*/  IADD3 R91, P5, PT, R91, R69.reuse, RZ ;  /* 0x000000455b5b7210 */ /* 0x080fe40007fbe0ff */
[----:B------:R-:W-:Y:S02]  /*16380*/  PRMT R46, RZ, 0x7610, R46 ;  /* 0x00007610ff2e7816 */ /* 0x000fe4000000002e */
[-C--:B------:R-:W-:Y:S02]  /*16390*/  IADD3 R93, P3, PT, R93, R69.reuse, RZ ;  /* 0x000000455d5d7210 */ /* 0x080fe40007f7e0ff */
[----:B------:R-:W-:Y:S01]  /*163a0*/  IADD3 R92, P4, PT, R92, R69, RZ ;  /* 0x000000455c5c7210 */ /* 0x000fe20007f9e0ff */
[----:B------:R-:W-:Y:S01]  /*163b0*/  STL [R1+0xe0], R91 ;  /* 0x0000e05b01007387 */ /* 0x000fe20000100800 */
[----:B------:R-:W-:-:S03]  /*163c0*/  PRMT R45, RZ, 0x7610, R45 ;  /* 0x00007610ff2d7816 */ /* 0x000fc6000000002d */
[----:B------:R0:W4:Y:S02]  /*163d0*/  @!P1 LDG.E.U16 R72, desc[UR20][R4.64] ;  /* 0x0000001404489981 */ /* 0x000124000c1e1500 */
[----:B0-----:R-:W-:Y:S02]  /*163e0*/  @!P1 IMAD.MOV.U32 R4, RZ, RZ, R86 ;  /* 0x000000ffff049224 */ /* 0x001fe400078e0056 */
[----:B------:R-:W-:-:S05]  /*163f0*/  @!P1 IMAD.MOV.U32 R5, RZ, RZ, R85 ;  /* 0x000000ffff059224 */ /* 0x000fca00078e0055 */
[----:B------:R0:W4:Y:S01]  /*16400*/  @!P1 LDG.E.U16 R50, desc[UR20][R4.64] ;  /* 0x0000001404329981 */ /* 0x000122000c1e1500 */
[----:B------:R-:W-:-:S03]  /*16410*/  PRMT R44, RZ, 0x7610, R44 ;  /* 0x00007610ff2c7816 */ /* 0x000fc6000000002c */
[----:B------:R-:W-:Y:S01]  /*16420*/  STL [R1+0xf0], R93 ;  /* 0x0000f05d01007387 */ /* 0x000fe20000100800 */
[----:B0-----:R-:W-:Y:S02]  /*16430*/  @!P1 IMAD.MOV.U32 R4, RZ, RZ, R88 ;  /* 0x000000ffff049224 */ /* 0x001fe400078e0058 */
[----:B------:R-:W-:Y:S01]  /*16440*/  @!P1 IMAD.MOV.U32 R5, RZ, RZ, R87 ;  /* 0x000000ffff059224 */ /* 0x000fe200078e0057 */
[----:B------:R-:W-:Y:S04]  /*16450*/  STL [R1+0xe8], R92 ;  /* 0x0000e85c01007387 */ /* 0x000fe80000100800 */
[----:B------:R0:W4:Y:S02]  /*16460*/  @!P1 LDG.E.U16 R46, desc[UR20][R4.64] ;  /* 0x00000014042e9981 */ /* 0x000124000c1e1500 */
[----:B0-----:R-:W-:-:S02]  /*16470*/  @!P1 IMAD.MOV.U32 R4, RZ, RZ, R90 ;  /* 0x000000ffff049224 */ /* 0x001fc400078e005a */
[----:B------:R-:W-:-:S05]  /*16480*/  @!P1 IMAD.MOV.U32 R5, RZ, RZ, R89 ;  /* 0x000000ffff059224 */ /* 0x000fca00078e0059 */
[----:B------:R0:W4:Y:S02]  /*16490*/  @!P1 LDG.E.U16 R45, desc[UR20][R4.64] ;  /* 0x00000014042d9981 */ /* 0x000124000c1e1500 */
[----:B0-----:R-:W-:Y:S02]  /*164a0*/  PRMT R4, RZ, 0x7610, R4 ;  /* 0x00007610ff047816 */ /* 0x001fe40000000004 */
[----:B------:R-:W-:Y:S01]  /*164b0*/  PRMT R5, RZ, 0x7610, R5 ;  /* 0x00007610ff057816 */ /* 0x000fe20000000005 */
[----:B--2---:R-:W-:-:S04]  /*164c0*/  IMAD.X R6, R6, 0x1, R68, P5 ;  /* 0x0000000106067824 */ /* 0x004fc800028e0644 */
[----:B------:R-:W-:Y:S01]  /*164d0*/  @!P1 IMAD.MOV.U32 R7, RZ, RZ, R6 ;  /* 0x000000ffff079224 */ /* 0x000fe200078e0006 */
[----:B------:R0:W-:Y:S01]  /*164e0*/  STL [R1+0xdc], R6 ;  /* 0x0000dc0601007387 */ /* 0x0001e20000100800 */
[--C-:B---3--:R-:W-:Y:S02]  /*164f0*/  IMAD.X R16, R16, 0x1, R68.reuse, P4 ;  /* 0x0000000110107824 */ /* 0x108fe400020e0644 */
[----:B0-----:R-:W-:Y:S02]  /*16500*/  @!P1 IMAD.MOV.U32 R6, RZ, RZ, R91 ;  /* 0x000000ffff069224 */ /* 0x001fe400078e005b */
[----:B----4-:R-:W-:Y:S01]  /*16510*/  IMAD.X R13, R13, 0x1, R68, P3 ;  /* 0x000000010d0d7824 */ /* 0x010fe200018e0644 */
[----:B------:R-:W-:Y:S04]  /*16520*/  STL [R1+0xe4], R16 ;  /* 0x0000e41001007387 */ /* 0x000fe80000100800 */
[----:B------:R0:W2:Y:S04]  /*16530*/  @!P1 LDG.E.U16 R44, desc[UR20][R6.64] ;  /* 0x00000014062c9981 */ /* 0x0000a8000c1e1500 */
[----:B------:R-:W3:Y:S04]  /*16540*/  LDL.LU R12, [R1+0x110] ;  /* 0x00011000010c7983 */ /* 0x000ee80000300800 */
[----:B------:R-:W4:Y:S01]  /*16550*/  LDL.LU R25, [R1+0x130] ;  /* 0x0001300001197983 */ /* 0x000f220000300800 */
[----:B0-----:R-:W-:-:S02]  /*16560*/  @!P1 IMAD.MOV.U32 R6, RZ, RZ, R92 ;  /* 0x000000ffff069224 */ /* 0x001fc400078e005c */
[----:B------:R-:W-:Y:S01]  /*16570*/  @!P1 IMAD.MOV.U32 R7, RZ, RZ, R16 ;  /* 0x000000ffff079224 */ /* 0x000fe200078e0010 */
[----:B------:R0:W-:Y:S01]  /*16580*/  STL [R1+0xec], R13 ;  /* 0x0000ec0d01007387 */ /* 0x0001e20000100800 */
[----:B------:R-:W-:-:S03]  /*16590*/  IADD3 R10, P5, PT, R10, R69, RZ ;  /* 0x000000450a0a7210 */ /* 0x000fc60007fbe0ff */
[----:B------:R-:W2:Y:S04]  /*165a0*/  LDL.LU R19, [R1+0x138] ;  /* 0x0001380001137983 */ /* 0x000ea80000300800 */
[----:B------:R1:W2:Y:S01]  /*165b0*/  @!P1 LDG.E.U16 R4, desc[UR20][R6.64] ;  /* 0x0000001406049981 */ /* 0x0002a2000c1e1500 */
[-C--:B------:R-:W-:Y:S02]  /*165c0*/  IADD3 R23, P4, PT, R23, R69.reuse, RZ ;  /* 0x0000004517177210 */ /* 0x080fe40007f9e0ff */
[----:B------:R-:W-:Y:S01]  /*165d0*/  IADD3 R17, P3, PT, R17, R69, RZ ;  /* 0x0000004511117210 */ /* 0x000fe20007f7e0ff */
[----:B-1----:R-:W-:Y:S02]  /*165e0*/  @!P1 IMAD.MOV.U32 R6, RZ, RZ, R93 ;  /* 0x000000ffff069224 */ /* 0x002fe400078e005d */
[----:B------:R-:W-:-:S02]  /*165f0*/  @!P1 IMAD.MOV.U32 R7, RZ, RZ, R13 ;  /* 0x000000ffff079224 */ /* 0x000fc400078e000d */
[----:B0-----:R-:W2:Y:S04]  /*16600*/  LDL.LU R13, [R1+0x10c] ;  /* 0x00010c00010d7983 */ /* 0x001ea80000300800 */
[----:B------:R-:W2:Y:S01]  /*16610*/  LDL.LU R31, [R1+0x12c] ;  /* 0x00012c00011f7983 */ /* 0x000ea20000300800 */
[----:B------:R-:W-:-:S03]  /*16620*/  IMAD.X R11, R11, 0x1, R68, P5 ;  /* 0x000000010b0b7824 */ /* 0x000fc600028e0644 */
[----:B------:R0:W2:Y:S01]  /*16630*/  @!P1 LDG.E.U16 R5, desc[UR20][R6.64] ;  /* 0x0000001406059981 */ /* 0x0000a2000c1e1500 */
[----:B------:R-:W-:-:S03]  /*16640*/  IMAD.X R24, R24, 0x1, R68, P4 ;  /* 0x0000000118187824 */ /* 0x000fc600020e0644 */
[----:B------:R-:W2:Y:S01]  /*16650*/  LDL.LU R22, [R1+0x134] ;  /* 0x0001340001167983 */ /* 0x000ea20000300800 */
[----:B0-----:R-:W-:-:S03]  /*16660*/  PRMT R6, RZ, 0x7610, R6 ;  /* 0x00007610ff067816 */ /* 0x001fc60000000006 */
[----:B------:R0:W-:Y:S01]  /*16670*/  STL [R1+0xf8], R10 ;  /* 0x0000f80a01007387 */ /* 0x0001e20000100800 */
[----:B------:R-:W-:Y:S01]  /*16680*/  PRMT R7, RZ, 0x7610, R7 ;  /* 0x00007610ff077816 */ /* 0x000fe20000000007 */
[----:B------:R-:W-:Y:S02]  /*16690*/  IMAD.X R18, R18, 0x1, R68, P3 ;  /* 0x0000000112127824 */ /* 0x000fe400018e0644 */
[----:B------:R-:W-:Y:S04]  /*166a0*/  STL [R1+0x108], R17 ;  /* 0x0001081101007387 */ /* 0x000fe80000100800 */
[----:B------:R-:W-:Y:S04]  /*166b0*/  STL [R1+0x100], R23 ;  /* 0x0001001701007387 */ /* 0x000fe80000100800 */
[----:B------:R1:W-:Y:S04]  /*166c0*/  STL [R1+0xf4], R11 ;  /* 0x0000f40b01007387 */ /* 0x0003e80000100800 */
[----:B------:R0:W2:Y:S04]  /*166d0*/  @!P1 LDG.E.U16 R6, desc[UR20][R10.64] ;  /* 0x000000140a069981 */ /* 0x0000a8000c1e1500 */
[----:B------:R1:W-:Y:S04]  /*166e0*/  STL [R1+0xfc], R24 ;  /* 0x0000fc1801007387 */ /* 0x0003e80000100800 */
[----:B------:R-:W2:Y:S01]  /*166f0*/  LDL.LU R16, [R1+0x140] ;  /* 0x0001400001107983 */ /* 0x000ea20000300800 */
[----:B0-----:R-:W-:-:S02]  /*16700*/  @!P1 IMAD.MOV.U32 R10, RZ, RZ, R23 ;  /* 0x000000ffff0a9224 */ /* 0x001fc400078e0017 */
[----:B-1----:R-:W-:Y:S01]  /*16710*/  @!P1 IMAD.MOV.U32 R11, RZ, RZ, R24 ;  /* 0x000000ffff0b9224 */ /* 0x002fe200078e0018 */
[----:B------:R-:W2:Y:S04]  /*16720*/  LDL.LU R28, [R1+0x148] ;  /* 0x00014800011c7983 */ /* 0x000ea80000300800 */
[----:B------:R0:W-:Y:S04]  /*16730*/  STL [R1+0x104], R18 ;  /* 0x0001041201007387 */ /* 0x0001e80000100800 */
[----:B------:R-:W2:Y:S04]  /*16740*/  LDL.LU R23, [R1+0x150] ;  /* 0x0001500001177983 */ /* 0x000ea80000300800 */
[----:B------:R1:W2:Y:S02]  /*16750*/  @!P1 LDG.E.U16 R7, desc[UR20][R10.64] ;  /* 0x000000140a079981 */ /* 0x0002a4000c1e1500 */
[----:B-1----:R-:W-:-:S02]  /*16760*/  @!P1 IMAD.MOV.U32 R10, RZ, RZ, R17 ;  /* 0x000000ffff0a9224 */ /* 0x002fc400078e0011 */
[----:B------:R-:W2:Y:S04]  /*16770*/  LDL.LU R17, [R1+0x13c] ;  /* 0x00013c0001117983 */ /* 0x000ea80000300800 */
[----:B------:R-:W2:Y:S04]  /*16780*/  LDL.LU R29, [R1+0x144] ;  /* 0x00014400011d7983 */ /* 0x000ea80000300800 */
[----:B------:R-:W2:Y:S01]  /*16790*/  LDL.LU R24, [R1+0x14c] ;  /* 0x00014c0001187983 */ /* 0x000ea20000300800 */
[----:B------:R-:W-:Y:S01]  /*167a0*/  PRMT R8, RZ, 0x7610, R8 ;  /* 0x00007610ff087816 */ /* 0x000fe20000000008 */
[----:B------:R-:W-:Y:S01]  /*167b0*/  @!P1 IMAD.MOV.U32 R11, RZ, RZ, R18 ;  /* 0x000000ffff0b9224 */ /* 0x000fe200078e0012 */
[----:B------:R-:W-:-:S04]  /*167c0*/  PRMT R9, RZ, 0x7610, R9 ;  /* 0x00007610ff097816 */ /* 0x000fc80000000009 */
[----:B------:R1:W2:Y:S02]  /*167d0*/  @!P1 LDG.E.U16 R8, desc[UR20][R10.64] ;  /* 0x000000140a089981 */ /* 0x0002a4000c1e1500 */
[----:B-1----:R-:W-:Y:S02]  /*167e0*/  PRMT R10, RZ, 0x7610, R10 ;  /* 0x00007610ff0a7816 */ /* 0x002fe4000000000a */
[----:B------:R-:W-:Y:S02]  /*167f0*/  PRMT R11, RZ, 0x7610, R11 ;  /* 0x00007610ff0b7816 */ /* 0x000fe4000000000b */
[-C--:B---3--:R-:W-:Y:S02]  /*16800*/  IADD3 R12, P5, PT, R12, R69.reuse, RZ ;  /* 0x000000450c0c7210 */ /* 0x088fe40007fbe0ff */
[----:B----4-:R-:W-:-:S03]  /*16810*/  IADD3 R25, P4, PT, R25, R69, RZ ;  /* 0x0000004519197210 */ /* 0x010fc60007f9e0ff */
[----:B------:R1:W-:Y:S01]  /*16820*/  STL [R1+0x110], R12 ;  /* 0x0001100c01007387 */ /* 0x0003e20000100800 */
[----:B--2---:R-:W-:-:S05]  /*16830*/  IADD3 R19, P3, PT, R19, R69, RZ ;  /* 0x0000004513137210 */ /* 0x004fca0007f7e0ff */
[----:B------:R-:W-:Y:S04]  /*16840*/  STL [R1+0x138], R19 ;  /* 0x0001381301007387 */ /* 0x000fe80000100800 */
[----:B------:R-:W-:Y:S01]  /*16850*/  STL [R1+0x130], R25 ;  /* 0x0001301901007387 */ /* 0x000fe20000100800 */
[--C-:B------:R-:W-:Y:S02]  /*16860*/  IMAD.X R13, R13, 0x1, R68.reuse, P5 ;  /* 0x000000010d0d7824 */ /* 0x100fe400028e0644 */
[----:B------:R-:W-:-:S03]  /*16870*/  IMAD.X R31, R31, 0x1, R68, P4 ;  /* 0x000000011f1f7824 */ /* 0x000fc600020e0644 */
[----:B------:R2:W-:Y:S04]  /*16880*/  STL [R1+0x10c], R13 ;  /* 0x00010c0d01007387 */ /* 0x0005e80000100800 */
[----:B------:R1:W3:Y:S01]  /*16890*/  @!P1 LDG.E.U16 R9, desc[UR20][R12.64] ;  /* 0x000000140c099981 */ /* 0x0002e2000c1e1500 */
[----:B------:R-:W-:-:S03]  /*168a0*/  IMAD.X R22, R22, 0x1, R68, P3 ;  /* 0x0000000116167824 */ /* 0x000fc600018e0644 */
[----:B------:R4:W-:Y:S04]  /*168b0*/  STL [R1+0x12c], R31 ;  /* 0x00012c1f01007387 */ /* 0x0009e80000100800 */
[----:B0-----:R-:W3:Y:S01]  /*168c0*/  LDL.LU R18, [R1+0x158] ;  /* 0x0001580001127983 */ /* 0x001ee20000300800 */
[----:B-1----:R-:W-:Y:S02]  /*168d0*/  @!P1 IMAD.MOV.U32 R12, RZ, RZ, R25 ;  /* 0x000000ffff0c9224 */ /* 0x002fe400078e0019 */
[----:B--2---:R-:W-:Y:S01]  /*168e0*/  @!P1 IMAD.MOV.U32 R13, RZ, RZ, R31 ;  /* 0x000000ffff0d9224 */ /* 0x004fe200078e001f */
[----:B------:R-:W2:Y:S04]  /*168f0*/  LDL.LU R30, [R1+0x160] ;  /* 0x00016000011e7983 */ /* 0x000ea80000300800 */
[----:B------:R0:W-:Y:S04]  /*16900*/  STL [R1+0x134], R22 ;  /* 0x0001341601007387 */ /* 0x0001e80000100800 */
[----:B------:R-:W2:Y:S04]  /*16910*/  LDL.LU R25, [R1+0x168] ;  /* 0x0001680001197983 */ /* 0x000ea80000300800 */
[----:B------:R1:W2:Y:S02]  /*16920*/  @!P1 LDG.E.U16 R10, desc[UR20][R12.64] ;  /* 0x000000140c0a9981 */ /* 0x0002a4000c1e1500 */
[----:B-1----:R-:W-:-:S02]  /*16930*/  @!P1 IMAD.MOV.U32 R12, RZ, RZ, R19 ;  /* 0x000000ffff0c9224 */ /* 0x002fc400078e0013 */
[----:B------:R-:W-:Y:S01]  /*16940*/  @!P1 IMAD.MOV.U32 R13, RZ, RZ, R22 ;  /* 0x000000ffff0d9224 */ /* 0x000fe200078e0016 */
[----:B------:R-:W2:Y:S01]  /*16950*/  LDL.LU R19, [R1+0x154] ;  /* 0x0001540001137983 */ /* 0x000ea20000300800 */
[-C--:B------:R-:W-:Y:S02]  /*16960*/  IADD3 R16, P5, PT, R16, R69.reuse, RZ ;  /* 0x0000004510107210 */ /* 0x080fe40007fbe0ff */
[-C--:B------:R-:W-:Y:S01]  /*16970*/  IADD3 R28, P4, PT, R28, R69.reuse, RZ ;  /* 0x000000451c1c7210 */ /* 0x080fe20007f9e0ff */
[----:B------:R-:W2:Y:S04]  /*16980*/  LDL.LU R36, [R1+0x15c] ;  /* 0x00015c0001247983 */ /* 0x000ea80000300800 */
[----:B------:R1:W2:Y:S01]  /*16990*/  @!P1 LDG.E.U16 R11, desc[UR20][R12.64] ;  /* 0x000000140c0b9981 */ /* 0x0002a2000c1e1500 */
[----:B------:R-:W-:-:S03]  /*169a0*/  IADD3 R23, P3, PT, R23, R69, RZ ;  /* 0x0000004517177210 */ /* 0x000fc60007f7e0ff */
[----:B----4-:R-:W4:Y:S01]  /*169b0*/  LDL.LU R31, [R1+0x164] ;  /* 0x00016400011f7983 */ /* 0x010f220000300800 */
[----:B-1----:R-:W-:-:S03]  /*169c0*/  PRMT R12, RZ, 0x7610, R12 ;  /* 0x00007610ff0c7816 */ /* 0x002fc6000000000c */
[----:B------:R1:W-:Y:S01]  /*169d0*/  STL [R1+0x140], R16 ;  /* 0x0001401001007387 */ /* 0x0003e20000100800 */
[----:B------:R-:W-:Y:S01]  /*169e0*/  PRMT R13, RZ, 0x7610, R13 ;  /* 0x00007610ff0d7816 */ /* 0x000fe2000000000d */
[--C-:B------:R-:W-:Y:S02]  /*169f0*/  IMAD.X R17, R17, 0x1, R68.reuse, P5 ;  /* 0x0000000111117824 */ /* 0x100fe400028e0644 */
[----:B------:R-:W-:Y:S01]  /*16a00*/  STL [R1+0x150], R23 ;  /* 0x0001501701007387 */ /* 0x000fe20000100800 */
[----:B------:R-:W-:-:S03]  /*16a10*/  IMAD.X R29, R29, 0x1, R68, P4 ;  /* 0x000000011d1d7824 */ /* 0x000fc600020e0644 */
[----:B------:R-:W-:Y:S01]  /*16a20*/  STL [R1+0x148], R28 ;  /* 0x0001481c01007387 */ /* 0x000fe20000100800 */
[----:B------:R-:W-:-:S03]  /*16a30*/  IMAD.X R24, R24, 0x1, R68, P3 ;  /* 0x0000000118187824 */ /* 0x000fc600018e0644 */
[----:B------:R0:W-:Y:S04]  /*16a40*/  STL [R1+0x13c], R17 ;  /* 0x00013c1101007387 */ /* 0x0001e80000100800 */
[----:B------:R1:W4:Y:S04]  /*16a50*/  @!P1 LDG.E.U16 R12, desc[UR20][R16.64] ;  /* 0x00000014100c9981 */ /* 0x000328000c1e1500 */
[----:B------:R1:W-:Y:S04]  /*16a60*/  STL [R1+0x144], R29 ;  /* 0x0001441d01007387 */ /* 0x0003e80000100800 */
[----:B0-----:R-:W4:Y:S01]  /*16a70*/  LDL.LU R22, [R1+0x170] ;  /* 0x0001700001167983 */ /* 0x001f220000300800 */
[----:B-1----:R-:W-:-:S02]  /*16a80*/  @!P1 IMAD.MOV.U32 R16, RZ, RZ, R28 ;  /* 0x000000ffff109224 */ /* 0x002fc400078e001c */
[----:B------:R-:W-:Y:S01]  /*16a90*/  @!P1 IMAD.MOV.U32 R17, RZ, RZ, R29 ;  /* 0x000000ffff119224 */ /* 0x000fe200078e001d */
[----:B------:R0:W-:Y:S04]  /*16aa0*/  STL [R1+0x14c], R24 ;  /* 0x00014c1801007387 */ /* 0x0001e80000100800 */
[----:B------:R-:W4:Y:S04]  /*16ab0*/  LDL.LU R28, [R1+0x178] ;  /* 0x00017800011c7983 */ /* 0x000f280000300800 */
[----:B------:R-:W4:Y:S04]  /*16ac0*/  LDL.LU R29, [R1+0x180] ;  /* 0x00018000011d7983 */ /* 0x000f280000300800 */
[----:B------:R1:W4:Y:S02]  /*16ad0*/  @!P1 LDG.E.U16 R13, desc[UR20][R16.64] ;  /* 0x00000014100d9981 */ /* 0x000324000c1e1500 */
[----:B-1----:R-:W-:-:S02]  /*16ae0*/  @!P1 IMAD.MOV.U32 R16, RZ, RZ, R23 ;  /* 0x000000ffff109224 */ /* 0x002fc400078e0017 */
[----:B------:R-:W4:Y:S04]  /*16af0*/  LDL.LU R23, [R1+0x16c] ;  /* 0x00016c0001177983 */ /* 0x000f280000300800 */
[----:B------:R-:W4:Y:S04]  /*16b00*/  LDL.LU R35, [R1+0x174] ;  /* 0x0001740001237983 */ /* 0x000f280000300800 */
[----:B------:R-:W4:Y:S01]  /*16b10*/  LDL.LU R34, [R1+0x17c] ;  /* 0x00017c0001227983 */ /* 0x000f220000300800 */
[----:B------:R-:W-:Y:S01]  /*16b20*/  PRMT R14, RZ, 0x7610, R14 ;  /* 0x00007610ff0e7816 */ /* 0x000fe2000000000e */
[----:B------:R-:W-:Y:S01]  /*16b30*/  @!P1 IMAD.MOV.U32 R17, RZ, RZ, R24 ;  /* 0x000000ffff119224 */ /* 0x000fe200078e0018 */
[----:B------:R-:W-:-:S04]  /*16b40*/  PRMT R15, RZ, 0x7610, R15 ;  /* 0x00007610ff0f7816 */ /* 0x000fc8000000000f */
[----:B------:R1:W4:Y:S02]  /*16b50*/  @!P1 LDG.E.U16 R14, desc[UR20][R16.64] ;  /* 0x00000014100e9981 */ /* 0x000324000c1e1500 */
[----:B-1----:R-:W-:Y:S02]  /*16b60*/  PRMT R16, RZ, 0x7610, R16 ;  /* 0x00007610ff107816 */ /* 0x002fe40000000010 */
[----:B------:R-:W-:Y:S02]  /*16b70*/  PRMT R17, RZ, 0x7610, R17 ;  /* 0x00007610ff117816 */ /* 0x000fe40000000011 */
[-C--:B---3--:R-:W-:Y:S02]  /*16b80*/  IADD3 R18, P5, PT, R18, R69.reuse, RZ ;  /* 0x0000004512127210 */ /* 0x088fe40007fbe0ff */
[----:B--2---:R-:W-:-:S03]  /*16b90*/  IADD3 R30, P4, PT, R30, R69, RZ ;  /* 0x000000451e1e7210 */ /* 0x004fc60007f9e0ff */
[----:B------:R1:W-:Y:S01]  /*16ba0*/  STL [R1+0x158], R18 ;  /* 0x0001581201007387 */ /* 0x0003e20000100800 */
[----:B------:R-:W-:-:S05]  /*16bb0*/  IADD3 R25, P3, PT, R25, R69, RZ ;  /* 0x0000004519197210 */ /* 0x000fca0007f7e0ff */
[----:B------:R-:W-:Y:S04]  /*16bc0*/  STL [R1+0x168], R25 ;  /* 0x0001681901007387 */ /* 0x000fe80000100800 */
[----:B------:R-:W-:Y:S01]  /*16bd0*/  STL [R1+0x160], R30 ;  /* 0x0001601e01007387 */ /* 0x000fe20000100800 */
[--C-:B------:R-:W-:Y:S02]  /*16be0*/  IMAD.X R19, R19, 0x1, R68.reuse, P5 ;  /* 0x0000000113137824 */ /* 0x100fe400028e0644 */
[----:B------:R-:W-:-:S03]  /*16bf0*/  IMAD.X R36, R36, 0x1, R68, P4 ;  /* 0x0000000124247824 */ /* 0x000fc600020e0644 */
[----:B------:R2:W-:Y:S04]  /*16c00*/  STL [R1+0x154], R19 ;  /* 0x0001541301007387 */ /* 0x0005e80000100800 */
[----:B------:R1:W3:Y:S01]  /*16c10*/  @!P1 LDG.E.U16 R15, desc[UR20][R18.64] ;  /* 0x00000014120f9981 */ /* 0x0002e2000c1e1500 */
[----:B----4-:R-:W-:-:S03]  /*16c20*/  IMAD.X R31, R31, 0x1, R68, P3 ;  /* 0x000000011f1f7824 */ /* 0x010fc600018e0644 */
[----:B------:R4:W-:Y:S04]  /*16c30*/  STL [R1+0x15c], R36 ;  /* 0x00015c2401007387 */ /* 0x0009e80000100800 */
[----:B0-----:R-:W3:Y:S01]  /*16c40*/  LDL.LU R24, [R1+0x188] ;  /* 0x0001880001187983 */ /* 0x001ee20000300800 */
[----:B-1----:R-:W-:Y:S02]  /*16c50*/  @!P1 IMAD.MOV.U32 R18, RZ, RZ, R30 ;  /* 0x000000ffff129224 */ /* 0x002fe400078e001e */
[----:B--2---:R-:W-:Y:S01]  /*16c60*/  @!P1 IMAD.MOV.U32 R19, RZ, RZ, R36 ;  /* 0x000000ffff139224 */ /* 0x004fe200078e0024 */
[----:B------:R0:W-:Y:S04]  /*16c70*/  STL [R1+0x164], R31 ;  /* 0x0001641f01007387 */ /* 0x0001e80000100800 */
[----:B------:R1:W2:Y:S04]  /*16c80*/  @!P1 LDG.E.U16 R16, desc[UR20][R18.64] ;  /* 0x0000001412109981 */ /* 0x0002a8000c1e1500 */
[----:B------:R-:W2:Y:S01]  /*16c90*/  LDL.LU R30, [R1+0x190] ;  /* 0x00019000011e7983 */ /* 0x000ea20000300800 */
[----:B-1----:R-:W-:-:S02]  /*16ca0*/  @!P1 IMAD.MOV.U32 R18, RZ, RZ, R25 ;  /* 0x000000ffff129224 */ /* 0x002fc400078e0019 */
[----:B------:R-:W-:Y:S01]  /*16cb0*/  @!P1 IMAD.MOV.U32 R19, RZ, RZ, R31 ;  /* 0x000000ffff139224 */ /* 0x000fe200078e001f */
[----:B------:R-:W2:Y:S04]  /*16cc0*/  LDL.LU R25, [R1+0x184] ;  /* 0x0001840001197983 */ /* 0x000ea80000300800 */
[----:B------:R-:W2:Y:S01]  /*16cd0*/  LDL.LU R37, [R1+0x18c] ;  /* 0x00018c0001257983 */ /* 0x000ea20000300800 */
[----:B------:R-:W-:-:S03]  /*16ce0*/  IADD3 R22, P5, PT, R22, R69, RZ ;  /* 0x0000004516167210 */ /* 0x000fc60007fbe0ff */
[----:B----4-:R-:W4:Y:S04]  /*16cf0*/  LDL.LU R36, [R1+0x194] ;  /* 0x0001940001247983 */ /* 0x010f280000300800 */
[----:B0-----:R-:W4:Y:S01]  /*16d00*/  LDL.LU R31, [R1+0x198] ;  /* 0x00019800011f7983 */ /* 0x001f220000300800 */
[----:B------:R-:W-:-:S03]  /*16d10*/  IADD3 R28, P4, PT, R28, R69, RZ ;  /* 0x000000451c1c7210 */ /* 0x000fc60007f9e0ff */
[----:B------:R0:W4:Y:S01]  /*16d20*/  @!P1 LDG.E.U16 R17, desc[UR20][R18.64] ;  /* 0x0000001412119981 */ /* 0x000122000c1e1500 */
[----:B------:R-:W-:-:S03]  /*16d30*/  IADD3 R29, P3, PT, R29, R69, RZ ;  /* 0x000000451d1d7210 */ /* 0x000fc60007f7e0ff */
[----:B------:R1:W-:Y:S01]  /*16d40*/  STL [R1+0x170], R22 ;  /* 0x0001701601007387 */ /* 0x0003e20000100800 */
[----:B0-----:R-:W-:-:S03]  /*16d50*/  PRMT R18, RZ, 0x7610, R18 ;  /* 0x00007610ff127816 */ /* 0x001fc60000000012 */
[----:B------:R-:W-:Y:S01]  /*16d60*/  STL [R1+0x180], R29 ;  /* 0x0001801d01007387 */ /* 0x000fe20000100800 */
[----:B------:R-:W-:-:S03]  /*16d70*/  PRMT R19, RZ, 0x7610, R19 ;  /* 0x00007610ff137816 */ /* 0x000fc60000000013 */
[----:B------:R-:W-:Y:S01]  /*16d80*/  STL [R1+0x178], R28 ;  /* 0x0001781c01007387 */ /* 0x000fe20000100800 */
[--C-:B------:R-:W-:Y:S02]  /*16d90*/  IMAD.X R23, R23, 0x1, R68.reuse, P5 ;  /* 0x0000000117177824 */ /* 0x100fe400028e0644 */
[----:B------:R-:W-:-:S03]  /*16da0*/  IMAD.X R35, R35, 0x1, R68, P4 ;  /* 0x0000000123237824 */ /* 0x000fc600020e0644 */
[----:B------:R0:W-:Y:S01]  /*16db0*/  STL [R1+0x16c], R23 ;  /* 0x00016c1701007387 */ /* 0x0001e20000100800 */
[----:B------:R-:W-:-:S03]  /*16dc0*/  IMAD.X R34, R34, 0x1, R68, P3 ;  /* 0x0000000122227824 */ /* 0x000fc600018e0644 */
[----:B------:R1:W4:Y:S04]  /*16dd0*/  @!P1 LDG.E.U16 R18, desc[UR20][R22.64] ;  /* 0x0000001416129981 */ /* 0x000328000c1e1500 */
[----:B------:R-:W-:Y:S01]  /*16de0*/  STL [R1+0x174], R35 ;  /* 0x0001742301007387 */ /* 0x000fe20000100800 */
[----:B-1----:R-:W-:Y:S02]  /*16df0*/  @!P1 IMAD.MOV.U32 R22, RZ, RZ, R28 ;  /* 0x000000ffff169224 */ /* 0x002fe400078e001c */
[----:B0-----:R-:W-:Y:S01]  /*16e00*/  @!P1 IMAD.MOV.U32 R23, RZ, RZ, R35 ;  /* 0x000000ffff179224 */ /* 0x001fe200078e0023 */
[----:B------:R0:W-:Y:S04]  /*16e10*/  STL [R1+0x17c], R34 ;  /* 0x00017c2201007387 */ /* 0x0001e80000100800 */
[----:B------:R1:W4:Y:S04]  /*16e20*/  @!P1 LDG.E.U16 R19, desc[UR20][R22.64] ;  /* 0x0000001416139981 */ /* 0x000328000c1e1500 */
[----:B------:R-:W4:Y:S01]  /*16e30*/  LDL.LU R28, [R1+0x1a0] ;  /* 0x0001a000011c7983 */ /* 0x000f220000300800 */
[----:B-1----:R-:W-:-:S03]  /*16e40*/  @!P1 IMAD.MOV.U32 R22, RZ, RZ, R29 ;  /* 0x000000ffff169224 */ /* 0x002fc600078e001d */
[----:B------:R-:W4:Y:S01]  /*16e50*/  LDL.LU R29, [R1+0x19c] ;  /* 0x00019c00011d7983 */ /* 0x000f220000300800 */
[----:B------:R-:W-:-:S03]  /*16e60*/  @!P1 IMAD.MOV.U32 R23, RZ, RZ, R34 ;  /* 0x000000ffff179224 */ /* 0x000fc600078e0022 */
[----:B------:R-:W4:Y:S04]  /*16e70*/  LDL.LU R41, [R1+0x1a4] ;  /* 0x0001a40001297983 */ /* 0x000f280000300800 */
[----:B0-----:R-:W4:Y:S04]  /*16e80*/  LDL.LU R34, [R1+0x1a8] ;  /* 0x0001a80001227983 */ /* 0x001f280000300800 */
[----:B------:R-:W4:Y:S04]  /*16e90*/  LDL.LU R40, [R1+0x1ac] ;  /* 0x0001ac0001287983 */ /* 0x000f280000300800 */
[----:B------:R-:W4:Y:S01]  /*16ea0*/  LDL.LU R35, [R1+0x1b0] ;  /* 0x0001b00001237983 */ /* 0x000f220000300800 */
[----:B------:R-:W-:-:S02]  /*16eb0*/  PRMT R20, RZ, 0x7610, R20 ;  /* 0x00007610ff147816 */ /* 0x000fc40000000014 */
[----:B------:R-:W-:-:S04]  /*16ec0*/  PRMT R21, RZ, 0x7610, R21 ;  /* 0x00007610ff157816 */ /* 0x000fc80000000015 */
[----:B------:R0:W4:Y:S02]  /*16ed0*/  @!P1 LDG.E.U16 R20, desc[UR20][R22.64] ;  /* 0x0000001416149981 */ /* 0x000124000c1e1500 */
[----:B0-----:R-:W-:Y:S02]  /*16ee0*/  PRMT R22, RZ, 0x7610, R22 ;  /* 0x00007610ff167816 */ /* 0x001fe40000000016 */
[----:B------:R-:W-:Y:S02]  /*16ef0*/  PRMT R23, RZ, 0x7610, R23 ;  /* 0x00007610ff177816 */ /* 0x000fe40000000017 */
[----:B---3--:R-:W-:-:S05]  /*16f00*/  IADD3 R24, P5, PT, R24, R69, RZ ;  /* 0x0000004518187210 */ /* 0x008fca0007fbe0ff */
[----:B------:R0:W-:Y:S01]  /*16f10*/  STL [R1+0x188], R24 ;  /* 0x0001881801007387 */ /* 0x0001e20000100800 */
[----:B--2---:R-:W-:Y:S01]  /*16f20*/  IADD3 R30, P4, PT, R30, R69, RZ ;  /* 0x000000451e1e7210 */ /* 0x004fe20007f9e0ff */
[----:B------:R-:W-:-:S04]  /*16f30*/  IMAD.X R25, R25, 0x1, R68, P5 ;  /* 0x0000000119197824 */ /* 0x000fc800028e0644 */
[----:B------:R-:W-:Y:S01]  /*16f40*/  IMAD.X R37, R37, 0x1, R68, P4 ;  /* 0x0000000125257824 */ /* 0x000fe200020e0644 */
[----:B------:R0:W2:Y:S01]  /*16f50*/  @!P1 LDG.E.U16 R21, desc[UR20][R24.64] ;  /* 0x0000001418159981 */ /* 0x0000a2000c1e1500 */
[----:B----4-:R-:W-:-:S05]  /*16f60*/  IADD3 R31, P3, PT, R31, R69, RZ ;  /* 0x000000451f1f7210 */ /* 0x010fca0007f7e0ff */
[----:B------:R-:W-:Y:S01]  /*16f70*/  STL [R1+0x198], R31 ;  /* 0x0001981f01007387 */ /* 0x000fe20000100800 */
[----:B0-----:R-:W-:-:S03]  /*16f80*/  @!P1 IMAD.MOV.U32 R24, RZ, RZ, R30 ;  /* 0x000000ffff189224 */ /* 0x001fc600078e001e */
[----:B------:R-:W-:Y:S01]  /*16f90*/  STL [R1+0x190], R30 ;  /* 0x0001901e01007387 */ /* 0x000fe20000100800 */
[----:B------:R-:W-:-:S03]  /*16fa0*/  IMAD.X R36, R36, 0x1, R68, P3 ;  /* 0x0000000124247824 */ /* 0x000fc600018e0644 */
[----:B------:R0:W-:Y:S02]  /*16fb0*/  STL [R1+0x184], R25 ;  /* 0x0001841901007387 */ /* 0x0001e40000100800 */
[----:B0-----:R-:W-:Y:S02]  /*16fc0*/  @!P1 IMAD.MOV.U32 R25, RZ, RZ, R37 ;  /* 0x000000ffff199224 */ /* 0x001fe400078e0025 */
[----:B------:R0:W-:Y:S04]  /*16fd0*/  STL [R1+0x18c], R37 ;  /* 0x00018c2501007387 */ /* 0x0001e80000100800 */
[----:B------:R1:W3:Y:S04]  /*16fe0*/  @!P1 LDG.E.U16 R22, desc[UR20][R24.64] ;  /* 0x0000001418169981 */ /* 0x0002e8000c1e1500 */
[----:B------:R4:W-:Y:S04]  /*16ff0*/  STL [R1+0x194], R36 ;  /* 0x0001942401007387 */ /* 0x0009e80000100800 */
[----:B------:R-:W2:Y:S01]  /*17000*/  LDL.LU R30, [R1+0x1b8] ;  /* 0x0001b800011e7983 */ /* 0x000ea20000300800 */
[----:B-1----:R-:W-:-:S02]  /*17010*/  @!P1 IMAD.MOV.U32 R24, RZ, RZ, R31 ;  /* 0x000000ffff189224 */ /* 0x002fc400078e001f */
[----:B------:R-:W-:Y:S01]  /*17020*/  @!P1 IMAD.MOV.U32 R25, RZ, RZ, R36 ;  /* 0x000000ffff199224 */ /* 0x000fe200078e0024 */
[----:B------:R-:W3:Y:S04]  /*17030*/  LDL.LU R31, [R1+0x1b4] ;  /* 0x0001b400011f7983 */ /* 0x000ee80000300800 */
[----:B------:R-:W3:Y:S04]  /*17040*/  LDL.LU R43, [R1+0x1bc] ;  /* 0x0001bc00012b7983 */ /* 0x000ee80000300800 */
[----:B------:R1:W3:Y:S04]  /*17050*/  @!P1 LDG.E.U16 R23, desc[UR20][R24.64] ;  /* 0x0000001418179981 */ /* 0x0002e8000c1e1500 */
[----:B------:R-:W3:Y:S01]  /*17060*/  LDL.LU R42, [R1+0x1c0] ;  /* 0x0001c000012a7983 */ /* 0x000ee20000300800 */
[----:B------:R-:W-:-:S03]  /*17070*/  IADD3 R28, P5, PT, R28, R69, RZ ;  /* 0x000000451c1c7210 */ /* 0x000fc60007fbe0ff */
[----:B0-----:R-:W3:Y:S01]  /*17080*/  LDL.LU R37, [R1+0x1c4] ;  /* 0x0001c40001257983 */ /* 0x001ee20000300800 */
[----:B-1----:R-:W-:-:S03]  /*17090*/  PRMT R24, RZ, 0x7610, R24 ;  /* 0x00007610ff187816 */ /* 0x002fc60000000018 */
[----:B----4-:R-:W4:Y:S01]  /*170a0*/  LDL.LU R36, [R1+0x1c8] ;  /* 0x0001c80001247983 */ /* 0x010f220000300800 */
[----:B------:R-:W-:-:S03]  /*170b0*/  IMAD.X R29, R29, 0x1, R68, P5 ;  /* 0x000000011d1d7824 */ /* 0x000fc600028e0644 */
[----:B------:R0:W-:Y:S01]  /*170c0*/  STL [R1+0x1a0], R28 ;  /* 0x0001a01c01007387 */ /* 0x0001e20000100800 */
[----:B------:R-:W-:-:S03]  /*170d0*/  IADD3 R34, P4, PT, R34, R69, RZ ;  /* 0x0000004522227210 */ /* 0x000fc60007f9e0ff */
[----:B------:R0:W4:Y:S01]  /*170e0*/  @!P1 LDG.E.U16 R24, desc[UR20][R28.64] ;  /* 0x000000141c189981 */ /* 0x000122000c1e1500 */
[----:B------:R-:W-:Y:S01]  /*170f0*/  IADD3 R35, P3, PT, R35, R69, RZ ;  /* 0x0000004523237210 */ /* 0x000fe20007f7e0ff */
[----:B------:R-:W-:Y:S01]  /*17100*/  IMAD.X R41, R41, 0x1, R68, P4 ;  /* 0x0000000129297824 */ /* 0x000fe200020e0644 */
[----:B------:R-:W-:-:S03]  /*17110*/  PRMT R25, RZ, 0x7610, R25 ;  /* 0x00007610ff197816 */ /* 0x000fc60000000019 */
[----:B------:R-:W-:Y:S01]  /*17120*/  STL [R1+0x1b0], R35 ;  /* 0x0001b02301007387 */ /* 0x000fe20000100800 */
[----:B------:R-:W-:-:S03]  /*17130*/  IMAD.X R40, R40, 0x1, R68, P3 ;  /* 0x0000000128287824 */ /* 0x000fc600018e0644 */
[----:B------:R-:W-:Y:S01]  /*17140*/  STL [R1+0x1a8], R34 ;  /* 0x0001a82201007387 */ /* 0x000fe20000100800 */
[----:B0-----:R-:W-:-:S03]  /*17150*/  @!P1 IMAD.MOV.U32 R28, RZ, RZ, R34 ;  /* 0x000000ffff1c9224 */ /* 0x001fc600078e0022 */
[----:B------:R0:W-:Y:S04]  /*17160*/  STL [R1+0x19c], R29 ;  /* 0x00019c1d01007387 */ /* 0x0001e80000100800 */
[----:B------:R-:W-:Y:S01]  /*17170*/  STL [R1+0x1a4], R41 ;  /* 0x0001a42901007387 */ /* 0x000fe20000100800 */
[----:B0-----:R-:W-:-:S03]  /*17180*/  @!P1 IMAD.MOV.U32 R29, RZ, RZ, R41 ;  /* 0x000000ffff1d9224 */ /* 0x001fc600078e0029 */
[----:B------:R0:W-:Y:S04]  /*17190*/  STL [R1+0x1ac], R40 ;  /* 0x0001ac2801007387 */ /* 0x0001e80000100800 */
[----:B------:R1:W4:Y:S04]  /*171a0*/  @!P1 LDG.E.U16 R25, desc[UR20][R28.64] ;  /* 0x000000141c199981 */ /* 0x000328000c1e1500 */
[----:B------:R-:W4:Y:S01]  /*171b0*/  LDL.LU R34, [R1+0x1d0] ;  /* 0x0001d00001227983 */ /* 0x000f220000300800 */
[----:B-1----:R-:W-:-:S03]  /*171c0*/  @!P1 IMAD.MOV.U32 R28, RZ, RZ, R35 ;  /* 0x000000ffff1c9224 */ /* 0x002fc600078e0023 */
[----:B------:R-:W4:Y:S01]  /*171d0*/  LDL.LU R35, [R1+0x1cc] ;  /* 0x0001cc0001237983 */ /* 0x000f220000300800 */
[----:B------:R-:W-:-:S03]  /*171e0*/  @!P1 IMAD.MOV.U32 R29, RZ, RZ, R40 ;  /* 0x000000ffff1d9224 */ /* 0x000fc600078e0028 */
[----:B------:R-:W4:Y:S04]  /*171f0*/  LDL.LU R76, [R1+0x1d4] ;  /* 0x0001d400014c7983 */ /* 0x000f280000300800 */
[----:B------:R-:W4:Y:S04]  /*17200*/  LDL.LU R74, [R1+0x1d8] ;  /* 0x0001d800014a7983 */ /* 0x000f280000300800 */
[----:B0-----:R-:W4:Y:S01]  /*17210*/  LDL.LU R40, [R1+0x1e0] ;  /* 0x0001e00001287983 */ /* 0x001f220000300800 */
[----:B------:R-:W-:Y:S02]  /*17220*/  PRMT R26, RZ, 0x7610, R26 ;  /* 0x00007610ff1a7816 */ /* 0x000fe4000000001a */
[----:B------:R-:W-:-:S04]  /*17230*/  PRMT R27, RZ, 0x7610, R27 ;  /* 0x00007610ff1b7816 */ /* 0x000fc8000000001b */
[----:B------:R0:W4:Y:S02]  /*17240*/  @!P1 LDG.E.U16 R26, desc[UR20][R28.64] ;  /* 0x000000141c1a9981 */ /* 0x000124000c1e1500 */
[----:B0-----:R-:W-:Y:S02]  /*17250*/  PRMT R28, RZ, 0x7610, R28 ;  /* 0x00007610ff1c7816 */ /* 0x001fe4000000001c */
[----:B--2---:R-:W-:-:S05]  /*17260*/  IADD3 R30, P5, PT, R30, R69, RZ ;  /* 0x000000451e1e7210 */ /* 0x004fca0007fbe0ff */
[----:B---3--:R-:W-:Y:S01]  /*17270*/  IMAD.X R31, R31, 0x1, R68, P5 ;  /* 0x000000011f1f7824 */ /* 0x008fe200028e0644 */
[----:B------:R0:W-:Y:S04]  /*17280*/  STL [R1+0x1b8], R30 ;  /* 0x0001b81e01007387 */ /* 0x0001e80000100800 */
[----:B------:R0:W2:Y:S01]  /*17290*/  @!P1 LDG.E.U16 R27, desc[UR20][R30.64] ;  /* 0x000000141e1b9981 */ /* 0x0000a2000c1e1500 */
[-C--:B------:R-:W-:Y:S02]  /*172a0*/  IADD3 R42, P4, PT, R42, R69.reuse, RZ ;  /* 0x000000452a2a7210 */ /* 0x080fe40007f9e0ff */
[----:B----4-:R-:W-:-:S03]  /*172b0*/  IADD3 R36, P3, PT, R36, R69, RZ ;  /* 0x0000004524247210 */ /* 0x010fc60007f7e0ff */
[----:B------:R-:W-:Y:S02]  /*172c0*/  IMAD.X R43, R43, 0x1, R68, P4 ;  /* 0x000000012b2b7824 */ /* 0x000fe400020e0644 */
[----:B------:R-:W-:Y:S01]  /*172d0*/  STL [R1+0x1c8], R36 ;  /* 0x0001c82401007387 */ /* 0x000fe20000100800 */
[----:B0-----:R-:W-:-:S03]  /*172e0*/  @!P1 IMAD.MOV.U32 R30, RZ, RZ, R42 ;  /* 0x000000ffff1e9224 */ /* 0x001fc600078e002a */
[----:B------:R-:W-:Y:S01]  /*172f0*/  STL [R1+0x1c0], R42 ;  /* 0x0001c02a01007387 */ /* 0x000fe20000100800 */
[----:B------:R-:W-:-:S03]  /*17300*/  IMAD.X R37, R37, 0x1, R68, P3 ;  /* 0x0000000125257824 */ /* 0x000fc600018e0644 */
[----:B------:R0:W-:Y:S04]  /*17310*/  STL [R1+0x1b4], R31 ;  /* 0x0001b41f01007387 */ /* 0x0001e80000100800 */
[----:B------:R-:W-:Y:S04]  /*17320*/  STL [R1+0x1bc], R43 ;  /* 0x0001bc2b01007387 */ /* 0x000fe80000100800 */
[----:B------:R-:W3:Y:S01]  /*17330*/  LDL.LU R41, [R1+0x1dc] ;  /* 0x0001dc0001297983 */ /* 0x000ee20000300800 */
[----:B0-----:R-:W-:-:S03]  /*17340*/  @!P1 IMAD.MOV.U32 R31, RZ, RZ, R43 ;  /* 0x000000ffff1f9224 */ /* 0x001fc600078e002b */
[----:B------:R0:W-:Y:S04]  /*17350*/  STL [R1+0x1c4], R37 ;  /* 0x0001c42501007387 */ /* 0x0001e80000100800 */
[----:B------:R1:W4:Y:S02]  /*17360*/  @!P1 LDG.E.U16 R28, desc[UR20][R30.64] ;  /* 0x000000141e1c9981 */ /* 0x000324000c1e1500 */
[----:B-1----:R-:W-:Y:S02]  /*17370*/  @!P1 IMAD.MOV.U32 R31, RZ, RZ, R37 ;  /* 0x000000ffff1f9224 */ /* 0x002fe400078e0025 */
[----:B------:R-:W-:Y:S01]  /*17380*/  @!P1 IMAD.MOV.U32 R30, RZ, RZ, R36 ;  /* 0x000000ffff1e9224 */ /* 0x000fe200078e0024 */
[----:B0-----:R-:W2:Y:S04]  /*17390*/  LDL.LU R37, [R1+0x1e4] ;  /* 0x0001e40001257983 */ /* 0x001ea80000300800 */
[----:B------:R-:W2:Y:S01]  /*173a0*/  LDL.LU R36, [R1+0x1e8] ;  /* 0x0001e80001247983 */ /* 0x000ea20000300800 */
[----:B------:R-:W-:-:S03]  /*173b0*/  IADD3 R34, P5, PT, R34, R69, RZ ;  /* 0x0000004522227210 */ /* 0x000fc60007fbe0ff */
[----:B------:R-:W4:Y:S04]  /*173c0*/  LDL.LU R75, [R1+0x1f0] ;  /* 0x0001f000014b7983 */ /* 0x000f280000300800 */
[----:B------:R-:W4:Y:S01]  /*173d0*/  LDL.LU R42, [R1+0x1f8] ;  /* 0x0001f800012a7983 */ /* 0x000f220000300800 */
[----:B------:R-:W-:-:S03]  /*173e0*/  IMAD.X R35, R35, 0x1, R68, P5 ;  /* 0x0000000123237824 */ /* 0x000fc600028e0644 */
[----:B------:R0:W-:Y:S01]  /*173f0*/  STL [R1+0x1d0], R34 ;  /* 0x0001d02201007387 */ /* 0x0001e20000100800 */
[-C--:B------:R-:W-:Y:S02]  /*17400*/  IADD3 R74, P4, PT, R74, R69.reuse, RZ ;  /* 0x000000454a4a7210 */ /* 0x080fe40007f9e0ff */
[----:B------:R-:W-:-:S03]  /*17410*/  IADD3 R40, P3, PT, R40, R69, RZ ;  /* 0x0000004528287210 */ /* 0x000fc60007f7e0ff */
[----:B------:R-:W-:Y:S02]  /*17420*/  IMAD.X R76, R76, 0x1, R68, P4 ;  /* 0x000000014c4c7824 */ /* 0x000fe400020e0644 */
[----:B------:R-:W-:Y:S04]  /*17430*/  STL [R1+0x1e0], R40 ;  /* 0x0001e02801007387 */ /* 0x000fe80000100800 */
[----:B------:R-:W-:Y:S04]  /*17440*/  STL [R1+0x1d8], R74 ;  /* 0x0001d84a01007387 */ /* 0x000fe80000100800 */
[----:B------:R1:W-:Y:S04]  /*17450*/  STL [R1+0x1cc], R35 ;  /* 0x0001cc2301007387 */ /* 0x0003e80000100800 */
[----:B------:R-:W-:Y:S04]  /*17460*/  STL [R1+0x1d4], R76 ;  /* 0x0001d44c01007387 */ /* 0x000fe80000100800 */
[----:B------:R-:W4:Y:S04]  /*17470*/  LDL.LU R77, [R1+0x1ec] ;  /* 0x0001ec00014d7983 */ /* 0x000f280000300800 */
[----:B------:R-:W4:Y:S01]  /*17480*/  LDL.LU R43, [R1+0x1f4] ;  /* 0x0001f400012b7983 */ /* 0x000f220000300800 */
[----:B------:R-:W-:-:S06]  /*17490*/  PRMT R29, RZ, 0x7610, R29 ;  /* 0x00007610ff1d7816 */ /* 0x000fcc000000001d */
[----:B------:R0:W4:Y:S02]  /*174a0*/  @!P1 LDG.E.U16 R29, desc[UR20][R30.64] ;  /* 0x000000141e1d9981 */ /* 0x000124000c1e1500 */
[----:B0-----:R-:W-:Y:S02]  /*174b0*/  PRMT R30, RZ, 0x7610, R30 ;  /* 0x00007610ff1e7816 */ /* 0x001fe4000000001e */
[----:B------:R-:W-:-:S04]  /*174c0*/  PRMT R31, RZ, 0x7610, R31 ;  /* 0x00007610ff1f7816 */ /* 0x000fc8000000001f */
[----:B------:R0:W4:Y:S02]  /*174d0*/  @!P1 LDG.E.U16 R30, desc[UR20][R34.64] ;  /* 0x00000014221e9981 */ /* 0x000124000c1e1500 */
[----:B0-----:R-:W-:Y:S02]  /*174e0*/  @!P1 IMAD.MOV.U32 R34, RZ, RZ, R74 ;  /* 0x000000ffff229224 */ /* 0x001fe400078e004a */
[----:B-1----:R-:W-:-:S05]  /*174f0*/  @!P1 IMAD.MOV.U32 R35, RZ, RZ, R76 ;  /* 0x000000ffff239224 */ /* 0x002fca00078e004c */
[----:B------:R0:W4:Y:S01]  /*17500*/  @!P1 LDG.E.U16 R31, desc[UR20][R34.64] ;  /* 0x00000014221f9981 */ /* 0x000122000c1e1500 */
[----:B------:R-:W-:Y:S01]  /*17510*/  PRMT R33, RZ, 0x7610, R33 ;  /* 0x00007610ff217816 */ /* 0x000fe20000000021 */
[----:B0-----:R-:W-:Y:S02]  /*17520*/  @!P1 IMAD.MOV.U32 R34, RZ, RZ, R40 ;  /* 0x000000ffff229224 */ /* 0x001fe400078e0028 */
[----:B---3--:R-:W-:-:S04]  /*17530*/  IMAD.X R41, R41, 0x1, R68, P3 ;  /* 0x0000000129297824 */ /* 0x008fc800018e0644 */
[----:B------:R-:W-:Y:S01]  /*17540*/  @!P1 IMAD.MOV.U32 R35, RZ, RZ, R41 ;  /* 0x000000ffff239224 */ /* 0x000fe200078e0029 */
[----:B------:R0:W-:Y:S04]  /*17550*/  STL [R1+0x1dc], R41 ;  /* 0x0001dc2901007387 */ /* 0x0001e80000100800 */
[----:B0-----:R-:W3:Y:S04]  /*17560*/  LDL.LU R41, [R1+0x1fc] ;  /* 0x0001fc0001297983 */ /* 0x001ee80000300800 */
[----:B------:R-:W3:Y:S04]  /*17570*/  LDL.LU R40, [R1+0x200] ;  /* 0x0002000001287983 */ /* 0x000ee80000300800 */
[----:B------:R-:W3:Y:S01]  /*17580*/  LDL.LU R76, [R1+0x208] ;  /* 0x00020800014c7983 */ /* 0x000ee20000300800 */
[----:B--2---:R-:W-:-:S03]  /*17590*/  IADD3 R36, P5, PT, R36, R69, RZ ;  /* 0x0000004524247210 */ /* 0x004fc60007fbe0ff */
[----:B------:R-:W2:Y:S01]  /*175a0*/  LDL.LU R74, [R1+0x210] ;  /* 0x00021000014a7983 */ /* 0x000ea20000300800 */
[-C--:B----4-:R-:W-:Y:S01]  /*175b0*/  IADD3 R75, P4, PT, R75, R69.reuse, RZ ;  /* 0x000000454b4b7210 */ /* 0x090fe20007f9e0ff */
[--C-:B------:R-:W-:Y:S01]  /*175c0*/  IMAD.X R37, R37, 0x1, R68.reuse, P5 ;  /* 0x0000000125257824 */ /* 0x100fe200028e0644 */
[----:B------:R-:W-:Y:S01]  /*175d0*/  IADD3 R42, P3, PT, R42, R69, RZ ;  /* 0x000000452a2a7210 */ /* 0x000fe20007f7e0ff */
[----:B------:R-:W-:Y:S04]  /*175e0*/  STL [R1+0x1e8], R36 ;  /* 0x0001e82401007387 */ /* 0x000fe80000100800 */
[----:B------:R-:W-:Y:S04]  /*175f0*/  STL [R1+0x1f8], R42 ;  /* 0x0001f82a01007387 */ /* 0x000fe80000100800 */
[----:B------:R-:W-:Y:S04]  /*17600*/  STL [R1+0x1f0], R75 ;  /* 0x0001f04b01007387 */ /* 0x000fe80000100800 */
[----:B------:R0:W-:Y:S04]  /*17610*/  STL [R1+0x1e4], R37 ;  /* 0x0001e42501007387 */ /* 0x0001e80000100800 */
[----:B------:R0:W4:Y:S01]  /*17620*/  @!P1 LDG.E.U16 R33, desc[UR20][R36.64] ;  /* 0x0000001424219981 */ /* 0x000122000c1e1500 */
[----:B------:R-:W-:-:S02]  /*17630*/  IMAD.X R77, R77, 0x1, R68, P4 ;  /* 0x000000014d4d7824 */ /* 0x000fc400020e0644 */
[----:B------:R-:W-:-:S03]  /*17640*/  IMAD.X R43, R43, 0x1, R68, P3 ;  /* 0x000000012b2b7824 */ /* 0x000fc600018e0644 */
[----:B------:R1:W-:Y:S01]  /*17650*/  STL [R1+0x1ec], R77 ;  /* 0x0001ec4d01007387 */ /* 0x0003e20000100800 */
[----:B0-----:R-:W-:-:S03]  /*17660*/  @!P1 IMAD.MOV.U32 R37, RZ, RZ, R77 ;  /* 0x000000ffff259224 */ /* 0x001fc600078e004d */
[----:B------:R-:W4:Y:S04]  /*17670*/  LDL.LU R79, [R1+0x204] ;  /* 0x00020400014f7983 */ /* 0x000f280000300800 */
[----:B------:R0:W-:Y:S04]  /*17680*/  STL [R1+0x1f4], R43 ;  /* 0x0001f42b01007387 */ /* 0x0001e80000100800 */
[----:B-1----:R-:W4:Y:S01]  /*17690*/  LDL.LU R77, [R1+0x20c] ;  /* 0x00020c00014d7983 */ /* 0x002f220000300800 */
[----:B------:R-:W-:Y:S01]  /*176a0*/  PRMT R32, RZ, 0x7610, R32 ;  /* 0x00007610ff207816 */ /* 0x000fe20000000020 */
[----:B------:R-:W-:-:S05]  /*176b0*/  @!P1 IMAD.MOV.U32 R36, RZ, RZ, R75 ;  /* 0x000000ffff249224 */ /* 0x000fca00078e004b */
[----:B------:R1:W4:Y:S02]  /*176c0*/  @!P1 LDG.E.U16 R32, desc[UR20][R34.64] ;  /* 0x0000001422209981 */ /* 0x000324000c1e1500 */
[----:B-1----:R-:W-:Y:S02]  /*176d0*/  PRMT R34, RZ, 0x7610, R34 ;  /* 0x00007610ff227816 */ /* 0x002fe40000000022 */
[----:B------:R-:W-:-:S04]  /*176e0*/  PRMT R35, RZ, 0x7610, R35 ;  /* 0x00007610ff237816 */ /* 0x000fc80000000023 */
[----:B------:R1:W4:Y:S02]  /*176f0*/  @!P1 LDG.E.U16 R34, desc[UR20][R36.64] ;  /* 0x0000001424229981 */ /* 0x000324000c1e1500 */
[----:B-1----:R-:W-:Y:S02]  /*17700*/  @!P1 IMAD.MOV.U32 R36, RZ, RZ, R42 ;  /* 0x000000ffff249224 */ /* 0x002fe400078e002a */
[----:B------:R-:W-:Y:S02]  /*17710*/  @!P1 IMAD.MOV.U32 R37, RZ, RZ, R43 ;  /* 0x000000ffff259224 */ /* 0x000fe400078e002b */
[----:B0-----:R-:W4:Y:S04]  /*17720*/  LDL.LU R43, [R1+0x214] ;  /* 0x00021400012b7983 */ /* 0x001f280000300800 */
[----:B------:R-:W4:Y:S04]  /*17730*/  LDL.LU R42, [R1+0x218] ;  /* 0x00021800012a7983 */ /* 0x000f280000300800 */
[----:B------:R-:W4:Y:S04]  /*17740*/  LDL.LU R78, [R1+0x220] ;  /* 0x00022000014e7983 */ /* 0x000f280000300800 */
[----:B------:R-:W4:Y:S04]  /*17750*/  LDL.LU R75, [R1+0x228] ;  /* 0x00022800014b7983 */ /* 0x000f280000300800 */
[----:B------:R0:W4:Y:S02]  /*17760*/  @!P1 LDG.E.U16 R35, desc[UR20][R36.64] ;  /* 0x0000001424239981 */ /* 0x000124000c1e1500 */
[----:B0-----:R-:W-:-:S02]  /*17770*/  PRMT R36, RZ, 0x7610, R36 ;  /* 0x00007610ff247816 */ /* 0x001fc40000000024 */
[-C--:B---3--:R-:W-:Y:S02]  /*17780*/  IADD3 R40, P5, PT, R40, R69.reuse, RZ ;  /* 0x0000004528287210 */ /* 0x088fe40007fbe0ff */
[----:B------:R-:W-:-:S03]  /*17790*/  IADD3 R76, P4, PT, R76, R69, RZ ;  /* 0x000000454c4c7210 */ /* 0x000fc60007f9e0ff */
[----:B------:R-:W-:Y:S01]  /*177a0*/  IMAD.X R41, R41, 0x1, R68, P5 ;  /* 0x0000000129297824 */ /* 0x000fe200028e0644 */
[----:B--2---:R-:W-:Y:S01]  /*177b0*/  IADD3 R74, P3, PT, R74, R69, RZ ;  /* 0x000000454a4a7210 */ /* 0x004fe20007f7e0ff */
[----:B------:R0:W-:Y:S04]  /*177c0*/  STL [R1+0x200], R40 ;  /* 0x0002002801007387 */ /* 0x0001e80000100800 */
[----:B------:R-:W-:Y:S04]  /*177d0*/  STL [R1+0x210], R74 ;  /* 0x0002104a01007387 */ /* 0x000fe80000100800 */
[----:B------:R1:W-:Y:S04]  /*177e0*/  STL [R1+0x208], R76 ;  /* 0x0002084c01007387 */ /* 0x0003e80000100800 */
[----:B------:R2:W-:Y:S04]  /*177f0*/  STL [R1+0x1fc], R41 ;  /* 0x0001fc2901007387 */ /* 0x0005e80000100800 */
[----:B------:R0:W3:Y:S02]  /*17800*/  @!P1 LDG.E.U16 R36, desc[UR20][R40.64] ;  /* 0x0000001428249981 */ /* 0x0000e4000c1e1500 */
[----:B0-----:R-:W-:-:S02]  /*17810*/  @!P1 IMAD.MOV.U32 R40, RZ, RZ, R76 ;  /* 0x000000ffff289224 */ /* 0x001fc400078e004c */
[--C-:B----4-:R-:W-:Y:S02]  /*17820*/  IMAD.X R79, R79, 0x1, R68.reuse, P4 ;  /* 0x000000014f4f7824 */ /* 0x110fe400020e0644 */
[----:B------:R-:W-:-:S03]  /*17830*/  IMAD.X R77, R77, 0x1, R68, P3 ;  /* 0x000000014d4d7824 */ /* 0x000fc600018e0644 */
[----:B------:R-:W-:Y:S04]  /*17840*/  STL [R1+0x204], R79 ;  /* 0x0002044f01007387 */ /* 0x000fe80000100800 */
[----:B------:R0:W-:Y:S04]  /*17850*/  STL [R1+0x20c], R77 ;  /* 0x00020c4d01007387 */ /* 0x0001e80000100800 */
[----:B------:R-:W4:Y:S04]  /*17860*/  LDL.LU R81, [R1+0x21c] ;  /* 0x00021c0001517983 */ /* 0x000f280000300800 */
[----:B-1----:R-:W3:Y:S01]  /*17870*/  LDL.LU R76, [R1+0x224] ;  /* 0x00022400014c7983 */ /* 0x002ee20000300800 */
[----:B------:R-:W-:Y:S01]  /*17880*/  PRMT R37, RZ, 0x7610, R37 ;  /* 0x00007610ff257816 */ /* 0x000fe20000000025 */
[----:B--2---:R-:W-:-:S02]  /*17890*/  @!P1 IMAD.MOV.U32 R41, RZ, RZ, R79 ;  /* 0x000000ffff299224 */ /* 0x004fc400078e004f */
[----:B------:R-:W2:Y:S04]  /*178a0*/  LDL.LU R80, [R1+0x230] ;  /* 0x0002300001507983 */ /* 0x000ea80000300800 */
[----:B------:R1:W2:Y:S01]  /*178b0*/  @!P1 LDG.E.U16 R37, desc[UR20][R40.64] ;  /* 0x0000001428259981 */ /* 0x0002a2000c1e1500 */
[----:B------:R-:W-:Y:S01]  /*178c0*/  PRMT R39, RZ, 0x7610, R39 ;  /* 0x00007610ff277816 */ /* 0x000fe20000000027 */
[----:B-1----:R-:W-:Y:S02]  /*178d0*/  @!P1 IMAD.MOV.U32 R41, RZ, RZ, R77 ;  /* 0x000000ffff299224 */ /* 0x002fe400078e004d */
[----:B------:R-:W-:Y:S01]  /*178e0*/  @!P1 IMAD.MOV.U32 R40, RZ, RZ, R74 ;  /* 0x000000ffff289224 */ /* 0x000fe200078e004a */
[----:B0-----:R-:W2:Y:S04]  /*178f0*/  LDL.LU R77, [R1+0x238] ;  /* 0x00023800014d7983 */ /* 0x001ea80000300800 */
[----:B------:R-:W2:Y:S01]  /*17900*/  LDL.LU R74, [R1+0x240] ;  /* 0x00024000014a7983 */ /* 0x000ea20000300800 */
[----:B------:R-:W-:-:S02]  /*17910*/  IADD3 R42, P5, PT, R42, R69, RZ ;  /* 0x000000452a2a7210 */ /* 0x000fc40007fbe0ff */
[----:B------:R-:W-:-:S03]  /*17920*/  IADD3 R78, P4, PT, R78, R69, RZ ;  /* 0x000000454e4e7210 */ /* 0x000fc60007f9e0ff */
[----:B------:R-:W-:Y:S01]  /*17930*/  IMAD.X R43, R43, 0x1, R68, P5 ;  /* 0x000000012b2b7824 */ /* 0x000fe200028e0644 */
[----:B------:R-:W-:Y:S01]  /*17940*/  IADD3 R75, P3, PT, R75, R69, RZ ;  /* 0x000000454b4b7210 */ /* 0x000fe20007f7e0ff */
[----:B------:R0:W-:Y:S04]  /*17950*/  STL [R1+0x218], R42 ;  /* 0x0002182a01007387 */ /* 0x0001e80000100800 */
[----:B------:R-:W-:Y:S04]  /*17960*/  STL [R1+0x228], R75 ;  /* 0x0002284b01007387 */ /* 0x000fe80000100800 */
[----:B------:R1:W-:Y:S04]  /*17970*/  STL [R1+0x220], R78 ;  /* 0x0002204e01007387 */ /* 0x0003e80000100800 */
[----:B------:R0:W-:Y:S04]  /*17980*/  STL [R1+0x214], R43 ;  /* 0x0002142b01007387 */ /* 0x0001e80000100800 */
[----:B------:R0:W2:Y:S02]  /*17990*/  @!P1 LDG.E.U16 R39, desc[UR20][R42.64] ;  /* 0x000000142a279981 */ /* 0x0000a4000c1e1500 */
[----:B0-----:R-:W-:-:S02]  /*179a0*/  @!P1 IMAD.MOV.U32 R42, RZ, RZ, R78 ;  /* 0x000000ffff2a9224 */ /* 0x001fc400078e004e */
[--C-:B----4-:R-:W-:Y:S02]  /*179b0*/  IMAD.X R81, R81, 0x1, R68.reuse, P4 ;  /* 0x0000000151517824 */ /* 0x110fe400020e0644 */
[----:B---3--:R-:W-:-:S03]  /*179c0*/  IMAD.X R76, R76, 0x1, R68, P3 ;  /* 0x000000014c4c7824 */ /* 0x008fc600018e0644 */
[----:B------:R0:W-:Y:S04]  /*179d0*/  STL [R1+0x21c], R81 ;  /* 0x00021c5101007387 */ /* 0x0001e80000100800 */
[----:B------:R-:W3:Y:S04]  /*179e0*/  LDL.LU R82, [R1+0x22c] ;  /* 0x00022c0001527983 */ /* 0x000ee80000300800 */
[----:B------:R-:W4:Y:S04]  /*179f0*/  LDL.LU R79, [R1+0x234] ;  /* 0x00023400014f7983 */ /* 0x000f280000300800 */
[----:B------:R2:W-:Y:S04]  /*17a00*/  STL [R1+0x224], R76 ;  /* 0x0002244c01007387 */ /* 0x0005e80000100800 */
[----:B-1----:R-:W4:Y:S01]  /*17a10*/  LDL.LU R78, [R1+0x23c] ;  /* 0x00023c00014e7983 */ /* 0x002f220000300800 */
[----:B------:R-:W-:Y:S01]  /*17a20*/  PRMT R38, RZ, 0x7610, R38 ;  /* 0x00007610ff267816 */ /* 0x000fe20000000026 */
[----:B------:R-:W-:Y:S01]  /*17a30*/  @!P1 IMAD.MOV.U32 R43, RZ, RZ, R81 ;  /* 0x000000ffff2b9224 */ /* 0x000fe200078e0051 */
[-C--:B--2---:R-:W-:Y:S01]  /*17a40*/  IADD3 R80, P5, PT, R80, R69.reuse, RZ ;  /* 0x0000004550507210 */ /* 0x084fe20007fbe0ff */
[----:B0-----:R-:W2:Y:S04]  /*17a50*/  LDL.LU R81, [R1+0x248] ;  /* 0x0002480001517983 */ /* 0x001ea80000300800 */
[----:B------:R0:W2:Y:S01]  /*17a60*/  @!P1 LDG.E.U16 R38, desc[UR20][R40.64] ;  /* 0x0000001428269981 */ /* 0x0000a2000c1e1500 */
[----:B------:R-:W-:-:S02]  /*17a70*/  IADD3 R77, P4, PT, R77, R69, RZ ;  /* 0x000000454d4d7210 */ /* 0x000fc40007f9e0ff */
[----:B------:R-:W-:Y:S02]  /*17a80*/  IADD3 R74, P3, PT, R74, R69, RZ ;  /* 0x000000454a4a7210 */ /* 0x000fe40007f7e0ff */
[----:B0-----:R-:W-:Y:S02]  /*17a90*/  PRMT R40, RZ, 0x7610, R40 ;  /* 0x00007610ff287816 */ /* 0x001fe40000000028 */
[----:B------:R-:W-:-:S04]  /*17aa0*/  PRMT R41, RZ, 0x7610, R41 ;  /* 0x00007610ff297816 */ /* 0x000fc80000000029 */
[----:B------:R0:W2:Y:S01]  /*17ab0*/  @!P1 LDG.E.U16 R40, desc[UR20][R42.64] ;  /* 0x000000142a289981 */ /* 0x0000a2000c1e1500 */
[----:B------:R-:W-:Y:S01]  /*17ac0*/  PRMT R47, RZ, 0x7610, R47 ;  /* 0x00007610ff2f7816 */ /* 0x000fe2000000002f */
[----:B0-----:R-:W-:Y:S02]  /*17ad0*/  @!P1 IMAD.MOV.U32 R42, RZ, RZ, R75 ;  /* 0x000000ffff2a9224 */ /* 0x001fe400078e004b */
[----:B------:R-:W-:Y:S02]  /*17ae0*/  @!P1 IMAD.MOV.U32 R43, RZ, RZ, R76 ;  /* 0x000000ffff2b9224 */ /* 0x000fe400078e004c */
[----:B------:R-:W2:Y:S04]  /*17af0*/  LDL.LU R76, [R1+0x258] ;  /* 0x00025800014c7983 */ /* 0x000ea80000300800 */
[----:B------:R-:W2:Y:S04]  /*17b00*/  LDL.LU R75, [R1+0x260] ;  /* 0x00026000014b7983 */ /* 0x000ea80000300800 */
[----:B------:R-:W-:Y:S04]  /*17b10*/  STL [R1+0x230], R80 ;  /* 0x0002305001007387 */ /* 0x000fe80000100800 */
[----:B------:R-:W-:Y:S04]  /*17b20*/  STL [R1+0x240], R74 ;  /* 0x0002404a01007387 */ /* 0x000fe80000100800 */
[----:B------:R0:W2:Y:S04]  /*17b30*/  @!P1 LDG.E.U16 R41, desc[UR20][R42.64] ;  /* 0x000000142a299981 */ /* 0x0000a8000c1e1500 */
[----:B------:R-:W-:Y:S01]  /*17b40*/  STL [R1+0x238], R77 ;  /* 0x0002384d01007387 */ /* 0x000fe20000100800 */
[----:B0-----:R-:W-:-:S02]  /*17b50*/  @!P1 IMAD.MOV.U32 R42, RZ, RZ, R80 ;  /* 0x000000ffff2a9224 */ /* 0x001fc400078e0050 */
[--C-:B---3--:R-:W-:Y:S02]  /*17b60*/  IMAD.X R82, R82, 0x1, R68.reuse, P5 ;  /* 0x0000000152527824 */ /* 0x108fe400028e0644 */
[----:B----4-:R-:W-:-:S03]  /*17b70*/  IMAD.X R79, R79, 0x1, R68, P4 ;  /* 0x000000014f4f7824 */ /* 0x010fc600020e0644 */
[----:B------:R0:W-:Y:S01]  /*17b80*/  STL [R1+0x22c], R82 ;  /* 0x00022c5201007387 */ /* 0x0001e20000100800 */
[----:B------:R-:W-:-:S03]  /*17b90*/  @!P1 IMAD.MOV.U32 R43, RZ, RZ, R82 ;  /* 0x000000ffff2b9224 */ /* 0x000fc600078e0052 */
[----:B------:R1:W-:Y:S01]  /*17ba0*/  STL [R1+0x234], R79 ;  /* 0x0002344f01007387 */ /* 0x0003e20000100800 */
[----:B------:R-:W-:-:S03]  /*17bb0*/  IMAD.X R78, R78, 0x1, R68, P3 ;  /* 0x000000014e4e7824 */ /* 0x000fc600018e0644 */
[----:B------:R3:W4:Y:S04]  /*17bc0*/  @!P1 LDG.E.U16 R47, desc[UR20][R42.64] ;  /* 0x000000142a2f9981 */ /* 0x000728000c1e1500 */
[----:B0-----:R-:W4:Y:S04]  /*17bd0*/  LDL.LU R82, [R1+0x244] ;  /* 0x0002440001527983 */ /* 0x001f280000300800 */
[----:B------:R0:W-:Y:S01]  /*17be0*/  STL [R1+0x23c], R78 ;  /* 0x00023c4e01007387 */ /* 0x0001e20000100800 */
[----:B---3--:R-:W-:-:S03]  /*17bf0*/  @!P1 IMAD.MOV.U32 R42, RZ, RZ, R77 ;  /* 0x000000ffff2a9224 */ /* 0x008fc600078e004d */
[----:B------:R-:W3:Y:S04]  /*17c00*/  LDL.LU R80, [R1+0x254] ;  /* 0x0002540001507983 */ /* 0x000ee80000300800 */
[----:B------:R-:W3:Y:S01]  /*17c10*/  LDL.LU R77, [R1+0x25c] ;  /* 0x00025c00014d7983 */ /* 0x000ee20000300800 */
[----:B------:R-:W-:Y:S01]  /*17c20*/  PRMT R48, RZ, 0x7610, R48 ;  /* 0x00007610ff307816 */ /* 0x000fe20000000030 */
[----:B------:R-:W-:Y:S01]  /*17c30*/  @!P1 IMAD.MOV.U32 R43, RZ, RZ, R79 ;  /* 0x000000ffff2b9224 */ /* 0x000fe200078e004f */
[----:B--2---:R-:W-:Y:S01]  /*17c40*/  IADD3 R81, P5, PT, R81, R69, RZ ;  /* 0x0000004551517210 */ /* 0x004fe20007fbe0ff */
[----:B-1----:R-:W2:Y:S01]  /*17c50*/  LDL.LU R79, [R1+0x268] ;  /* 0x00026800014f7983 */ /* 0x002ea20000300800 */
[----:B------:R-:W-:-:S03]  /*17c60*/  PRMT R49, RZ, 0x7610, R49 ;  /* 0x00007610ff317816 */ /* 0x000fc60000000031 */
[----:B------:R1:W2:Y:S01]  /*17c70*/  @!P1 LDG.E.U16 R48, desc[UR20][R42.64] ;  /* 0x000000142a309981 */ /* 0x0002a2000c1e1500 */
[----:B------:R-:W-:Y:S01]  /*17c80*/  PRMT R51, RZ, 0x7610, R51 ;  /* 0x00007610ff337816 */ /* 0x000fe20000000033 */
[----:B-1----:R-:W-:Y:S02]  /*17c90*/  @!P1 IMAD.MOV.U32 R42, RZ, RZ, R74 ;  /* 0x000000ffff2a9224 */ /* 0x002fe400078e004a */
[----:B------:R-:W-:Y:S01]  /*17ca0*/  @!P1 IMAD.MOV.U32 R43, RZ, RZ, R78 ;  /* 0x000000ffff2b9224 */ /* 0x000fe200078e004e */
[-C--:B------:R-:W-:Y:S01]  /*17cb0*/  IADD3 R76, P4, PT, R76, R69.reuse, RZ ;  /* 0x000000454c4c7210 */ /* 0x080fe20007f9e0ff */
[----:B0-----:R-:W2:Y:S01]  /*17cc0*/  LDL.LU R78, [R1+0x270] ;  /* 0x00027000014e7983 */ /* 0x001ea20000300800 */
[----:B------:R-:W-:-:S03]  /*17cd0*/  IADD3 R75, P3, PT, R75, R69, RZ ;  /* 0x000000454b4b7210 */ /* 0x000fc60007f7e0ff */
[----:B------:R-:W2:Y:S04]  /*17ce0*/  LDL.LU R74, [R1+0x298] ;  /* 0x00029800014a7983 */ /* 0x000ea80000300800 */
[----:B------:R0:W2:Y:S04]  /*17cf0*/  @!P1 LDG.E.U16 R49, desc[UR20][R42.64] ;  /* 0x000000142a319981 */ /* 0x0000a8000c1e1500 */
[----:B------:R-:W-:Y:S04]  /*17d00*/  STL [R1+0x248], R81 ;  /* 0x0002485101007387 */ /* 0x000fe80000100800 */
[----:B------:R-:W-:Y:S01]  /*17d10*/  STL [R1+0x260], R75 ;  /* 0x0002604b01007387 */ /* 0x000fe20000100800 */
[----:B0-----:R-:W-:-:S03]  /*17d20*/  @!P1 IMAD.MOV.U32 R42, RZ, RZ, R81 ;  /* 0x000000ffff2a9224 */ /* 0x001fc600078e0051 */
[----:B------:R-:W-:Y:S01]  /*17d30*/  STL [R1+0x258], R76 ;  /* 0x0002584c01007387 */ /* 0x000fe20000100800 */
[----:B----4-:R-:W-:-:S04]  /*17d40*/  IMAD.X R82, R82, 0x1, R68, P5 ;  /* 0x0000000152527824 */ /* 0x010fc800028e0644 */
[----:B------:R-:W-:Y:S02]  /*17d50*/  @!P1 IMAD.MOV.U32 R43, RZ, RZ, R82 ;  /* 0x000000ffff2b9224 */ /* 0x000fe400078e0052 */
[--C-:B---3--:R-:W-:Y:S01]  /*17d60*/  IMAD.X R80, R80, 0x1, R68.reuse, P4 ;  /* 0x0000000150507824 */ /* 0x108fe200020e0644 */
[----:B------:R0:W-:Y:S01]  /*17d70*/  STL [R1+0x244], R82 ;  /* 0x0002445201007387 */ /* 0x0001e20000100800 */
[----:B------:R-:W-:-:S03]  /*17d80*/  IMAD.X R77, R77, 0x1, R68, P3 ;  /* 0x000000014d4d7824 */ /* 0x000fc600018e0644 */
[----:B------:R-:W-:Y:S04]  /*17d90*/  STL [R1+0x254], R80 ;  /* 0x0002545001007387 */ /* 0x000fe80000100800 */
[----:B------:R1:W3:Y:S04]  /*17da0*/  @!P1 LDG.E.U16 R51, desc[UR20][R42.64] ;  /* 0x000000142a339981 */ /* 0x0002e8000c1e1500 */
[----:B0-----:R-:W4:Y:S04]  /*17db0*/  LDL.LU R82, [R1+0x264] ;  /* 0x0002640001527983 */ /* 0x001f280000300800 */
[----:B------:R-:W3:Y:S01]  /*17dc0*/  LDL.LU R81, [R1+0x26c] ;  /* 0x00026c0001517983 */ /* 0x000ee20000300800 */
[----:B-1----:R-:W-:-:S03]  /*17dd0*/  @!P1 IMAD.MOV.U32 R42, RZ, RZ, R76 ;  /* 0x000000ffff2a9224 */ /* 0x002fc600078e004c */
[----:B------:R0:W-:Y:S04]  /*17de0*/  STL [R1+0x25c], R77 ;  /* 0x00025c4d01007387 */ /* 0x0001e80000100800 */
[----:B------:R-:W3:Y:S01]  /*17df0*/  LDL.LU R76, [R1+0x294] ;  /* 0x00029400014c7983 */ /* 0x000ee20000300800 */
[----:B------:R-:W-:Y:S01]  /*17e00*/  PRMT R52, RZ, 0x7610, R52 ;  /* 0x00007610ff347816 */ /* 0x000fe20000000034 */
[----:B------:R-:W-:Y:S01]  /*17e10*/  @!P1 IMAD.MOV.U32 R43, RZ, RZ, R80 ;  /* 0x000000ffff2b9224 */ /* 0x000fe200078e0050 */
[-C--:B--2---:R-:W-:Y:S02]  /*17e20*/  IADD3 R79, P5, PT, R79, R69.reuse, RZ ;  /* 0x000000454f4f7210 */ /* 0x084fe40007fbe0ff */
[-C--:B------:R-:W-:Y:S02]  /*17e30*/  IADD3 R78, P4, PT, R78, R69.reuse, RZ ;  /* 0x000000454e4e7210 */ /* 0x080fe40007f9e0ff */
[----:B------:R1:W2:Y:S01]  /*17e40*/  @!P1 LDG.E.U16 R52, desc[UR20][R42.64] ;  /* 0x000000142a349981 */ /* 0x0002a2000c1e1500 */
[----:B------:R-:W-:-:S02]  /*17e50*/  IADD3 R74, P3, PT, R74, R69, RZ ;  /* 0x000000454a4a7210 */ /* 0x000fc40007f7e0ff */
[----:B------:R-:W-:Y:S01]  /*17e60*/  PRMT R53, RZ, 0x7610, R53 ;  /* 0x00007610ff357816 */ /* 0x000fe20000000035 */
[----:B-1----:R-:W-:Y:S02]  /*17e70*/  @!P1 IMAD.MOV.U32 R43, RZ, RZ, R77 ;  /* 0x000000ffff2b9224 */ /* 0x002fe400078e004d */
[----:B------:R-:W-:Y:S01]  /*17e80*/  @!P1 IMAD.MOV.U32 R42, RZ, RZ, R75 ;  /* 0x000000ffff2a9224 */ /* 0x000fe200078e004b */
[----:B0-----:R-:W2:Y:S04]  /*17e90*/  LDL.LU R77, [R1+0x2a0] ;  /* 0x0002a000014d7983 */ /* 0x001ea80000300800 */
[----:B------:R-:W2:Y:S04]  /*17ea0*/  LDL.LU R75, [R1+0x278] ;  /* 0x00027800014b7983 */ /* 0x000ea80000300800 */
[----:B------:R-:W2:Y:S04]  /*17eb0*/  LDL.LU R80, [R1+0x2a8] ;  /* 0x0002a80001507983 */ /* 0x000ea80000300800 */
[----:B------:R0:W-:Y:S04]  /*17ec0*/  STL [R1+0x268], R79 ;  /* 0x0002684f01007387 */ /* 0x0001e80000100800 */
[----:B------:R-:W-:Y:S04]  /*17ed0*/  STL [R1+0x298], R74 ;  /* 0x0002984a01007387 */ /* 0x000fe80000100800 */
[----:B------:R-:W-:Y:S01]  /*17ee0*/  STL [R1+0x270], R78 ;  /* 0x0002704e01007387 */ /* 0x000fe20000100800 */
[----:B------:R-:W-:-:S03]  /*17ef0*/  PRMT R54, RZ, 0x7610, R54 ;  /* 0x00007610ff367816 */ /* 0x000fc60000000036 */
[----:B------:R1:W2:Y:S02]  /*17f00*/  @!P1 LDG.E.U16 R53, desc[UR20][R42.64] ;  /* 0x000000142a359981 */ /* 0x0002a4000c1e1500 */
[----:B-1----:R-:W-:Y:S02]  /*17f10*/  @!P1 IMAD.MOV.U32 R42, RZ, RZ, R79 ;  /* 0x000000ffff2a9224 */ /* 0x002fe400078e004f */
[--C-:B----4-:R-:W-:Y:S02]  /*17f20*/  IMAD.X R82, R82, 0x1, R68.reuse, P5 ;  /* 0x0000000152527824 */ /* 0x110fe400028e0644 */
[----:B---3--:R-:W-:-:S03]  /*17f30*/  IMAD.X R81, R81, 0x1, R68, P4 ;  /* 0x0000000151517824 */ /* 0x008fc600020e0644 */
[----:B------:R1:W-:Y:S01]  /*17f40*/  STL [R1+0x264], R82 ;  /* 0x0002645201007387 */ /* 0x0003e20000100800 */
[----:B------:R-:W-:-:S03]  /*17f50*/  @!P1 IMAD.MOV.U32 R43, RZ, RZ, R82 ;  /* 0x000000ffff2b9224 */ /* 0x000fc600078e0052 */
[----:B------:R3:W-:Y:S01]  /*17f60*/  STL [R1+0x26c], R81 ;  /* 0x00026c5101007387 */ /* 0x0007e20000100800 */
[----:B------:R-:W-:-:S03]  /*17f70*/  IMAD.X R76, R76, 0x1, R68, P3 ;  /* 0x000000014c4c7824 */ /* 0x000fc600018e0644 */
[----:B0-----:R-:W4:Y:S04]  /*17f80*/  LDL.LU R79, [R1+0x29c] ;  /* 0x00029c00014f7983 */ /* 0x001f280000300800 */
[----:B------:R0:W-:Y:S04]  /*17f90*/  STL [R1+0x294], R76 ;  /* 0x0002944c01007387 */ /* 0x0001e80000100800 */
[----:B-1----:R-:W4:Y:S04]  /*17fa0*/  LDL.LU R82, [R1+0x274] ;  /* 0x0002740001527983 */ /* 0x002f280000300800 */
[----:B------:R1:W4:Y:S02]  /*17fb0*/  @!P1 LDG.E.U16 R54, desc[UR20][R42.64] ;  /* 0x000000142a369981 */ /* 0x000324000c1e1500 */
[----:B-1----:R-:W-:-:S02]  /*17fc0*/  @!P1 IMAD.MOV.U32 R43, RZ, RZ, R81 ;  /* 0x000000ffff2b9224 */ /* 0x002fc400078e0051 */
[----:B---3--:R-:W3:Y:S01]  /*17fd0*/  LDL.LU R81, [R1+0x2a4] ;  /* 0x0002a40001517983 */ /* 0x008ee20000300800 */
[----:B------:R-:W-:Y:S01]  /*17fe0*/  PRMT R55, RZ, 0x7610, R55 ;  /* 0x00007610ff377816 */ /* 0x000fe20000000037 */
[----:B------:R-:W-:Y:S01]  /*17ff0*/  @!P1 IMAD.MOV.U32 R42, RZ, RZ, R78 ;  /* 0x000000ffff2a9224 */ /* 0x000fe200078e004e */
[-C--:B--2---:R-:W-:Y:S01]  /*18000*/  IADD3 R77, P4, PT, R77, R69.reuse, RZ ;  /* 0x000000454d4d7210 */ /* 0x084fe20007f9e0ff */
[----:B------:R-:W2:Y:S01]  /*18010*/  LDL.LU R78, [R1+0x280] ;  /* 0x00028000014e7983 */ /* 0x000ea20000300800 */
[-C--:B------:R-:W-:Y:S02]  /*18020*/  IADD3 R75, P5, PT, R75, R69.reuse, RZ ;  /* 0x000000454b4b7210 */ /* 0x080fe40007fbe0ff */
[----:B------:R-:W-:Y:S01]  /*18030*/  IADD3 R80, P3, PT, R80, R69, RZ ;  /* 0x0000004550507210 */ /* 0x000fe20007f7e0ff */
[----:B------:R1:W2:Y:S01]  /*18040*/  @!P1 LDG.E.U16 R55, desc[UR20][R42.64] ;  /* 0x000000142a379981 */ /* 0x0002a2000c1e1500 */
[----:B------:R-:W-:Y:S02]  /*18050*/  PRMT R56, RZ, 0x7610, R56 ;  /* 0x00007610ff387816 */ /* 0x000fe40000000038 */
[----:B------:R-:W-:Y:S01]  /*18060*/  PRMT R58, RZ, 0x7610, R58 ;  /* 0x00007610ff3a7816 */ /* 0x000fe2000000003a */
[----:B-1----:R-:W-:-:S02]  /*18070*/  @!P1 IMAD.MOV.U32 R43, RZ, RZ, R76 ;  /* 0x000000ffff2b9224 */ /* 0x002fc400078e004c */
[----:B------:R-:W-:Y:S01]  /*18080*/  @!P1 IMAD.MOV.U32 R42, RZ, RZ, R74 ;  /* 0x000000ffff2a9224 */ /* 0x000fe200078e004a */
[----:B0-----:R-:W2:Y:S04]  /*18090*/  LDL.LU R76, [R1+0x2ac] ;  /* 0x0002ac00014c7983 */ /* 0x001ea80000300800 */
[----:B------:R-:W2:Y:S04]  /*180a0*/  LDL.LU R74, [R1+0x2b0] ;  /* 0x0002b000014a7983 */ /* 0x000ea80000300800 */
[----:B------:R-:W-:Y:S04]  /*180b0*/  STL [R1+0x2a0], R77 ;  /* 0x0002a04d01007387 */ /* 0x000fe80000100800 */
[----:B------:R-:W-:Y:S04]  /*180c0*/  STL [R1+0x2a8], R80 ;  /* 0x0002a85001007387 */ /* 0x000fe80000100800 */
[----:B------:R-:W-:Y:S04]  /*180d0*/  STL [R1+0x278], R75 ;  /* 0x0002784b01007387 */ /* 0x000fe80000100800 */
[----:B------:R0:W2:Y:S02]  /*180e0*/  @!P1 LDG.E.U16 R56, desc[UR20][R42.64] ;  /* 0x000000142a389981 */ /* 0x0000a4000c1e1500 */
[----:B0-----:R-:W-:-:S02]  /*180f0*/  @!P1 IMAD.MOV.U32 R42, RZ, RZ, R77 ;  /* 0x000000ffff2a9224 */ /* 0x001fc400078e004d */
[--C-:B----4-:R-:W-:Y:S02]  /*18100*/  IMAD.X R79, R79, 0x1, R68.reuse, P4 ;  /* 0x000000014f4f7824 */ /* 0x110fe400020e0644 */
[----:B------:R-:W-:-:S03]  /*18110*/  IMAD.X R82, R82, 0x1, R68, P5 ;  /* 0x0000000152527824 */ /* 0x000fc600028e0644 */
[----:B------:R0:W-:Y:S01]  /*18120*/  STL [R1+0x29c], R79 ;  /* 0x00029c4f01007387 */ /* 0x0001e20000100800 */
[----:B------:R-:W-:-:S03]  /*18130*/  @!P1 IMAD.MOV.U32 R43, RZ, RZ, R79 ;  /* 0x000000ffff2b9224 */ /* 0x000fc600078e004f */
[----:B------:R1:W-:Y:S04]  /*18140*/  STL [R1+0x274], R82 ;  /* 0x0002745201007387 */ /* 0x0003e80000100800 */
[----:B------:R4:W2:Y:S04]  /*18150*/  @!P1 LDG.E.U16 R58, desc[UR20][R42.64] ;  /* 0x000000142a3a9981 */ /* 0x0008a8000c1e1500 */
[----:B0-----:R-:W2:Y:S01]  /*18160*/  LDL.LU R79, [R1+0x27c] ;  /* 0x00027c00014f7983 */ /* 0x001ea20000300800 */
[----:B---3--:R-:W-:-:S03]  /*18170*/  IMAD.X R81, R81, 0x1, R68, P3 ;  /* 0x0000000151517824 */ /* 0x008fc600018e0644 */
[----:B------:R-:W3:Y:S01]  /*18180*/  LDL.LU R77, [R1+0x114] ;  /* 0x00011400014d7983 */ /* 0x000ee20000300800 */
[----:B----4-:R-:W-:-:S03]  /*18190*/  @!P1 IMAD.MOV.U32 R42, RZ, RZ, R75 ;  /* 0x000000ffff2a9224 */ /* 0x010fc600078e004b */
[----:B------:R0:W-:Y:S04]  /*181a0*/  STL [R1+0x2a4], R81 ;  /* 0x0002a45101007387 */ /* 0x0001e80000100800 */
[----:B------:R-:W4:Y:S01]  /*181b0*/  LDL.LU R75, [R1+0x11c] ;  /* 0x00011c00014b7983 */ /* 0x000f220000300800 */
[----:B------:R-:W-:Y:S01]  /*181c0*/  PRMT R57, RZ, 0x7610, R57 ;  /* 0x00007610ff397816 */ /* 0x000fe20000000039 */
[----:B------:R-:W-:Y:S01]  /*181d0*/  @!P1 IMAD.MOV.U32 R43, RZ, RZ, R82 ;  /* 0x000000ffff2b9224 */ /* 0x000fe200078e0052 */
[-C--:B--2---:R-:W-:Y:S01]  /*181e0*/  IADD3 R78, P5, PT, R78, R69.reuse, RZ ;  /* 0x000000454e4e7210 */ /* 0x084fe20007fbe0ff */
[----:B------:R-:W2:Y:S04]  /*181f0*/  LDL.LU R84, [R1+0x288] ;  /* 0x0002880001547983 */ /* 0x000ea80000300800 */
[----:B------:R0:W2:Y:S01]  /*18200*/  @!P1 LDG.E.U16 R57, desc[UR20][R42.64] ;  /* 0x000000142a399981 */ /* 0x0000a2000c1e1500 */
[----:B------:R-:W-:-:S03]  /*18210*/  IADD3 R76, P4, PT, R76, R69, RZ ;  /* 0x000000454c4c7210 */ /* 0x000fc60007f9e0ff */
[----:B-1----:R-:W2:Y:S01]  /*18220*/  LDL.LU R82, [R1+0x2b4] ;  /* 0x0002b40001527983 */ /* 0x002ea20000300800 */
[----:B------:R-:W-:Y:S01]  /*18230*/  IADD3 R74, P3, PT, R74, R69, RZ ;  /* 0x000000454a4a7210 */ /* 0x000fe20007f7e0ff */
[----:B0-----:R-:W-:Y:S02]  /*18240*/  @!P1 IMAD.MOV.U32 R42, RZ, RZ, R80 ;  /* 0x000000ffff2a9224 */ /* 0x001fe400078e0050 */
[----:B------:R-:W2:Y:S04]  /*18250*/  LDL.LU R80, [R1+0x2b8] ;  /* 0x0002b80001507983 */ /* 0x000ea80000300800 */
[----:B------:R-:W-:Y:S04]  /*18260*/  STL [R1+0x280], R78 ;  /* 0x0002804e01007387 */ /* 0x000fe80000100800 */
[----:B------:R-:W-:Y:S04]  /*18270*/  STL [R1+0x2b0], R74 ;  /* 0x0002b04a01007387 */ /* 0x000fe80000100800 */
[----:B------:R-:W-:Y:S01]  /*18280*/  STL [R1+0x2ac], R76 ;  /* 0x0002ac4c01007387 */ /* 0x000fe20000100800 */
[----:B------:R-:W-:Y:S01]  /*18290*/  PRMT R59, RZ, 0x7610, R59 ;  /* 0x00007610ff3b7816 */ /* 0x000fe2000000003b */
[----:B------:R-:W-:Y:S01]  /*182a0*/  @!P1 IMAD.MOV.U32 R43, RZ, RZ, R81 ;  /* 0x000000ffff2b9224 */ /* 0x000fe200078e0051 */
[----:B------:R-:W-:-:S04]  /*182b0*/  PRMT R60, RZ, 0x7610, R60 ;  /* 0x00007610ff3c7816 */ /* 0x000fc8000000003c */
[----:B------:R0:W2:Y:S01]  /*182c0*/  @!P1 LDG.E.U16 R59, desc[UR20][R42.64] ;  /* 0x000000142a3b9981 */ /* 0x0000a2000c1e1500 */
[----:B------:R-:W-:Y:S01]  /*182d0*/  PRMT R61, RZ, 0x7610, R61 ;  /* 0x00007610ff3d7816 */ /* 0x000fe2000000003d */
[----:B0-----:R-:W-:Y:S02]  /*182e0*/  @!P1 IMAD.MOV.U32 R42, RZ, RZ, R78 ;  /* 0x000000ffff2a9224 */ /* 0x001fe400078e004e */
[--C-:B------:R-:W-:Y:S02]  /*182f0*/  IMAD.X R79, R79, 0x1, R68.reuse, P5 ;  /* 0x000000014f4f7824 */ /* 0x100fe400028e0644 */
[----:B---3--:R-:W-:-:S03]  /*18300*/  IMAD.X R77, R77, 0x1, R68, P4 ;  /* 0x000000014d4d7824 */ /* 0x008fc600020e0644 */
[----:B------:R0:W-:Y:S04]  /*18310*/  STL [R1+0x27c], R79 ;  /* 0x00027c4f01007387 */ /* 0x0001e80000100800 */
[----:B------:R1:W-:Y:S01]  /*18320*/  STL [R1+0x114], R77 ;  /* 0x0001144d01007387 */ /* 0x0003e20000100800 */
[----:B----4-:R-:W-:-:S03]  /*18330*/  IMAD.X R75, R75, 0x1, R68, P3 ;  /* 0x000000014b4b7824 */ /* 0x010fc600018e0644 */
[----:B------:R-:W3:Y:S04]  /*18340*/  LDL.LU R85, [R1+0x284] ;  /* 0x0002840001557983 */ /* 0x000ee80000300800 */
[----:B------:R4:W-:Y:S04]  /*18350*/  STL [R1+0x11c], R75 ;  /* 0x00011c4b01007387 */ /* 0x0009e80000100800 */
[----:B------:R-:W3:Y:S01]  /*18360*/  LDL.LU R83, [R1+0x120] ;  /* 0x0001200001537983 */ /* 0x000ee20000300800 */
[----:B------:R-:W-:-:S03]  /*18370*/  @!P1 IMAD.MOV.U32 R43, RZ, RZ, R79 ;  /* 0x000000ffff2b9224 */ /* 0x000fc600078e004f */
[----:B------:R-:W3:Y:S04]  /*18380*/  LDL.LU R81, [R1+0x124] ;  /* 0x0001240001517983 */ /* 0x000ee80000300800 */
[----:B0-----:R-:W3:Y:S04]  /*18390*/  LDL.LU R79, [R1+0x24c] ;  /* 0x00024c00014f7983 */ /* 0x001ee80000300800 */
[----:B------:R-:W3:Y:S04]  /*183a0*/  LDL.LU R78, [R1+0x250] ;  /* 0x00025000014e7983 */ /* 0x000ee80000300800 */
[----:B------:R0:W3:Y:S02]  /*183b0*/  @!P1 LDG.E.U16 R60, desc[UR20][R42.64] ;  /* 0x000000142a3c9981 */ /* 0x0000e4000c1e1500 */
[----:B0-----:R-:W-:-:S02]  /*183c0*/  @!P1 IMAD.MOV.U32 R42, RZ, RZ, R76 ;  /* 0x000000ffff2a9224 */ /* 0x001fc400078e004c */
[----:B------:R-:W-:Y:S02]  /*183d0*/  @!P1 IMAD.MOV.U32 R43, RZ, RZ, R77 ;  /* 0x000000ffff2b9224 */ /* 0x000fe400078e004d */
[----:B-1----:R-:W3:Y:S04]  /*183e0*/  LDL.LU R77, [R1+0x28c] ;  /* 0x00028c00014d7983 */ /* 0x002ee80000300800 */
[----:B------:R-:W3:Y:S04]  /*183f0*/  LDL.LU R76, [R1+0x290] ;  /* 0x00029000014c7983 */ /* 0x000ee80000300800 */
[----:B------:R0:W3:Y:S02]  /*18400*/  @!P1 LDG.E.U16 R61, desc[UR20][R42.64] ;  /* 0x000000142a3d9981 */ /* 0x0000e4000c1e1500 */
[----:B0-----:R-:W-:-:S02]  /*18410*/  @!P1 IMAD.MOV.U32 R43, RZ, RZ, R75 ;  /* 0x000000ffff2b9224 */ /* 0x001fc400078e004b */
[----:B------:R-:W-:Y:S01]  /*18420*/  @!P1 IMAD.MOV.U32 R42, RZ, RZ, R74 ;  /* 0x000000ffff2a9224 */ /* 0x000fe200078e004a */
[----:B----4-:R-:W4:Y:S04]  /*18430*/  LDL.LU R75, [R1+0x118] ;  /* 0x00011800014b7983 */ /* 0x010f280000300800 */
[----:B------:R-:W4:Y:S01]  /*18440*/  LDL.LU R74, [R1+0x128] ;  /* 0x00012800014a7983 */ /* 0x000f220000300800 */
[-C--:B--2---:R-:W-:Y:S02]  /*18450*/  IADD3 R84, P5, PT, R84, R69.reuse, RZ ;  /* 0x0000004554547210 */ /* 0x084fe40007fbe0ff */
[----:B------:R-:W-:Y:S02]  /*18460*/  PRMT R62, RZ, 0x7610, R62 ;  /* 0x00007610ff3e7816 */ /* 0x000fe4000000003e */
[----:B------:R-:W-:-:S02]  /*18470*/  IADD3 R82, P4, PT, R82, R69, RZ ;  /* 0x0000004552527210 */ /* 0x000fc40007f9e0ff */
[----:B------:R-:W-:Y:S02]  /*18480*/  PRMT R63, RZ, 0x7610, R63 ;  /* 0x00007610ff3f7816 */ /* 0x000fe4000000003f */
[----:B------:R0:W2:Y:S01]  /*18490*/  @!P1 LDG.E.U16 R62, desc[UR20][R42.64] ;  /* 0x000000142a3e9981 */ /* 0x0000a2000c1e1500 */
[----:B------:R-:W-:Y:S02]  /*184a0*/  IADD3 R80, P3, PT, R80, R69, RZ ;  /* 0x0000004550507210 */ /* 0x000fe40007f7e0ff */
[----:B------:R-:W-:Y:S01]  /*184b0*/  PRMT R64, RZ, 0x7610, R64 ;  /* 0x00007610ff407816 */ /* 0x000fe20000000040 */
[----:B0-----:R-:W-:Y:S01]  /*184c0*/  @!P1 IMAD.MOV.U32 R42, RZ, RZ, R84 ;  /* 0x000000ffff2a9224 */ /* 0x001fe200078e0054 */
[----:B------:R-:W-:Y:S02]  /*184d0*/  PRMT R65, RZ, 0x7610, R65 ;  /* 0x00007610ff417816 */ /* 0x000fe40000000041 */
[----:B------:R-:W-:Y:S02]  /*184e0*/  PRMT R66, RZ, 0x7610, R66 ;  /* 0x00007610ff427816 */ /* 0x000fe40000000042 */
[----:B------:R-:W-:-:S02]  /*184f0*/  PRMT R67, RZ, 0x7610, R67 ;  /* 0x00007610ff437816 */ /* 0x000fc40000000043 */
[----:B------:R-:W-:Y:S01]  /*18500*/  PRMT R73, RZ, 0x7610, R73 ;  /* 0x00007610ff497816 */ /* 0x000fe20000000049 */
[----:B---3--:R-:W-:-:S04]  /*18510*/  IMAD.X R85, R85, 0x1, R68, P5 ;  /* 0x0000000155557824 */ /* 0x008fc800028e0644 */
[----:B------:R-:W-:Y:S02]  /*18520*/  @!P1 IMAD.MOV.U32 R43, RZ, RZ, R85 ;  /* 0x000000ffff2b9224 */ /* 0x000fe400078e0055 */
[----:B------:R-:W-:-:S03]  /*18530*/  IMAD.X R83, R83, 0x1, R68, P4 ;  /* 0x0000000153537824 */ /* 0x000fc600020e0644 */
[----:B------:R0:W3:Y:S01]  /*18540*/  @!P1 LDG.E.U16 R63, desc[UR20][R42.64] ;  /* 0x000000142a3f9981 */ /* 0x0000e2000c1e1500 */
[----:B------:R-:W-:Y:S02]  /*18550*/  IMAD.X R81, R81, 0x1, R68, P3 ;  /* 0x0000000151517824 */ /* 0x000fe400018e0644 */
[----:B0-----:R-:W-:Y:S02]  /*18560*/  @!P1 IMAD.MOV.U32 R42, RZ, RZ, R82 ;  /* 0x000000ffff2a9224 */ /* 0x001fe400078e0052 */
[----:B------:R-:W-:Y:S01]  /*18570*/  @!P1 IMAD.MOV.U32 R43, RZ, RZ, R83 ;  /* 0x000000ffff2b9224 */ /* 0x000fe200078e0053 */
[----:B------:R-:W-:-:S04]  /*18580*/  IADD3 R78, P5, PT, R78, R69, RZ ;  /* 0x000000454e4e7210 */ /* 0x000fc80007fbe0ff */
        /* <DEDUP_REMOVED lines=8> */
[----:B------:R-:W-:-:S05]  /*18610*/  @!P1 IMAD.MOV.U32 R43, RZ, RZ, R79 ;  /* 0x000000ffff2b9224 */ /* 0x000fca00078e004f */
[----:B------:R0:W3:Y:S01]  /*18620*/  @!P1 LDG.E.U16 R66, desc[UR20][R42.64] ;  /* 0x000000142a429981 */ /* 0x0000e2000c1e1500 */
[----:B----4-:R-:W-:-:S05]  /*18630*/  IADD3 R74, P3, PT, R74, R69, RZ ;  /* 0x000000454a4a7210 */ /* 0x010fca0007f7e0ff */
[----:B------:R-:W-:Y:S02]  /*18640*/  IMAD.X R75, R75, 0x1, R68, P3 ;  /* 0x000000014b4b7824 */ /* 0x000fe400018e0644 */
[----:B0-----:R-:W-:Y:S02]  /*18650*/  @!P1 IMAD.MOV.U32 R42, RZ, RZ, R76 ;  /* 0x000000ffff2a9224 */ /* 0x001fe400078e004c */
[----:B------:R-:W-:-:S05]  /*18660*/  @!P1 IMAD.MOV.U32 R43, RZ, RZ, R77 ;  /* 0x000000ffff2b9224 */ /* 0x000fca00078e004d */
[----:B------:R0:W4:Y:S02]  /*18670*/  @!P1 LDG.E.U16 R67, desc[UR20][R42.64] ;  /* 0x000000142a439981 */ /* 0x000124000c1e1500 */
[----:B0-----:R-:W-:Y:S02]  /*18680*/  @!P1 IMAD.MOV.U32 R42, RZ, RZ, R74 ;  /* 0x000000ffff2a9224 */ /* 0x001fe400078e004a */
[----:B------:R-:W-:-:S05]  /*18690*/  @!P1 IMAD.MOV.U32 R43, RZ, RZ, R75 ;  /* 0x000000ffff2b9224 */ /* 0x000fca00078e004b */
[----:B------:R-:W4:Y:S01]  /*186a0*/  @!P1 LDG.E.U16 R73, desc[UR20][R42.64] ;  /* 0x000000142a499981 */ /* 0x000f22000c1e1500 */
[----:B------:R-:W-:Y:S06]  /*186b0*/  BAR.SYNC.DEFER_BLOCKING 0x0 ;  /* 0x0000000000007b1d */ /* 0x000fec0000010000 */
        /* <DEDUP_REMOVED lines=8> */
[----:B------:R-:W-:Y:S01]  /*18740*/  STL [R1+0x290], R76 ;  /* 0x0002904c01007387 */ /* 0x000fe20000100800 */
[----:B0-----:R-:W-:-:S03]  /*18750*/  LOP3.LUT R74, R3, 0x10, RZ, 0x3c, !PT ;  /* 0x00000010034a7812 */ /* 0x001fc600078e3cff */
[----:B------:R-:W-:Y:S04]  /*18760*/  STS.U16 [R3+UR9+0x4000], R72 ;  /* 0x0040004803007988 */ /* 0x000fe80008000409 */
[----:B------:R-:W-:Y:S04]  /*18770*/  STS.U16 [R3+UR9+0x4400], R7 ;  /* 0x0044000703007988 */ /* 0x000fe80008000409 */
[----:B------:R-:W-:Y:S04]  /*18780*/  STS.U16 [R3+UR9+0x4800], R15 ;  /* 0x0048000f03007988 */ /* 0x000fe80008000409 */
[----:B------:R-:W-:Y:S04]  /*18790*/  STS.U16 [R3+UR9+0x4c00], R23 ;  /* 0x004c001703007988 */ /* 0x000fe80008000409 */
[----:B------:R-:W-:Y:S04]  /*187a0*/  STS.U16 [R3+UR9+0x5000], R31 ;  /* 0x0050001f03007988 */ /* 0x000fe80008000409 */
[----:B------:R-:W-:Y:S04]  /*187b0*/  STS.U16 [R3+UR9+0x5400], R39 ;  /* 0x0054002703007988 */ /* 0x000fe80008000409 */
[----:B------:R-:W-:Y:S04]  /*187c0*/  STS.U16 [R3+UR9+0x5800], R52 ;  /* 0x0058003403007988 */ /* 0x000fe80008000409 */
[----:B------:R-:W-:Y:S04]  /*187d0*/  STS.U16 [R3+UR9+0x5c00], R56 ;  /* 0x005c003803007988 */ /* 0x000fe80008000409 */
[----:B------:R-:W-:Y:S04]  /*187e0*/  STL [R1+0x24c], R79 ;  /* 0x00024c4f01007387 */ /* 0x000fe80000100800 */
[----:B------:R-:W-:Y:S04]  /*187f0*/  STS.U16 [R74+UR9+0x4080], R50 ;  /* 0x004080324a007988 */ /* 0x000fe80008000409 */
[----:B------:R-:W-:Y:S04]  /*18800*/  STL [R1+0x28c], R77 ;  /* 0x00028c4d01007387 */ /* 0x000fe80000100800 */
[----:B------:R-:W-:Y:S04]  /*18810*/  STS.U16 [R74+UR9+0x4480], R8 ;  /* 0x004480084a007988 */ /* 0x000fe80008000409 */
[----:B------:R0:W-:Y:S04]  /*18820*/  STL [R1+0x118], R75 ;  /* 0x0001184b01007387 */ /* 0x0001e80000100800 */
[----:B------:R-:W-:Y:S04]  /*18830*/  STS.U16 [R74+UR9+0x4880], R16 ;  /* 0x004880104a007988 */ /* 0x000fe80008000409 */
[----:B------:R-:W-:Y:S01]  /*18840*/  STS.U16 [R74+UR9+0x4c80], R24 ;  /* 0x004c80184a007988 */ /* 0x000fe20008000409 */
[----:B0-----:R-:W-:-:S03]  /*18850*/  LOP3.LUT R75, R3, 0x20, RZ, 0x3c, !PT ;  /* 0x00000020034b7812 */ /* 0x001fc600078e3cff */
[----:B------:R-:W-:Y:S04]  /*18860*/  STS.U16 [R74+UR9+0x5080], R32 ;  /* 0x005080204a007988 */ /* 0x000fe80008000409 */
[----:B------:R-:W-:Y:S04]  /*18870*/  STS.U16 [R74+UR9+0x5480], R40 ;  /* 0x005480284a007988 */ /* 0x000fe80008000409 */
[----:B------:R-:W-:Y:S04]  /*18880*/  STS.U16 [R74+UR9+0x5880], R53 ;  /* 0x005880354a007988 */ /* 0x000fe80008000409 */
[----:B------:R0:W-:Y:S04]  /*18890*/  STS.U16 [R74+UR9+0x5c80], R58 ;  /* 0x005c803a4a007988 */ /* 0x0001e80008000409 */
[----:B------:R-:W-:Y:S04]  /*188a0*/  STS.U16 [R75+UR9+0x4100], R46 ;  /* 0x0041002e4b007988 */ /* 0x000fe80008000409 */
[----:B------:R-:W-:Y:S01]  /*188b0*/  STS.U16 [R75+UR9+0x4500], R9 ;  /* 0x004500094b007988 */ /* 0x000fe20008000409 */
[----:B0-----:R-:W-:-:S03]  /*188c0*/  LOP3.LUT R74, R3, 0x30, RZ, 0x3c, !PT ;  /* 0x00000030034a7812 */ /* 0x001fc600078e3cff */
[----:B------:R-:W-:Y:S04]  /*188d0*/  STS.U16 [R75+UR9+0x4900], R17 ;  /* 0x004900114b007988 */ /* 0x000fe80008000409 */
[----:B------:R-:W-:Y:S04]  /*188e0*/  STS.U16 [R75+UR9+0x4d00], R25 ;  /* 0x004d00194b007988 */ /* 0x000fe80008000409 */
        /* <DEDUP_REMOVED lines=13> */
[----:B------:R1:W-:Y:S04]  /*189c0*/  STS.U16 [R75+UR9+0x4200], R44 ;  /* 0x0042002c4b007988 */ /* 0x0003e80008000409 */
[----:B------:R1:W-:Y:S01]  /*189d0*/  STS.U16 [R75+UR9+0x4600], R11 ;  /* 0x0046000b4b007988 */ /* 0x0003e20008000409 */
[----:B0-----:R-:W-:-:S03]  /*189e0*/  LOP3.LUT R74, R3, 0x50, RZ, 0x3c, !PT ;  /* 0x00000050034a7812 */ /* 0x001fc600078e3cff */
[----:B------:R1:W-:Y:S04]  /*189f0*/  STS.U16 [R75+UR9+0x4a00], R19 ;  /* 0x004a00134b007988 */ /* 0x0003e80008000409 */
[----:B------:R1:W-:Y:S04]  /*18a00*/  STS.U16 [R75+UR9+0x4e00], R27 ;  /* 0x004e001b4b007988 */ /* 0x0003e80008000409 */
[----:B------:R1:W-:Y:S04]  /*18a10*/  STS.U16 [R75+UR9+0x5200], R35 ;  /* 0x005200234b007988 */ /* 0x0003e80008000409 */
[----:B------:R1:W-:Y:S04]  /*18a20*/  STS.U16 [R75+UR9+0x5600], R48 ;  /* 0x005600304b007988 */ /* 0x0003e80008000409 */
[----:B------:R1:W-:Y:S04]  /*18a30*/  STS.U16 [R75+UR9+0x5a00], R57 ;  /* 0x005a00394b007988 */ /* 0x0003e80008000409 */
[----:B--2---:R1:W-:Y:S01]  /*18a40*/  STS.U16 [R75+UR9+0x5e00], R62 ;  /* 0x005e003e4b007988 */ /* 0x0043e20008000409 */
[----:B------:R-:W-:-:S03]  /*18a50*/  LOP3.LUT R8, R3, 0x60, RZ, 0x3c, !PT ;  /* 0x0000006003087812 */ /* 0x000fc600078e3cff */
[----:B------:R1:W-:Y:S04]  /*18a60*/  STS.U16 [R74+UR9+0x4280], R4 ;  /* 0x004280044a007988 */ /* 0x0003e80008000409 */
[----:B------:R1:W-:Y:S04]  /*18a70*/  STS.U16 [R74+UR9+0x4680], R12 ;  /* 0x0046800c4a007988 */ /* 0x0003e80008000409 */
[----:B------:R1:W-:Y:S04]  /*18a80*/  STS.U16 [R74+UR9+0x4a80], R20 ;  /* 0x004a80144a007988 */ /* 0x0003e80008000409 */
[----:B------:R1:W-:Y:S04]  /*18a90*/  STS.U16 [R74+UR9+0x4e80], R28 ;  /* 0x004e801c4a007988 */ /* 0x0003e80008000409 */
[----:B------:R1:W-:Y:S04]  /*18aa0*/  STS.U16 [R74+UR9+0x5280], R36 ;  /* 0x005280244a007988 */ /* 0x0003e80008000409 */
[----:B------:R1:W-:Y:S04]  /*18ab0*/  STS.U16 [R74+UR9+0x5680], R49 ;  /* 0x005680314a007988 */ /* 0x0003e80008000409 */
[----:B------:R1:W-:Y:S04]  /*18ac0*/  STS.U16 [R74+UR9+0x5a80], R60 ;  /* 0x005a803c4a007988 */ /* 0x0003e80008000409 */
[----:B---3--:R1:W-:Y:S01]  /*18ad0*/  STS.U16 [R74+UR9+0x5e80], R64 ;  /* 0x005e80404a007988 */ /* 0x0083e20008000409 */
        /* <DEDUP_REMOVED lines=15> */
[----:B----4-:R1:W-:Y:S04]  /*18bd0*/  STS.U16 [R7+UR9+0x5b80], R67 ;  /* 0x005b804307007988 */ /* 0x0103e80008000409 */
[----:B------:R1:W-:Y:S01]  /*18be0*/  STS.U16 [R7+UR9+0x5f80], R73 ;  /* 0x005f804907007988 */ /* 0x0003e20008000409 */
[----:B------:R0:W-:Y:S06]  /*18bf0*/  MEMBAR.ALL.CTA ;  /* 0x0000000000007992 */ /* 0x0001ec0000008000 */
[----:B0-----:R-:W0:Y:S01]  /*18c00*/  FENCE.VIEW.ASYNC.S ;  /* 0x00000000000073c6 */ /* 0x001e220000000000 */
[----:B------:R-:W-:-:S04]  /*18c10*/  ULEA UR6, UR18, UR9, 0x3 ;  /* 0x0000000912067291 */ /* 0x000fc8000f8e18ff */
[----:B------:R-:W-:Y:S01]  /*18c20*/  UIADD3 UR6, UPT, UPT, UR6, 0x8000, URZ ;  /* 0x0000800006067890 */ /* 0x000fe2000fffe0ff */
[----:B0-----:R-:W-:Y:S06]  /*18c30*/  BAR.SYNC.DEFER_BLOCKING 0x0 ;  /* 0x0000000000007b1d */ /* 0x001fec0000010000 */
[----:B-1----:R-:W-:Y:S05]  /*18c40*/  @P0 BRA `(.L_x_10) ;  /* 0x0000000000900947 */ /* 0x002fea0003800000 */
[----:B------:R-:W-:Y:S02]  /*18c50*/  UIADD3 UR19, UPT, UPT, UR8, 0x48, URZ ;  /* 0x0000004808137890 */ /* 0x000fe4000fffe0ff */
[----:B------:R-:W-:Y:S02]  /*18c60*/  UIADD3 UR36, UPT, UPT, UR8, 0x50, URZ ;  /* 0x0000005008247890 */ /* 0x000fe4000fffe0ff */
[----:B------:R-:W-:Y:S02]  /*18c70*/  UIADD3 UR37, UPT, UPT, UR8, 0x58, URZ ;  /* 0x0000005808257890 */ /* 0x000fe4000fffe0ff */
[----:B------:R-:W-:Y:S02]  /*18c80*/  UIADD3 UR42, UPT, UPT, UR8, 0x60, URZ ;  /* 0x00000060082a7890 */ /* 0x000fe4000fffe0ff */
[----:B------:R-:W-:Y:S02]  /*18c90*/  UIADD3 UR43, UPT, UPT, UR8, 0x68, URZ ;  /* 0x00000068082b7890 */ /* 0x000fe4000fffe0ff */
[----:B------:R-:W-:Y:S01]  /*18ca0*/  UIADD3 UR48, UPT, UPT, UR8, 0x70, URZ ;  /* 0x0000007008307890 */ /* 0x000fe2000fffe0ff */
[----:B------:R-:W-:Y:S01]  /*18cb0*/  UMOV UR16, 0x0 ;  /* 0x0000000000107882 */ /* 0x000fe20000000000 */
[----:B------:R-:W-:Y:S01]  /*18cc0*/  UMOV UR17, 0x8100010 ;  /* 0x0810001000117882 */ /* 0x000fe20000000000 */
[----:B------:R-:W-:Y:S01]  /*18cd0*/  UMOV UR13, 0x40004040 ;  /* 0x40004040000d7882 */ /* 0x000fe20000000000 */
[----:B------:R-:W-:-:S02]  /*18ce0*/  UIADD3 UR49, UPT, UPT, UR8, 0x78, URZ ;  /* 0x0000007808317890 */ /* 0x000fc4000fffe0ff */
[----:B------:R0:W-:Y:S01]  /*18cf0*/  UTCHMMA tmem[UR11], gdesc[UR12], tmem[UR8], tmem[UR16], idesc[UR17], UPT ;  /* 0x00ff100c0b0079ea */ /* 0x0001e2000b800008 */
[----:B------:R-:W-:Y:S01]  /*18d00*/  UMOV UR34, 0x0 ;  /* 0x0000000000227882 */ /* 0x000fe20000000000 */
[----:B------:R-:W-:Y:S01]  /*18d10*/  UMOV UR35, 0x8100010 ;  /* 0x0810001000237882 */ /* 0x000fe20000000000 */
[----:B------:R-:W-:Y:S01]  /*18d20*/  UMOV UR38, 0x0 ;  /* 0x0000000000267882 */ /* 0x000fe20000000000 */
[----:B------:R-:W-:Y:S01]  /*18d30*/  UMOV UR39, 0x8100010 ;  /* 0x0810001000277882 */ /* 0x000fe20000000000 */
        /* <DEDUP_REMOVED lines=21> */
.L_x_10:
[----:B------:R-:W2:Y:S04]  /*18e90*/  LDL R5, [R1+0x6b4] ;  /* 0x0006b40001057983 */ /* 0x000ea80000100800 */
[----:B------:R-:W2:Y:S01]  /*18ea0*/  LDL R4, [R1+0xb4] ;  /* 0x0000b40001047983 */ /* 0x000ea20000100800 */
[----:B------:R-:W-:-:S04]  /*18eb0*/  UIADD3 UR18, UPT, UPT, UR18, 0x1, URZ ;  /* 0x0000000112127890 */ /* 0x000fc8000fffe0ff */
[----:B------:R-:W-:-:S04]  /*18ec0*/  UISETP.GT.AND UP1, UPT, UR18, 0x1, UPT ;  /* 0x000000011200788c */ /* 0x000fc8000bf24270 */
[----:B0-----:R-:W-:Y:S02]  /*18ed0*/  USEL UR4, URZ, 0x1, !UP1 ;  /* 0x00000001ff047887 */ /* 0x001fe4000c800000 */
[----:B------:R-:W-:Y:S02]  /*18ee0*/  USEL UR18, UR18, URZ, !UP1 ;  /* 0x000000ff12127287 */ /* 0x000fe4000c800000 */
[----:B------:R-:W-:-:S03]  /*18ef0*/  ULOP3.LUT UR7, UR5, UR4, URZ, 0x3c, !UPT ;  /* 0x0000000405077292 */ /* 0x000fc6000f8e3cff */
[----:B------:R-:W-:-:S04]  /*18f00*/  UMOV UR4, UR5 ;  /* 0x0000000500047c82 */ /* 0x000fc80008000000 */
[----:B------:R-:W-:Y:S01]  /*18f10*/  UMOV UR5, UR7 ;  /* 0x0000000700057c82 */ /* 0x000fe20008000000 */
[----:B--2---:R-:W-:-:S13]  /*18f20*/  ISETP.NE.U32.AND P1, PT, R4, R5, PT ;  /* 0x000000050400720c */ /* 0x004fda0003f25070 */
[----:B------:R-:W-:Y:S05]  /*18f30*/  @P1 BRA `(.L_x_11) ;  /* 0xffffff6000581947 */ /* 0x000fea000383ffff */
.L_x_8:
[----:B------:R-:W2:Y:S01]  /*18f40*/  LDL.LU R8, [R1+0x6d4] ;  /* 0x0006d40001087983 */ /* 0x000ea20000300800 */
[----:B------:R-:W0:Y:S01]  /*18f50*/  LDC R9, c[0x0][0x3a0] ;  /* 0x0000e800ff097b82 */ /* 0x000e220000000800 */
[----:B------:R-:W2:Y:S02]  /*18f60*/  LDCU UR5, c[0x0][0x3b4] ;  /* 0x00007680ff0577ac */ /* 0x000ea40008000800 */
[----:B------:R-:W3:Y:S01]  /*18f70*/  LDL R7, [R1+0xb8] ;  /* 0x0000b80001077983 */ /* 0x000ee20000100800 */
[----:B------:R-:W3:Y:S03]  /*18f80*/  LDCU UR7, c[0x0][0x3b8] ;  /* 0x00007700ff0777ac */ /* 0x000ee60008000800 */
[----:B------:R-:W4:Y:S01]  /*18f90*/  LDL.LU R6, [R1+0x6e0] ;  /* 0x0006e00001067983 */ /* 0x000f220000300800 */
[----:B------:R-:W1:Y:S03]  /*18fa0*/  LDCU.128 UR12, c[0x0][0x390] ;  /* 0x00007200ff0c77ac */ /* 0x000e660008000c00 */
[----:B------:R-:W4:Y:S04]  /*18fb0*/  LDL.LU R5, [R1+0x6dc] ;  /* 0x0006dc0001057983 */ /* 0x000f280000300800 */
[----:B------:R-:W4:Y:S01]  /*18fc0*/  LDL.LU R4, [R1+0x6d8] ;  /* 0x0006d80001047983 */ /* 0x000f220000300800 */
[----:B0-----:R-:W-:-:S05]  /*18fd0*/  VIADD R9, R9, 0x7f ;  /* 0x0000007f09097836 */ /* 0x001fca0000000000 */
[----:B------:R-:W-:Y:S01]  /*18fe0*/  ISETP.GE.AND P5, PT, R9, 0x80, PT ;  /* 0x000000800900780c */ /* 0x000fe20003fa6270 */
[C---:B--2--5:R-:W-:Y:S01]  /*18ff0*/  IMAD R0, R8.reuse, UR5, RZ ;  /* 0x0000000508007c24 */ /* 0x064fe2000f8e02ff */
[----:B-1----:R-:W-:Y:S01]  /*19000*/  ISETP.GE.AND P0, PT, R8, UR14, PT ;  /* 0x0000000e08007c0c */ /* 0x002fe2000bf06270 */
[----:B---3--:R-:W-:-:S03]  /*19010*/  IMAD R3, R7, UR7, RZ ;  /* 0x0000000707037c24 */ /* 0x008fc6000f8e02ff */
[----:B------:R-:W-:Y:S01]  /*19020*/  LEA R84, P1, R0, UR12, 0x1 ;  /* 0x0000000c00547c11 */ /* 0x000fe2000f8208ff */
[----:B------:R-:W-:Y:S01]  /*19030*/  VIADD R69, R3, UR7 ;  /* 0x0000000703457c36 */ /* 0x000fe20008000000 */
[----:B----4-:R-:W-:Y:S02]  /*19040*/  ISETP.LT.AND P4, PT, R6, UR15, !P0 ;  /* 0x0000000f06007c0c */ /* 0x010fe4000c781270 */
[----:B------:R-:W-:Y:S01]  /*19050*/  LEA.HI.X.SX32 R0, R0, UR13, 0x1, P1 ;  /* 0x0000000d00007c11 */ /* 0x000fe200088f0eff */
[----:B------:R-:W-:Y:S01]  /*19060*/  VIADD R71, R69, UR7 ;  /* 0x0000000745477c36 */ /* 0x000fe20008000000 */
[----:B------:R-:W-:Y:S02]  /*19070*/  ISETP.LT.AND P6, PT, R5, UR15, !P0 ;  /* 0x0000000f05007c0c */ /* 0x000fe4000c7c1270 */
[----:B------:R-:W-:Y:S01]  /*19080*/  ISETP.LT.AND P3, PT, R4, UR15, !P0 ;  /* 0x0000000f04007c0c */ /* 0x000fe2000c761270 */
[----:B------:R-:W-:-:S12]  /*19090*/  @!P5 BRA `(.L_x_12) ;  /* 0x000000000010d947 */ /* 0x000fd80003800000 */
[----:B------:R-:W-:-:S06]  /*190a0*/  USHF.L.U32 UR4, UR4, 0x1f, URZ ;  /* 0x0000001f04047899 */ /* 0x000fcc00080006ff */
[----:B------:R-:W-:-:S04]  /*190b0*/  IMAD.U32 R2, RZ, RZ, UR4 ;  /* 0x00000004ff027e24 */ /* 0x000fc8000f8e00ff */
[----:B------:R-:W0:Y:S02]  /*190c0*/  SYNCS.PHASECHK.TRANS64.TRYWAIT P1, [UR6], R2 ;  /* 0x00000002ff0075a7 */ /* 0x000e240008021106 */
[----:B0-----:R-:W-:Y:S05]  /*190d0*/  @!P1 BRA `(.L_x_13) ;  /* 0x0000001c00b09947 */ /* 0x001fea0003800000 */
.L_x_12:
[----:B------:R-:W2:Y:S04]  /*190e0*/  LDL.LU R68, [R1+0xb8] ;  /* 0x0000b80001447983 */ /* 0x000ea80000300800 */
[----:B------:R-:W3:Y:S04]  /*190f0*/  LDL.LU R88, [R1+0x70c] ;  /* 0x00070c0001587983 */ /* 0x000ee80000300800 */
[----:B------:R-:W4:Y:S01]  /*19100*/  LDL.LU R87, [R1+0x708] ;  /* 0x0007080001577983 */ /* 0x000f220000300800 */
[----:B------:R-:W-:Y:S01]  /*19110*/  VIADD R73, R71, UR7 ;  /* 0x0000000747497c36 */ /* 0x000fe20008000000 */
[----:B------:R-:W-:Y:S03]  /*19120*/  BAR.SYNC.DEFER_BLOCKING 0x0 ;  /* 0x0000000000007b1d */ /* 0x000fe60000010000 */
[----:B------:R-:W-:Y:S01]  /*19130*/  VIADD R75, R73, UR7 ;  /* 0x00000007494b7c36 */ /* 0x000fe20008000000 */
[----:B------:R-:W-:-:S02]  /*19140*/  LEA R2, P1, R3, R84, 0x1 ;  /* 0x0000005403027211 */ /* 0x000fc400078208ff */
[----:B------:R-:W5:Y:S04]  /*19150*/  LDL.LU R92, [R1+0x71c] ;  /* 0x00071c00015c7983 */ /* 0x000f680000300800 */
[----:B------:R-:W3:Y:S01]  /*19160*/  LDL.LU R86, [R1+0x728] ;  /* 0x0007280001567983 */ /* 0x000ee20000300800 */
[----:B------:R-:W0:Y:S02]  /*19170*/  @!P2 SYNCS.CCTL.IV [UR9+0x8000] ;  /* 0x00800000ff00a9b1 */ /* 0x000e240008000009 */
[----:B0-----:R-:W-:Y:S06]  /*19180*/  BAR.SYNC.DEFER_BLOCKING 0x0 ;  /* 0x0000000000007b1d */ /* 0x001fec0000010000 */
[----:B------:R-:W0:Y:S01]  /*19190*/  LDTM.x64 R4, tmem[UR10] ;  /* 0x0000000a000479ee */ /* 0x000e220008340000 */
[----:B------:R-:W-:Y:S01]  /*191a0*/  VIADD R77, R75, UR7 ;  /* 0x000000074b4d7c36 */ /* 0x000fe20008000000 */
[----:B------:R-:W-:Y:S01]  /*191b0*/  LEA.HI.X.SX32 R3, R3, R0, 0x1, P1 ;  /* 0x0000000003037211 */ /* 0x000fe200008f0eff */
[----:B------:R-:W5:Y:S01]  /*191c0*/  LDL.LU R91, [R1+0x740] ;  /* 0x00074000015b7983 */ /* 0x000f620000300800 */
[----:B------:R-:W-:Y:S01]  /*191d0*/  LEA R70, P1, R71, R84, 0x1 ;  /* 0x0000005447467211 */ /* 0x000fe200078208ff */
[----:B------:R-:W-:-:S02]  /*191e0*/  VIADD R79, R77, UR7 ;  /* 0x000000074d4f7c36 */ /* 0x000fc40008000000 */
[----:B------:R-:W5:Y:S01]  /*191f0*/  LDL.LU R90, [R1+0x73c] ;  /* 0x00073c00015a7983 */ /* 0x000f620000300800 */
[----:B------:R-:W-:Y:S01]  /*19200*/  LEA.HI.X.SX32 R71, R71, R0, 0x1, P1 ;  /* 0x0000000047477211 */ /* 0x000fe200008f0eff */
[----:B------:R-:W1:Y:S01]  /*19210*/  @!P2 SYNCS.CCTL.IV [UR9+0x8008] ;  /* 0x00800800ff00a9b1 */ /* 0x000e620008000009 */
[----:B------:R-:W-:Y:S01]  /*19220*/  LEA R74, P1, R75, R84, 0x1 ;  /* 0x000000544b4a7211 */ /* 0x000fe200078208ff */
[----:B------:R-:W-:Y:S01]  /*19230*/  VIADD R81, R79, UR7 ;  /* 0x000000074f517c36 */ /* 0x000fe20008000000 */
[----:B------:R-:W5:Y:S01]  /*19240*/  LDL.LU R89, [R1+0x738] ;  /* 0x0007380001597983 */ /* 0x000f620000300800 */
[----:B------:R-:W-:Y:S01]  /*19250*/  NOP ;  /* 0x0000000000007918 */ /* 0x000fe20000000000 */
[----:B------:R-:W-:Y:S01]  /*19260*/  LEA.HI.X.SX32 R75, R75, R0, 0x1, P1 ;  /* 0x000000004b4b7211 */ /* 0x000fe200008f0eff */
[----:B------:R-:W-:Y:S01]  /*19270*/  VIADD R85, R81, UR7 ;  /* 0x0000000751557c36 */ /* 0x000fe20008000000 */
[----:B------:R-:W-:Y:S02]  /*19280*/  LEA R78, P1, R79, R84, 0x1 ;  /* 0x000000544f4e7211 */ /* 0x000fe400078208ff */
[----:B0-----:R-:W-:-:S02]  /*19290*/  F2FP.F16.F32.PACK_AB R4, R5, R4 ;  /* 0x000000040504723e */ /* 0x001fc400000000ff */
[----:B------:R-:W-:Y:S02]  /*192a0*/  LEA.HI.X.SX32 R79, R79, R0, 0x1, P1 ;  /* 0x000000004f4f7211 */ /* 0x000fe400008f0eff */
[C---:B------:R-:W-:Y:S02]  /*192b0*/  LEA R82, P1, R85.reuse, R84, 0x1 ;  /* 0x0000005455527211 */ /* 0x040fe400078208ff */
[----:B------:R-:W-:Y:S02]  /*192c0*/  PRMT R5, R4, 0x7632, R5 ;  /* 0x0000763204057816 */ /* 0x000fe40000000005 */
[----:B------:R-:W-:Y:S02]  /*192d0*/  LEA.HI.X.SX32 R83, R85, R0, 0x1, P1 ;  /* 0x0000000055537211 */ /* 0x000fe400008f0eff */
[----:B------:R-:W-:Y:S02]  /*192e0*/  F2FP.F16.F32.PACK_AB R8, R9, R8 ;  /* 0x000000080908723e */ /* 0x000fe400000000ff */
[----:B------:R-:W-:-:S02]  /*192f0*/  F2FP.F16.F32.PACK_AB R10, R11, R10 ;  /* 0x0000000a0b0a723e */ /* 0x000fc400000000ff */
[----:B------:R-:W-:Y:S02]  /*19300*/  F2FP.F16.F32.PACK_AB R12, R13, R12 ;  /* 0x0000000c0d0c723e */ /* 0x000fe400000000ff */
[----:B--2---:R-:W-:Y:S02]  /*19310*/  ISETP.LT.AND P5, PT, R68, UR15, !P0 ;  /* 0x0000000f44007c0c */ /* 0x004fe4000c7a1270 */
[----:B------:R-:W-:-:S04]  /*19320*/  LEA R68, P2, R69, R84, 0x1 ;  /* 0x0000005445447211 */ /* 0x000fc800078408ff */
[----:B------:R-:W-:Y:S02]  /*19330*/  LEA.HI.X.SX32 R69, R69, R0, 0x1, P2 ;  /* 0x0000000045457211 */ /* 0x000fe400010f0eff */
[----:B------:R-:W-:-:S04]  /*19340*/  LEA R72, P2, R73, R84, 0x1 ;  /* 0x0000005449487211 */ /* 0x000fc800078408ff */
[----:B------:R-:W-:Y:S02]  /*19350*/  LEA.HI.X.SX32 R73, R73, R0, 0x1, P2 ;  /* 0x0000000049497211 */ /* 0x000fe400010f0eff */
[----:B------:R-:W-:-:S04]  /*19360*/  LEA R76, P2, R77, R84, 0x1 ;  /* 0x000000544d4c7211 */ /* 0x000fc800078408ff */
[----:B------:R-:W-:Y:S02]  /*19370*/  LEA.HI.X.SX32 R77, R77, R0, 0x1, P2 ;  /* 0x000000004d4d7211 */ /* 0x000fe400010f0eff */
[----:B------:R-:W-:Y:S01]  /*19380*/  LEA R80, P2, R81, R84, 0x1 ;  /* 0x0000005451507211 */ /* 0x000fe200078408ff */
[----:B------:R-:W-:Y:S01]  /*19390*/  @P5 STG.E.U16 desc[UR20][R2.64], R4 ;  /* 0x0000000402005986 */ /* 0x000fe2000c101514 */
[----:B----4-:R-:W-:Y:S02]  /*193a0*/  ISETP.LT.AND P1, PT, R87, UR15, !P0 ;  /* 0x0000000f57007c0c */ /* 0x010fe4000c721270 */
[----:B------:R-:W-:Y:S01]  /*193b0*/  LEA.HI.X.SX32 R81, R81, R0, 0x1, P2 ;  /* 0x0000000051517211 */ /* 0x000fe200010f0eff */
[----:B------:R0:W-:Y:S01]  /*193c0*/  @P4 STG.E.U16 desc[UR20][R68.64], R5 ;  /* 0x0000000544004986 */ /* 0x0001e2000c101514 */
[----:B---3--:R-:W-:Y:S02]  /*193d0*/  ISETP.LT.AND P2, PT, R88, UR15, !P0 ;  /* 0x0000000f58007c0c */ /* 0x008fe4000c741270 */
[----:B------:R-:W-:Y:S01]  /*193e0*/  ISETP.LT.AND P4, PT, R86, UR15, !P0 ;  /* 0x0000000f56007c0c */ /* 0x000fe2000c781270 */
[----:B------:R-:W2:Y:S04]  /*193f0*/  LDL.LU R88, [R1+0x734] ;  /* 0x0007340001587983 */ /* 0x000ea80000300800 */
[----:B------:R-:W3:Y:S04]  /*19400*/  LDL.LU R87, [R1+0x730] ;  /* 0x0007300001577983 */ /* 0x000ee80000300800 */
[----:B------:R-:W4:Y:S04]  /*19410*/  LDL.LU R86, [R1+0x750] ;  /* 0x0007500001567983 */ /* 0x000f280000300800 */
[----:B0-----:R-:W4:Y:S04]  /*19420*/  LDL.LU R69, [R1+0x74c] ;  /* 0x00074c0001457983 */ /* 0x001f280000300800 */
[----:B------:R-:W4:Y:S04]  /*19430*/  LDL.LU R9, [R1+0x754] ;  /* 0x0007540001097983 */ /* 0x000f280000300800 */
[----:B------:R-:W4:Y:S04]  /*19440*/  LDL.LU R68, [R1+0x758] ;  /* 0x0007580001447983 */ /* 0x000f280000300800 */
[----:B------:R-:W4:Y:S04]  /*19450*/  LDL.LU R11, [R1+0x760] ;  /* 0x00076000010b7983 */ /* 0x000f280000300800 */
[----:B------:R-:W4:Y:S01]  /*19460*/  LDL.LU R13, [R1+0x764] ;  /* 0x00076400010d7983 */ /* 0x000f220000300800 */
[----:B------:R-:W-:-:S04]  /*19470*/  F2FP.F16.F32.PACK_AB R6, R7, R6 ;  /* 0x000000060706723e */ /* 0x000fc800000000ff */
[----:B------:R-:W-:Y:S01]  /*19480*/  PRMT R2, R6, 0x7632, R2 ;  /* 0x0000763206027816 */ /* 0x000fe20000000002 */
[----:B------:R-:W-:Y:S01]  /*19490*/  @P6 STG.E.U16 desc[UR20][R70.64], R6 ;  /* 0x0000000646006986 */ /* 0x000fe2000c101514 */
[----:B-----5:R-:W-:Y:S02]  /*194a0*/  ISETP.LT.AND P5, PT, R92, UR15, !P0 ;  /* 0x0000000f5c007c0c */ /* 0x020fe4000c7a1270 */
[----:B------:R-:W-:Y:S01]  /*194b0*/  ISETP.LT.AND P6, PT, R91, UR15, !P0 ;  /* 0x0000000f5b007c0c */ /* 0x000fe2000c7c1270 */
[----:B------:R0:W-:Y:S01]  /*194c0*/  @P3 STG.E.U16 desc[UR20][R72.64], R2 ;  /* 0x0000000248003986 */ /* 0x0001e2000c101514 */
[----:B------:R-:W-:-:S03]  /*194d0*/  VIADD R85, R85, UR7 ;  /* 0x0000000755557c36 */ /* 0x000fc60008000000 */
[----:B------:R-:W-:Y:S01]  /*194e0*/  @P2 STG.E.U16 desc[UR20][R74.64], R8 ;  /* 0x000000084a002986 */ /* 0x000fe2000c101514 */
[----:B0-----:R-:W-:Y:S01]  /*194f0*/  PRMT R2, R8, 0x7632, R2 ;  /* 0x0000763208027816 */ /* 0x001fe20000000002 */
[----:B------:R-:W-:Y:S01]  /*19500*/  VIADD R6, R85, UR7 ;  /* 0x0000000755067c36 */ /* 0x000fe20008000000 */
[----:B------:R-:W-:-:S03]  /*19510*/  ISETP.LT.AND P3, PT, R90, UR15, !P0 ;  /* 0x0000000f5a007c0c */ /* 0x000fc6000c761270 */
[----:B------:R0:W-:Y:S01]  /*19520*/  @P1 STG.E.U16 desc[UR20][R76.64], R2 ;  /* 0x000000024c001986 */ /* 0x0001e2000c101514 */
[----:B------:R-:W-:-:S03]  /*19530*/  ISETP.LT.AND P2, PT, R89, UR15, !P0 ;  /* 0x0000000f59007c0c */ /* 0x000fc6000c741270 */
[----:B------:R-:W-:Y:S01]  /*19540*/  @P5 STG.E.U16 desc[UR20][R78.64], R10 ;  /* 0x0000000a4e005986 */ /* 0x000fe2000c101514 */
[----:B0-----:R-:W-:-:S05]  /*19550*/  PRMT R2, R10, 0x7632, R2 ;  /* 0x000076320a027816 */ /* 0x001fca0000000002 */
[----:B------:R0:W-:Y:S04]  /*19560*/  @P4 STG.E.U16 desc[UR20][R80.64], R2 ;  /* 0x0000000250004986 */ /* 0x0001e8000c101514 */
[----:B------:R-:W-:Y:S01]  /*19570*/  @P6 STG.E.U16 desc[UR20][R82.64], R12 ;  /* 0x0000000c52006986 */ /* 0x000fe2000c101514 */
[-C--:B------:R-:W-:Y:S02]  /*19580*/  LEA R4, P6, R6, R84.reuse, 0x1 ;  /* 0x0000005406047211 */ /* 0x080fe400078c08ff */
[----:B------:R-:W-:Y:S02]  /*19590*/  PRMT R7, R12, 0x7632, R7 ;  /* 0x000076320c077816 */ /* 0x000fe40000000007 */
[----:B0-----:R-:W-:Y:S02]  /*195a0*/  LEA R2, P4, R85, R84, 0x1 ;  /* 0x0000005455027211 */ /* 0x001fe400078808ff */
[----:B------:R-:W-:-:S02]  /*195b0*/  F2FP.F16.F32.PACK_AB R14, R15, R14 ;  /* 0x0000000e0f0e723e */ /* 0x000fc400000000ff */
[-C--:B------:R-:W-:Y:S02]  /*195c0*/  LEA.HI.X.SX32 R3, R85, R0.reuse, 0x1, P4 ;  /* 0x0000000055037211 */ /* 0x080fe400020f0eff */
[C---:B------:R-:W-:Y:S01]  /*195d0*/  LEA.HI.X.SX32 R5, R6.reuse, R0, 0x1, P6 ;  /* 0x0000000006057211 */ /* 0x040fe200030f0eff */
[----:B------:R-:W-:Y:S02]  /*195e0*/  VIADD R6, R6, UR7 ;  /* 0x0000000706067c36 */ /* 0x000fe40008000000 */
[----:B------:R0:W-:Y:S04]  /*195f0*/  @P3 STG.E.U16 desc[UR20][R2.64], R7 ;  /* 0x0000000702003986 */ /* 0x0001e8000c101514 */
[----:B------:R5:W-:Y:S01]  /*19600*/  @P2 STG.E.U16 desc[UR20][R4.64], R14 ;  /* 0x0000000e04002986 */ /* 0x000be2000c101514 */
[C---:B0-----:R-:W-:Y:S01]  /*19610*/  LEA R2, P6, R6.reuse, R84, 0x1 ;  /* 0x0000005406027211 */ /* 0x041fe200078c08ff */
[----:B-----5:R-:W-:-:S03]  /*19620*/  VIADD R5, R6, UR7 ;  /* 0x0000000706057c36 */ /* 0x020fc60008000000 */
[----:B------:R-:W-:Y:S02]  /*19630*/  LEA.HI.X.SX32 R3, R6, R0, 0x1, P6 ;  /* 0x0000000006037211 */ /* 0x000fe400030f0eff */
[----:B------:R-:W-:Y:S01]  /*19640*/  PRMT R7, R14, 0x7632, R7 ;  /* 0x000076320e077816 */ /* 0x000fe20000000007 */
[C---:B------:R-:W-:Y:S01]  /*19650*/  VIADD R6, R5.reuse, UR7 ;  /* 0x0000000705067c36 */ /* 0x040fe20008000000 */
[----:B------:R-:W-:Y:S02]  /*19660*/  LEA R4, P6, R5, R84, 0x1 ;  /* 0x0000005405047211 */ /* 0x000fe400078c08ff */
[----:B------:R-:W-:Y:S02]  /*19670*/  F2FP.F16.F32.PACK_AB R16, R17, R16 ;  /* 0x000000101110723e */ /* 0x000fe400000000ff */
[----:B------:R-:W-:Y:S02]  /*19680*/  LEA.HI.X.SX32 R5, R5, R0, 0x1, P6 ;  /* 0x0000000005057211 */ /* 0x000fe400030f0eff */
[----:B--2---:R-:W-:-:S02]  /*19690*/  ISETP.LT.AND P1, PT, R88, UR15, !P0 ;  /* 0x0000000f58007c0c */ /* 0x004fc4000c721270 */
[----:B---3--:R-:W-:Y:S02]  /*196a0*/  ISETP.LT.AND P5, PT, R87, UR15, !P0 ;  /* 0x0000000f57007c0c */ /* 0x008fe4000c7a1270 */
[----:B----4-:R-:W-:Y:S02]  /*196b0*/  ISETP.LT.AND P2, PT, R9, UR15, !P0 ;  /* 0x0000000f09007c0c */ /* 0x010fe4000c741270 */
[----:B------:R-:W2:Y:S01]  /*196c0*/  LDL.LU R9, [R1+0x774] ;  /* 0x0007740001097983 */ /* 0x000ea20000300800 */
[----:B------:R-:W-:-:S06]  /*196d0*/  ISETP.LT.AND P4, PT, R86, UR15, !P0 ;  /* 0x0000000f56007c0c */ /* 0x000fcc000c781270 */
[----:B------:R0:W-:Y:S04]  /*196e0*/  @P1 STG.E.U16 desc[UR20][R2.64], R7 ;  /* 0x0000000702001986 */ /* 0x0001e8000c101514 */
[----:B------:R3:W-:Y:S04]  /*196f0*/  @P5 STG.E.U16 desc[UR20][R4.64], R16 ;  /* 0x0000001004005986 */ /* 0x0007e8000c101514 */
[----:B------:R-:W4:Y:S01]  /*19700*/  LDL.LU R15, [R1+0x770] ;  /* 0x00077000010f7983 */ /* 0x000f220000300800 */
[----:B0-----:R-:W-:-:S03]  /*19710*/  LEA R2, P6, R6, R84, 0x1 ;  /* 0x0000005406027211 */ /* 0x001fc600078c08ff */
[----:B------:R-:W5:Y:S01]  /*19720*/  LDL.LU R14, [R1+0x778] ;  /* 0x00077800010e7983 */ /* 0x000f620000300800 */
[C---:B---3--:R-:W-:Y:S01]  /*19730*/  VIADD R5, R6.reuse, UR7 ;  /* 0x0000000706057c36 */ /* 0x048fe20008000000 */
[----:B------:R-:W-:Y:S02]  /*19740*/  LEA.HI.X.SX32 R3, R6, R0, 0x1, P6 ;  /* 0x0000000006037211 */ /* 0x000fe400030f0eff */
[----:B------:R-:W-:Y:S02]  /*19750*/  PRMT R6, R16, 0x7632, R6 ;  /* 0x0000763210067816 */ /* 0x000fe40000000006 */
[----:B------:R-:W-:Y:S02]  /*19760*/  ISETP.LT.AND P5, PT, R11, UR15, !P0 ;  /* 0x0000000f0b007c0c */ /* 0x000fe4000c7a1270 */
[----:B------:R-:W3:Y:S04]  /*19770*/  LDL.LU R11, [R1+0x77c] ;  /* 0x00077c00010b7983 */ /* 0x000ee80000300800 */
[----:B------:R0:W-:Y:S01]  /*19780*/  @P4 STG.E.U16 desc[UR20][R2.64], R6 ;  /* 0x0000000602004986 */ /* 0x0001e2000c101514 */
[----:B------:R-:W-:-:S03]  /*19790*/  ISETP.LT.AND P4, PT, R13, UR15, !P0 ;  /* 0x0000000f0d007c0c */ /* 0x000fc6000c781270 */
[----:B------:R-:W5:Y:S01]  /*197a0*/  LDL.LU R13, [R1+0x784] ;  /* 0x00078400010d7983 */ /* 0x000f620000300800 */
[----:B------:R-:W-:Y:S02]  /*197b0*/  ISETP.LT.AND P3, PT, R69, UR15, !P0 ;  /* 0x0000000f45007c0c */ /* 0x000fe4000c761270 */
[----:B------:R-:W-:Y:S02]  /*197c0*/  LEA R4, P6, R5, R84, 0x1 ;  /* 0x0000005405047211 */ /* 0x000fe400078c08ff */
[----:B------:R-:W-:Y:S01]  /*197d0*/  F2FP.F16.F32.PACK_AB R18, R19, R18 ;  /* 0x000000121312723e */ /* 0x000fe200000000ff */
[C---:B0-----:R-:W-:Y:S01]  /*197e0*/  VIADD R3, R5.reuse, UR7 ;  /* 0x0000000705037c36 */ /* 0x041fe20008000000 */
[----:B------:R-:W-:Y:S02]  /*197f0*/  LEA.HI.X.SX32 R5, R5, R0, 0x1, P6 ;  /* 0x0000000005057211 */ /* 0x000fe400030f0eff */
[----:B------:R-:W-:Y:S01]  /*19800*/  ISETP.LT.AND P1, PT, R68, UR15, !P0 ;  /* 0x0000000f44007c0c */ /* 0x000fe2000c721270 */
[C---:B------:R-:W-:Y:S01]  /*19810*/  VIADD R6, R3.reuse, UR7 ;  /* 0x0000000703067c36 */ /* 0x040fe20008000000 */
[----:B------:R-:W-:-:S03]  /*19820*/  LEA R2, P6, R3, R84, 0x1 ;  /* 0x0000005403027211 */ /* 0x000fc600078c08ff */
[----:B------:R0:W-:Y:S01]  /*19830*/  @P3 STG.E.U16 desc[UR20][R4.64], R18 ;  /* 0x0000001204003986 */ /* 0x0001e2000c101514 */
[----:B------:R-:W-:Y:S02]  /*19840*/  LEA.HI.X.SX32 R3, R3, R0, 0x1, P6 ;  /* 0x0000000003037211 */ /* 0x000fe400030f0eff */
[----:B------:R-:W-:Y:S02]  /*19850*/  PRMT R7, R18, 0x7632, R7 ;  /* 0x0000763212077816 */ /* 0x000fe40000000007 */
[----:B------:R-:W-:Y:S02]  /*19860*/  F2FP.F16.F32.PACK_AB R20, R21, R20 ;  /* 0x000000141514723e */ /* 0x000fe400000000ff */
[----:B0-----:R-:W-:-:S04]  /*19870*/  LEA R4, P6, R6, R84, 0x1 ;  /* 0x0000005406047211 */ /* 0x001fc800078c08ff */
[C---:B------:R-:W-:Y:S01]  /*19880*/  LEA.HI.X.SX32 R5, R6.reuse, R0, 0x1, P6 ;  /* 0x0000000006057211 */ /* 0x040fe200030f0eff */
[----:B------:R-:W-:Y:S01]  /*19890*/  VIADD R6, R6, UR7 ;  /* 0x0000000706067c36 */ /* 0x000fe20008000000 */
[----:B------:R0:W-:Y:S04]  /*198a0*/  @P2 STG.E.U16 desc[UR20][R2.64], R7 ;  /* 0x0000000702002986 */ /* 0x0001e8000c101514 */
[----:B------:R1:W-:Y:S01]  /*198b0*/  @P1 STG.E.U16 desc[UR20][R4.64], R20 ;  /* 0x0000001404001986 */ /* 0x0003e2000c101514 */
[C---:B0-----:R-:W-:Y:S01]  /*198c0*/  LEA R2, P6, R6.reuse, R84, 0x1 ;  /* 0x0000005406027211 */ /* 0x041fe200078c08ff */
[----:B-1----:R-:W-:-:S03]  /*198d0*/  VIADD R5, R6, UR7 ;  /* 0x0000000706057c36 */ /* 0x002fc60008000000 */
[----:B------:R-:W-:Y:S02]  /*198e0*/  LEA.HI.X.SX32 R3, R6, R0, 0x1, P6 ;  /* 0x0000000006037211 */ /* 0x000fe400030f0eff */
[----:B------:R-:W-:Y:S02]  /*198f0*/  PRMT R7, R20, 0x7632, R7 ;  /* 0x0000763214077816 */ /* 0x000fe40000000007 */
[C---:B------:R-:W-:Y:S01]  /*19900*/  LEA R4, P6, R5.reuse, R84, 0x1 ;  /* 0x0000005405047211 */ /* 0x040fe200078c08ff */
[----:B------:R-:W-:Y:S01]  /*19910*/  VIADD R6, R5, UR7 ;  /* 0x0000000705067c36 */ /* 0x000fe20008000000 */
[----:B------:R-:W-:Y:S02]  /*19920*/  F2FP.F16.F32.PACK_AB R22, R23, R22 ;  /* 0x000000161716723e */ /* 0x000fe400000000ff */
[----:B------:R-:W-:Y:S01]  /*19930*/  LEA.HI.X.SX32 R5, R5, R0, 0x1, P6 ;  /* 0x0000000005057211 */ /* 0x000fe200030f0eff */
[----:B------:R0:W-:Y:S04]  /*19940*/  @P5 STG.E.U16 desc[UR20][R2.64], R7 ;  /* 0x0000000702005986 */ /* 0x0001e8000c101514 */
[----:B------:R1:W-:Y:S01]  /*19950*/  @P4 STG.E.U16 desc[UR20][R4.64], R22 ;  /* 0x0000001604004986 */ /* 0x0003e2000c101514 */
[----:B--2---:R-:W-:-:S03]  /*19960*/  ISETP.LT.AND P3, PT, R9, UR15, !P0 ;  /* 0x0000000f09007c0c */ /* 0x004fc6000c761270 */
[----:B------:R-:W2:Y:S01]  /*19970*/  LDL.LU R9, [R1+0x788] ;  /* 0x0007880001097983 */ /* 0x000ea20000300800 */
[----:B----4-:R-:W-:-:S03]  /*19980*/  ISETP.LT.AND P2, PT, R15, UR15, !P0 ;  /* 0x0000000f0f007c0c */ /* 0x010fc6000c741270 */
[----:B------:R-:W4:Y:S04]  /*19990*/  LDL.LU R15, [R1+0x798] ;  /* 0x00079800010f7983 */ /* 0x000f280000300800 */
[----:B------:R-:W4:Y:S01]  /*199a0*/  LDL.LU R16, [R1+0x794] ;  /* 0x0007940001107983 */ /* 0x000f220000300800 */
[----:B---3--:R-:W-:-:S03]  /*199b0*/  ISETP.LT.AND P5, PT, R11, UR15, !P0 ;  /* 0x0000000f0b007c0c */ /* 0x008fc6000c7a1270 */
[----:B------:R-:W3:Y:S01]  /*199c0*/  LDL.LU R11, [R1+0x79c] ;  /* 0x00079c00010b7983 */ /* 0x000ee20000300800 */
[----:B-----5:R-:W-:-:S03]  /*199d0*/  ISETP.LT.AND P4, PT, R13, UR15, !P0 ;  /* 0x0000000f0d007c0c */ /* 0x020fc6000c781270 */
[----:B------:R-:W5:Y:S01]  /*199e0*/  LDL.LU R13, [R1+0x7a0] ;  /* 0x0007a000010d7983 */ /* 0x000f620000300800 */
[----:B------:R-:W-:-:S03]  /*199f0*/  ISETP.LT.AND P1, PT, R14, UR15, !P0 ;  /* 0x0000000f0e007c0c */ /* 0x000fc6000c721270 */
[----:B------:R-:W5:Y:S01]  /*19a00*/  LDL.LU R14, [R1+0x7a8] ;  /* 0x0007a800010e7983 */ /* 0x000f620000300800 */
[C---:B0-----:R-:W-:Y:S01]  /*19a10*/  LEA R2, P6, R6.reuse, R84, 0x1 ;  /* 0x0000005406027211 */ /* 0x041fe200078c08ff */
[----:B-1----:R-:W-:-:S03]  /*19a20*/  VIADD R5, R6, UR7 ;  /* 0x0000000706057c36 */ /* 0x002fc60008000000 */
[----:B------:R-:W-:Y:S02]  /*19a30*/  LEA.HI.X.SX32 R3, R6, R0, 0x1, P6 ;  /* 0x0000000006037211 */ /* 0x000fe400030f0eff */
[----:B------:R-:W-:Y:S01]  /*19a40*/  PRMT R6, R22, 0x7632, R6 ;  /* 0x0000763216067816 */ /* 0x000fe20000000006 */
[C---:B------:R-:W-:Y:S01]  /*19a50*/  VIADD R7, R5.reuse, UR7 ;  /* 0x0000000705077c36 */ /* 0x040fe20008000000 */
[----:B------:R-:W-:Y:S02]  /*19a60*/  LEA R4, P6, R5, R84, 0x1 ;  /* 0x0000005405047211 */ /* 0x000fe400078c08ff */
[----:B------:R-:W-:Y:S01]  /*19a70*/  F2FP.F16.F32.PACK_AB R24, R25, R24 ;  /* 0x000000181918723e */ /* 0x000fe200000000ff */
[----:B------:R0:W-:Y:S01]  /*19a80*/  @P3 STG.E.U16 desc[UR20][R2.64], R6 ;  /* 0x0000000602003986 */ /* 0x0001e2000c101514 */
[----:B------:R-:W-:-:S05]  /*19a90*/  LEA.HI.X.SX32 R5, R5, R0, 0x1, P6 ;  /* 0x0000000005057211 */ /* 0x000fca00030f0eff */
[----:B------:R1:W-:Y:S01]  /*19aa0*/  @P2 STG.E.U16 desc[UR20][R4.64], R24 ;  /* 0x0000001804002986 */ /* 0x0003e2000c101514 */
[----:B0-----:R-:W-:-:S04]  /*19ab0*/  LEA R2, P6, R7, R84, 0x1 ;  /* 0x0000005407027211 */ /* 0x001fc800078c08ff */
[----:B------:R-:W-:Y:S02]  /*19ac0*/  LEA.HI.X.SX32 R3, R7, R0, 0x1, P6 ;  /* 0x0000000007037211 */ /* 0x000fe400030f0eff */
[----:B------:R-:W-:Y:S02]  /*19ad0*/  PRMT R6, R24, 0x7632, R6 ;  /* 0x0000763218067816 */ /* 0x000fe40000000006 */
[----:B------:R-:W-:-:S03]  /*19ae0*/  F2FP.F16.F32.PACK_AB R26, R27, R26 ;  /* 0x0000001a1b1a723e */ /* 0x000fc600000000ff */
[----:B------:R0:W-:Y:S01]  /*19af0*/  @P1 STG.E.U16 desc[UR20][R2.64], R6 ;  /* 0x0000000602001986 */ /* 0x0001e2000c101514 */
[----:B------:R-:W-:Y:S02]  /*19b00*/  PRMT R8, R26, 0x7632, R8 ;  /* 0x000076321a087816 */ /* 0x000fe40000000008 */
[----:B------:R-:W-:Y:S02]  /*19b10*/  F2FP.F16.F32.PACK_AB R28, R29, R28 ;  /* 0x0000001c1d1c723e */ /* 0x000fe400000000ff */
[----:B--2---:R-:W-:Y:S01]  /*19b20*/  ISETP.LT.AND P3, PT, R9, UR15, !P0 ;  /* 0x0000000f09007c0c */ /* 0x004fe2000c761270 */
[----:B------:R-:W-:-:S05]  /*19b30*/  VIADD R9, R7, UR7 ;  /* 0x0000000707097c36 */ /* 0x000fca0008000000 */
[----:B-1----:R-:W-:-:S04]  /*19b40*/  LEA R4, P6, R9, R84, 0x1 ;  /* 0x0000005409047211 */ /* 0x002fc800078c08ff */
[C---:B------:R-:W-:Y:S01]  /*19b50*/  LEA.HI.X.SX32 R5, R9.reuse, R0, 0x1, P6 ;  /* 0x0000000009057211 */ /* 0x040fe200030f0eff */
[----:B------:R-:W-:-:S05]  /*19b60*/  VIADD R9, R9, UR7 ;  /* 0x0000000709097c36 */ /* 0x000fca0008000000 */
[C---:B0-----:R-:W-:Y:S01]  /*19b70*/  LEA R2, P6, R9.reuse, R84, 0x1 ;  /* 0x0000005409027211 */ /* 0x041fe200078c08ff */
[----:B------:R0:W-:Y:S03]  /*19b80*/  @P5 STG.E.U16 desc[UR20][R4.64], R26 ;  /* 0x0000001a04005986 */ /* 0x0001e6000c101514 */
[----:B------:R-:W-:Y:S02]  /*19b90*/  LEA.HI.X.SX32 R3, R9, R0, 0x1, P6 ;  /* 0x0000000009037211 */ /* 0x000fe400030f0eff */
[----:B----4-:R-:W-:Y:S02]  /*19ba0*/  ISETP.LT.AND P2, PT, R15, UR15, !P0 ;  /* 0x0000000f0f007c0c */ /* 0x010fe4000c741270 */
[----:B------:R-:W2:Y:S01]  /*19bb0*/  LDL.LU R15, [R1+0x7ac] ;  /* 0x0007ac00010f7983 */ /* 0x000ea20000300800 */
[----:B------:R-:W-:Y:S02]  /*19bc0*/  ISETP.LT.AND P1, PT, R16, UR15, !P0 ;  /* 0x0000000f10007c0c */ /* 0x000fe4000c721270 */
[----:B---3--:R-:W-:Y:S01]  /*19bd0*/  ISETP.LT.AND P5, PT, R11, UR15, !P0 ;  /* 0x0000000f0b007c0c */ /* 0x008fe2000c7a1270 */
[----:B------:R1:W-:Y:S04]  /*19be0*/  @P4 STG.E.U16 desc[UR20][R2.64], R8 ;  /* 0x0000000802004986 */ /* 0x0003e8000c101514 */
[----:B------:R-:W3:Y:S01]  /*19bf0*/  LDL.LU R11, [R1+0x7bc] ;  /* 0x0007bc00010b7983 */ /* 0x000ee20000300800 */
[----:B-----5:R-:W-:-:S03]  /*19c00*/  ISETP.LT.AND P4, PT, R13, UR15, !P0 ;  /* 0x0000000f0d007c0c */ /* 0x020fc6000c781270 */
[----:B------:R-:W4:Y:S04]  /*19c10*/  LDL.LU R16, [R1+0x7b8] ;  /* 0x0007b80001107983 */ /* 0x000f280000300800 */
[----:B------:R-:W5:Y:S01]  /*19c20*/  LDL.LU R13, [R1+0x7c0] ;  /* 0x0007c000010d7983 */ /* 0x000f620000300800 */
[----:B------:R-:W-:-:S05]  /*19c30*/  VIADD R7, R9, UR7 ;  /* 0x0000000709077c36 */ /* 0x000fca0008000000 */
[----:B0-----:R-:W-:-:S04]  /*19c40*/  LEA R4, P6, R7, R84, 0x1 ;  /* 0x0000005407047211 */ /* 0x001fc800078c08ff */
[----:B------:R-:W-:-:S05]  /*19c50*/  LEA.HI.X.SX32 R5, R7, R0, 0x1, P6 ;  /* 0x0000000007057211 */ /* 0x000fca00030f0eff */
[----:B------:R0:W-:Y:S01]  /*19c60*/  @P3 STG.E.U16 desc[UR20][R4.64], R28 ;  /* 0x0000001c04003986 */ /* 0x0001e2000c101514 */
[----:B------:R-:W-:-:S03]  /*19c70*/  ISETP.LT.AND P3, PT, R14, UR15, !P0 ;  /* 0x0000000f0e007c0c */ /* 0x000fc6000c761270 */
[----:B------:R-:W4:Y:S01]  /*19c80*/  LDL.LU R14, [R1+0x7c4] ;  /* 0x0007c400010e7983 */ /* 0x000f220000300800 */
[----:B------:R-:W-:-:S04]  /*19c90*/  VIADD R9, R7, UR7 ;  /* 0x0000000707097c36 */ /* 0x000fc80008000000 */
[C---:B------:R-:W-:Y:S01]  /*19ca0*/  VIADD R7, R9.reuse, UR7 ;  /* 0x0000000709077c36 */ /* 0x040fe20008000000 */
[C---:B-1----:R-:W-:Y:S02]  /*19cb0*/  LEA R2, P6, R9.reuse, R84, 0x1 ;  /* 0x0000005409027211 */ /* 0x042fe400078c08ff */
[----:B0-----:R-:W-:Y:S02]  /*19cc0*/  PRMT R5, R28, 0x7632, R5 ;  /* 0x000076321c057816 */ /* 0x001fe40000000005 */
[----:B------:R-:W-:Y:S01]  /*19cd0*/  LEA.HI.X.SX32 R3, R9, R0, 0x1, P6 ;  /* 0x0000000009037211 */ /* 0x000fe200030f0eff */
[C---:B------:R-:W-:Y:S01]  /*19ce0*/  VIADD R9, R7.reuse, UR7 ;  /* 0x0000000707097c36 */ /* 0x040fe20008000000 */
[----:B------:R-:W-:Y:S02]  /*19cf0*/  LEA R4, P6, R7, R84, 0x1 ;  /* 0x0000005407047211 */ /* 0x000fe400078c08ff */
[----:B------:R-:W-:Y:S01]  /*19d00*/  F2FP.F16.F32.PACK_AB R30, R31, R30 ;  /* 0x0000001e1f1e723e */ /* 0x000fe200000000ff */
[----:B------:R0:W-:Y:S01]  /*19d10*/  @P2 STG.E.U16 desc[UR20][R2.64], R5 ;  /* 0x0000000502002986 */ /* 0x0001e2000c101514 */
[----:B------:R-:W-:-:S02]  /*19d20*/  F2FP.F16.F32.PACK_AB R32, R33, R32 ;  /* 0x000000202120723e */ /* 0x000fc400000000ff */
[----:B------:R-:W-:Y:S02]  /*19d30*/  PRMT R6, R30, 0x7632, R6 ;  /* 0x000076321e067816 */ /* 0x000fe40000000006 */
[----:B0-----:R-:W-:Y:S01]  /*19d40*/  LEA.HI.X.SX32 R5, R7, R0, 0x1, P6 ;  /* 0x0000000007057211 */ /* 0x001fe200030f0eff */
[C---:B------:R-:W-:Y:S01]  /*19d50*/  VIADD R7, R9.reuse, UR7 ;  /* 0x0000000709077c36 */ /* 0x040fe20008000000 */
[----:B------:R-:W-:-:S03]  /*19d60*/  LEA R2, P6, R9, R84, 0x1 ;  /* 0x0000005409027211 */ /* 0x000fc600078c08ff */
[----:B------:R0:W-:Y:S01]  /*19d70*/  @P1 STG.E.U16 desc[UR20][R4.64], R30 ;  /* 0x0000001e04001986 */ /* 0x0001e2000c101514 */
[----:B------:R-:W-:Y:S02]  /*19d80*/  LEA.HI.X.SX32 R3, R9, R0, 0x1, P6 ;  /* 0x0000000009037211 */ /* 0x000fe400030f0eff */
[----:B0-----:R-:W-:-:S04]  /*19d90*/  LEA R4, P6, R7, R84, 0x1 ;  /* 0x0000005407047211 */ /* 0x001fc800078c08ff */
[C---:B------:R-:W-:Y:S01]  /*19da0*/  LEA.HI.X.SX32 R5, R7.reuse, R0, 0x1, P6 ;  /* 0x0000000007057211 */ /* 0x040fe200030f0eff */
[----:B------:R0:W-:Y:S04]  /*19db0*/  @P5 STG.E.U16 desc[UR20][R2.64], R6 ;  /* 0x0000000602005986 */ /* 0x0001e8000c101514 */
[----:B------:R1:W-:Y:S01]  /*19dc0*/  @P4 STG.E.U16 desc[UR20][R4.64], R32 ;  /* 0x0000002004004986 */ /* 0x0003e2000c101514 */
[----:B------:R-:W-:Y:S01]  /*19dd0*/  VIADD R7, R7, UR7 ;  /* 0x0000000707077c36 */ /* 0x000fe20008000000 */
[----:B------:R-:W-:-:S04]  /*19de0*/  PRMT R8, R32, 0x7632, R8 ;  /* 0x0000763220087816 */ /* 0x000fc80000000008 */
[----:B0-----:R-:W-:-:S04]  /*19df0*/  LEA R2, P6, R7, R84, 0x1 ;  /* 0x0000005407027211 */ /* 0x001fc800078c08ff */
[----:B------:R-:W-:-:S05]  /*19e00*/  LEA.HI.X.SX32 R3, R7, R0, 0x1, P6 ;  /* 0x0000000007037211 */ /* 0x000fca00030f0eff */
[----:B------:R0:W-:Y:S01]  /*19e10*/  @P3 STG.E.U16 desc[UR20][R2.64], R8 ;  /* 0x0000000802003986 */ /* 0x0001e2000c101514 */
[----:B--2---:R-:W-:-:S03]  /*19e20*/  ISETP.LT.AND P2, PT, R15, UR15, !P0 ;  /* 0x0000000f0f007c0c */ /* 0x004fc6000c741270 */
[----:B------:R-:W2:Y:S01]  /*19e30*/  LDL.LU R15, [R1+0x7cc] ;  /* 0x0007cc00010f7983 */ /* 0x000ea20000300800 */
[----:B---3--:R-:W-:-:S03]  /*19e40*/  ISETP.LT.AND P1, PT, R11, UR15, !P0 ;  /* 0x0000000f0b007c0c */ /* 0x008fc6000c721270 */
[----:B------:R-:W3:Y:S01]  /*19e50*/  LDL.LU R11, [R1+0x7d0] ;  /* 0x0007d000010b7983 */ /* 0x000ee20000300800 */
[----:B-----5:R-:W-:-:S03]  /*19e60*/  ISETP.LT.AND P4, PT, R13, UR15, !P0 ;  /* 0x0000000f0d007c0c */ /* 0x020fc6000c781270 */
[----:B------:R-:W5:Y:S04]  /*19e70*/  LDL.LU R13, [R1+0x7c8] ;  /* 0x0007c800010d7983 */ /* 0x000f680000300800 */
[----:B------:R-:W5:Y:S01]  /*19e80*/  LDL.LU R17, [R1+0x7b4] ;  /* 0x0007b40001117983 */ /* 0x000f620000300800 */
[----:B----4-:R-:W-:-:S03]  /*19e90*/  ISETP.LT.AND P3, PT, R14, UR15, !P0 ;  /* 0x0000000f0e007c0c */ /* 0x010fc6000c761270 */
[----:B------:R-:W4:Y:S01]  /*19ea0*/  LDL.LU R14, [R1+0x7b0] ;  /* 0x0007b000010e7983 */ /* 0x000f220000300800 */
[----:B------:R-:W-:Y:S01]  /*19eb0*/  VIADD R9, R7, UR7 ;  /* 0x0000000707097c36 */ /* 0x000fe20008000000 */
[----:B------:R-:W-:-:S03]  /*19ec0*/  F2FP.F16.F32.PACK_AB R34, R35, R34 ;  /* 0x000000222322723e */ /* 0x000fc600000000ff */
[C---:B------:R-:W-:Y:S01]  /*19ed0*/  VIADD R7, R9.reuse, UR7 ;  /* 0x0000000709077c36 */ /* 0x040fe20008000000 */
[----:B-1----:R-:W-:-:S04]  /*19ee0*/  LEA R4, P6, R9, R84, 0x1 ;  /* 0x0000005409047211 */ /* 0x002fc800078c08ff */
[----:B------:R-:W-:Y:S01]  /*19ef0*/  LEA.HI.X.SX32 R5, R9, R0, 0x1, P6 ;  /* 0x0000000009057211 */ /* 0x000fe200030f0eff */
[C---:B------:R-:W-:Y:S01]  /*19f00*/  VIADD R9, R7.reuse, UR7 ;  /* 0x0000000707097c36 */ /* 0x040fe20008000000 */
[C---:B0-----:R-:W-:Y:S02]  /*19f10*/  LEA R2, P6, R7.reuse, R84, 0x1 ;  /* 0x0000005407027211 */ /* 0x041fe400078c08ff */
[----:B------:R-:W-:Y:S01]  /*19f20*/  ISETP.LT.AND P5, PT, R16, UR15, !P0 ;  /* 0x0000000f10007c0c */ /* 0x000fe2000c7a1270 */
[----:B------:R0:W-:Y:S01]  /*19f30*/  @P2 STG.E.U16 desc[UR20][R4.64], R34 ;  /* 0x0000002204002986 */ /* 0x0001e2000c101514 */
[----:B------:R-:W-:Y:S02]  /*19f40*/  LEA.HI.X.SX32 R3, R7, R0, 0x1, P6 ;  /* 0x0000000007037211 */ /* 0x000fe400030f0eff */
[----:B------:R-:W-:Y:S01]  /*19f50*/  F2FP.F16.F32.PACK_AB R36, R37, R36 ;  /* 0x000000242524723e */ /* 0x000fe200000000ff */
[----:B------:R-:W4:Y:S01]  /*19f60*/  LDL.LU R16, [R1+0x7a4] ;  /* 0x0007a40001107983 */ /* 0x000f220000300800 */
[----:B0-----:R-:W-:-:S02]  /*19f70*/  PRMT R5, R34, 0x7632, R5 ;  /* 0x0000763222057816 */ /* 0x001fc40000000005 */
[----:B------:R-:W-:-:S03]  /*19f80*/  LEA R4, P6, R9, R84, 0x1 ;  /* 0x0000005409047211 */ /* 0x000fc600078c08ff */
[----:B------:R0:W-:Y:S01]  /*19f90*/  @P1 STG.E.U16 desc[UR20][R2.64], R5 ;  /* 0x0000000502001986 */ /* 0x0001e2000c101514 */
[C---:B------:R-:W-:Y:S01]  /*19fa0*/  VIADD R7, R9.reuse, UR7 ;  /* 0x0000000709077c36 */ /* 0x040fe20008000000 */
[----:B0-----:R-:W-:-:S05]  /*19fb0*/  LEA.HI.X.SX32 R5, R9, R0, 0x1, P6 ;  /* 0x0000000009057211 */ /* 0x001fca00030f0eff */
[----:B------:R0:W-:Y:S01]  /*19fc0*/  @P5 STG.E.U16 desc[UR20][R4.64], R36 ;  /* 0x0000002404005986 */ /* 0x0001e2000c101514 */
[----:B------:R-:W-:Y:S02]  /*19fd0*/  LEA R6, P6, R7, R84, 0x1 ;  /* 0x0000005407067211 */ /* 0x000fe400078c08ff */
[----:B------:R-:W-:Y:S02]  /*19fe0*/  PRMT R3, R36, 0x7632, R3 ;  /* 0x0000763224037816 */ /* 0x000fe40000000003 */
[----:B------:R-:W-:Y:S02]  /*19ff0*/  F2FP.F16.F32.PACK_AB R38, R39, R38 ;  /* 0x000000262726723e */ /* 0x000fe400000000ff */
[----:B--2---:R-:W-:Y:S02]  /*1a000*/  ISETP.LT.AND P2, PT, R15, UR15, !P0 ;  /* 0x0000000f0f007c0c */ /* 0x004fe4000c741270 */
[----:B------:R-:W2:Y:S01]  /*1a010*/  LDL.LU R15, [R1+0x790] ;  /* 0x00079000010f7983 */ /* 0x000ea20000300800 */
[----:B---3--:R-:W-:Y:S01]  /*1a020*/  ISETP.LT.AND P1, PT, R11, UR15, !P0 ;  /* 0x0000000f0b007c0c */ /* 0x008fe2000c721270 */
[----:B------:R-:W-:Y:S01]  /*1a030*/  VIADD R11, R7, UR7 ;  /* 0x00000007070b7c36 */ /* 0x000fe20008000000 */
[----:B-----5:R-:W-:-:S02]  /*1a040*/  ISETP.LT.AND P5, PT, R13, UR15, !P0 ;  /* 0x0000000f0d007c0c */ /* 0x020fc4000c7a1270 */
[----:B------:R-:W3:Y:S01]  /*1a050*/  LDL.LU R13, [R1+0x78c] ;  /* 0x00078c00010d7983 */ /* 0x000ee20000300800 */
[----:B------:R-:W-:Y:S02]  /*1a060*/  LEA.HI.X.SX32 R7, R7, R0, 0x1, P6 ;  /* 0x0000000007077211 */ /* 0x000fe400030f0eff */
[----:B------:R-:W-:-:S04]  /*1a070*/  LEA R8, P6, R11, R84, 0x1 ;  /* 0x000000540b087211 */ /* 0x000fc800078c08ff */
[----:B------:R-:W-:Y:S01]  /*1a080*/  LEA.HI.X.SX32 R9, R11, R0, 0x1, P6 ;  /* 0x000000000b097211 */ /* 0x000fe200030f0eff */
[----:B------:R1:W-:Y:S04]  /*1a090*/  @P4 STG.E.U16 desc[UR20][R6.64], R3 ;  /* 0x0000000306004986 */ /* 0x0003e8000c101514 */
[----:B------:R5:W-:Y:S01]  /*1a0a0*/  @P3 STG.E.U16 desc[UR20][R8.64], R38 ;  /* 0x0000002608003986 */ /* 0x000be2000c101514 */
[----:B----4-:R-:W-:-:S03]  /*1a0b0*/  ISETP.LT.AND P3, PT, R14, UR15, !P0 ;  /* 0x0000000f0e007c0c */ /* 0x010fc6000c761270 */
[----:B------:R-:W4:Y:S01]  /*1a0c0*/  LDL.LU R14, [R1+0x780] ;  /* 0x00078000010e7983 */ /* 0x000f220000300800 */
[----:B------:R-:W-:-:S04]  /*1a0d0*/  VIADD R11, R11, UR7 ;  /* 0x000000070b0b7c36 */ /* 0x000fc80008000000 */
[C---:B0-----:R-:W-:Y:S01]  /*1a0e0*/  VIADD R5, R11.reuse, UR7 ;  /* 0x000000070b057c36 */ /* 0x041fe20008000000 */
[----:B------:R-:W-:-:S04]  /*1a0f0*/  LEA R2, P6, R11, R84, 0x1 ;  /* 0x000000540b027211 */ /* 0x000fc800078c08ff */
[----:B-1----:R-:W-:Y:S01]  /*1a100*/  LEA.HI.X.SX32 R3, R11, R0, 0x1, P6 ;  /* 0x000000000b037211 */ /* 0x002fe200030f0eff */
[C---:B------:R-:W-:Y:S01]  /*1a110*/  VIADD R7, R5.reuse, UR7 ;  /* 0x0000000705077c36 */ /* 0x040fe20008000000 */
[----:B------:R-:W-:Y:S02]  /*1a120*/  LEA R4, P6, R5, R84, 0x1 ;  /* 0x0000005405047211 */ /* 0x000fe400078c08ff */
[----:B------:R-:W-:Y:S02]  /*1a130*/  PRMT R10, R38, 0x7632, R10 ;  /* 0x00007632260a7816 */ /* 0x000fe4000000000a */
[----:B------:R-:W-:Y:S02]  /*1a140*/  F2FP.F16.F32.PACK_AB R40, R41, R40 ;  /* 0x000000282928723e */ /* 0x000fe400000000ff */
[----:B------:R-:W-:Y:S02]  /*1a150*/  LEA.HI.X.SX32 R5, R5, R0, 0x1, P6 ;  /* 0x0000000005057211 */ /* 0x000fe400030f0eff */
[C---:B------:R-:W-:Y:S01]  /*1a160*/  LEA R6, P6, R7.reuse, R84, 0x1 ;  /* 0x0000005407067211 */ /* 0x040fe200078c08ff */
[----:B------:R-:W-:Y:S01]  /*1a170*/  @P2 STG.E.U16 desc[UR20][R2.64], R10 ;  /* 0x0000000a02002986 */ /* 0x000fe2000c101514 */
[----:B-----5:R-:W-:-:S02]  /*1a180*/  VIADD R9, R7, UR7 ;  /* 0x0000000707097c36 */ /* 0x020fc40008000000 */
[----:B------:R-:W-:Y:S01]  /*1a190*/  LEA.HI.X.SX32 R7, R7, R0, 0x1, P6 ;  /* 0x0000000007077211 */ /* 0x000fe200030f0eff */
[----:B------:R0:W-:Y:S01]  /*1a1a0*/  @P1 STG.E.U16 desc[UR20][R4.64], R40 ;  /* 0x0000002804001986 */ /* 0x0001e2000c101514 */
[----:B------:R-:W-:Y:S02]  /*1a1b0*/  ISETP.LT.AND P4, PT, R17, UR15, !P0 ;  /* 0x0000000f11007c0c */ /* 0x000fe4000c781270 */
[----:B------:R-:W-:Y:S01]  /*1a1c0*/  ISETP.LT.AND P2, PT, R16, UR15, !P0 ;  /* 0x0000000f10007c0c */ /* 0x000fe2000c741270 */
[----:B------:R-:W5:Y:S04]  /*1a1d0*/  LDL.LU R17, [R1+0x76c] ;  /* 0x00076c0001117983 */ /* 0x000f680000300800 */
[----:B------:R-:W5:Y:S01]  /*1a1e0*/  LDL.LU R16, [R1+0x768] ;  /* 0x0007680001107983 */ /* 0x000f620000300800 */
[----:B0-----:R-:W-:-:S05]  /*1a1f0*/  PRMT R5, R40, 0x7632, R5 ;  /* 0x0000763228057816 */ /* 0x001fca0000000005 */
[----:B------:R0:W-:Y:S01]  /*1a200*/  @P5 STG.E.U16 desc[UR20][R6.64], R5 ;  /* 0x0000000506005986 */ /* 0x0001e2000c101514 */
[C---:B------:R-:W-:Y:S01]  /*1a210*/  LEA R8, P6, R9.reuse, R84, 0x1 ;  /* 0x0000005409087211 */ /* 0x040fe200078c08ff */
[----:B------:R-:W-:Y:S01]  /*1a220*/  VIADD R3, R9, UR7 ;  /* 0x0000000709037c36 */ /* 0x000fe20008000000 */
[----:B------:R-:W-:Y:S02]  /*1a230*/  F2FP.F16.F32.PACK_AB R42, R43, R42 ;  /* 0x0000002a2b2a723e */ /* 0x000fe400000000ff */
[----:B------:R-:W-:-:S05]  /*1a240*/  LEA.HI.X.SX32 R9, R9, R0, 0x1, P6 ;  /* 0x0000000009097211 */ /* 0x000fca00030f0eff */
[----:B------:R1:W-:Y:S01]  /*1a250*/  @P4 STG.E.U16 desc[UR20][R8.64], R42 ;  /* 0x0000002a08004986 */ /* 0x0003e2000c101514 */
[----:B--2---:R-:W-:-:S03]  /*1a260*/  ISETP.LT.AND P1, PT, R15, UR15, !P0 ;  /* 0x0000000f0f007c0c */ /* 0x004fc6000c721270 */
[----:B------:R-:W2:Y:S01]  /*1a270*/  LDL.LU R15, [R1+0x75c] ;  /* 0x00075c00010f7983 */ /* 0x000ea20000300800 */
[----:B---3--:R-:W-:-:S03]  /*1a280*/  ISETP.LT.AND P5, PT, R13, UR15, !P0 ;  /* 0x0000000f0d007c0c */ /* 0x008fc6000c7a1270 */
[----:B------:R-:W3:Y:S01]  /*1a290*/  LDL.LU R13, [R1+0x748] ;  /* 0x00074800010d7983 */ /* 0x000ee20000300800 */
[----:B----4-:R-:W-:-:S03]  /*1a2a0*/  ISETP.LT.AND P4, PT, R14, UR15, !P0 ;  /* 0x0000000f0e007c0c */ /* 0x010fc6000c781270 */
[----:B------:R-:W4:Y:S01]  /*1a2b0*/  LDL.LU R14, [R1+0x744] ;  /* 0x00074400010e7983 */ /* 0x000f220000300800 */
[C---:B------:R-:W-:Y:S01]  /*1a2c0*/  VIADD R11, R3.reuse, UR7 ;  /* 0x00000007030b7c36 */ /* 0x040fe20008000000 */
[----:B------:R-:W-:-:S04]  /*1a2d0*/  LEA R2, P6, R3, R84, 0x1 ;  /* 0x0000005403027211 */ /* 0x000fc800078c08ff */
[----:B------:R-:W-:Y:S02]  /*1a2e0*/  LEA.HI.X.SX32 R3, R3, R0, 0x1, P6 ;  /* 0x0000000003037211 */ /* 0x000fe400030f0eff */
[----:B------:R-:W-:-:S04]  /*1a2f0*/  LEA R4, P6, R11, R84, 0x1 ;  /* 0x000000540b047211 */ /* 0x000fc800078c08ff */
[C---:B0-----:R-:W-:Y:S01]  /*1a300*/  LEA.HI.X.SX32 R5, R11.reuse, R0, 0x1, P6 ;  /* 0x000000000b057211 */ /* 0x041fe200030f0eff */
[----:B------:R-:W-:Y:S01]  /*1a310*/  VIADD R11, R11, UR7 ;  /* 0x000000070b0b7c36 */ /* 0x000fe20008000000 */
[----:B------:R-:W-:-:S03]  /*1a320*/  PRMT R7, R42, 0x7632, R7 ;  /* 0x000076322a077816 */ /* 0x000fc60000000007 */
[C---:B-1----:R-:W-:Y:S01]  /*1a330*/  VIADD R9, R11.reuse, UR7 ;  /* 0x000000070b097c36 */ /* 0x042fe20008000000 */
[----:B------:R-:W-:Y:S01]  /*1a340*/  LEA R6, P6, R11, R84, 0x1 ;  /* 0x000000540b067211 */ /* 0x000fe200078c08ff */
[----:B------:R0:W-:Y:S01]  /*1a350*/  @P3 STG.E.U16 desc[UR20][R2.64], R7 ;  /* 0x0000000702003986 */ /* 0x0001e2000c101514 */
[----:B------:R-:W-:Y:S02]  /*1a360*/  F2FP.F16.F32.PACK_AB R44, R45, R44 ;  /* 0x0000002c2d2c723e */ /* 0x000fe400000000ff */
[----:B------:R-:W-:Y:S02]  /*1a370*/  F2FP.F16.F32.PACK_AB R46, R47, R46 ;  /* 0x0000002e2f2e723e */ /* 0x000fe400000000ff */
[----:B------:R-:W-:Y:S02]  /*1a380*/  PRMT R10, R44, 0x7632, R10 ;  /* 0x000076322c0a7816 */ /* 0x000fe4000000000a */
[----:B0-----:R-:W-:Y:S02]  /*1a390*/  LEA.HI.X.SX32 R7, R11, R0, 0x1, P6 ;  /* 0x000000000b077211 */ /* 0x001fe400030f0eff */
[C---:B------:R-:W-:Y:S01]  /*1a3a0*/  LEA R8, P6, R9.reuse, R84, 0x1 ;  /* 0x0000005409087211 */ /* 0x040fe200078c08ff */
[----:B------:R-:W-:Y:S01]  /*1a3b0*/  VIADD R3, R9, UR7 ;  /* 0x0000000709037c36 */ /* 0x000fe20008000000 */
[----:B-----5:R-:W-:-:S02]  /*1a3c0*/  ISETP.LT.AND P3, PT, R17, UR15, !P0 ;  /* 0x0000000f11007c0c */ /* 0x020fc4000c761270 */
[----:B------:R-:W-:Y:S01]  /*1a3d0*/  LEA.HI.X.SX32 R9, R9, R0, 0x1, P6 ;  /* 0x0000000009097211 */ /* 0x000fe200030f0eff */
[----:B------:R0:W-:Y:S01]  /*1a3e0*/  @P2 STG.E.U16 desc[UR20][R4.64], R44 ;  /* 0x0000002c04002986 */ /* 0x0001e2000c101514 */
[----:B------:R-:W-:-:S03]  /*1a3f0*/  ISETP.LT.AND P2, PT, R16, UR15, !P0 ;  /* 0x0000000f10007c0c */ /* 0x000fc6000c741270 */
[----:B------:R-:W5:Y:S04]  /*1a400*/  LDL.LU R17, [R1+0x72c] ;  /* 0x00072c0001117983 */ /* 0x000f680000300800 */
[----:B------:R-:W-:Y:S04]  /*1a410*/  @P1 STG.E.U16 desc[UR20][R6.64], R10 ;  /* 0x0000000a06001986 */ /* 0x000fe8000c101514 */
[----:B------:R-:W5:Y:S04]  /*1a420*/  LDL.LU R16, [R1+0x724] ;  /* 0x0007240001107983 */ /* 0x000f680000300800 */
[----:B------:R1:W-:Y:S01]  /*1a430*/  @P5 STG.E.U16 desc[UR20][R8.64], R46 ;  /* 0x0000002e08005986 */ /* 0x0003e2000c101514 */
[C---:B------:R-:W-:Y:S01]  /*1a440*/  LEA R2, P6, R3.reuse, R84, 0x1 ;  /* 0x0000005403027211 */ /* 0x040fe200078c08ff */
[----:B0-----:R-:W-:-:S03]  /*1a450*/  VIADD R5, R3, UR7 ;  /* 0x0000000703057c36 */ /* 0x001fc60008000000 */
[----:B------:R-:W-:Y:S02]  /*1a460*/  LEA.HI.X.SX32 R3, R3, R0, 0x1, P6 ;  /* 0x0000000003037211 */ /* 0x000fe400030f0eff */
[----:B-1----:R-:W-:-:S05]  /*1a470*/  PRMT R9, R46, 0x7632, R9 ;  /* 0x000076322e097816 */ /* 0x002fca0000000009 */
[----:B------:R0:W-:Y:S01]  /*1a480*/  @P4 STG.E.U16 desc[UR20][R2.64], R9 ;  /* 0x0000000902004986 */ /* 0x0001e2000c101514 */
[----:B--2---:R-:W-:-:S03]  /*1a490*/  ISETP.LT.AND P1, PT, R15, UR15, !P0 ;  /* 0x0000000f0f007c0c */ /* 0x004fc6000c721270 */
[----:B------:R-:W2:Y:S01]  /*1a4a0*/  LDL.LU R15, [R1+0x720] ;  /* 0x00072000010f7983 */ /* 0x000ea20000300800 */
[----:B---3--:R-:W-:-:S03]  /*1a4b0*/  ISETP.LT.AND P5, PT, R13, UR15, !P0 ;  /* 0x0000000f0d007c0c */ /* 0x008fc6000c7a1270 */
[----:B------:R-:W3:Y:S01]  /*1a4c0*/  LDL.LU R13, [R1+0x718] ;  /* 0x00071800010d7983 */ /* 0x000ee20000300800 */
[----:B----4-:R-:W-:-:S03]  /*1a4d0*/  ISETP.LT.AND P4, PT, R14, UR15, !P0 ;  /* 0x0000000f0e007c0c */ /* 0x010fc6000c781270 */
[----:B------:R-:W4:Y:S01]  /*1a4e0*/  LDL.LU R14, [R1+0x714] ;  /* 0x00071400010e7983 */ /* 0x000f220000300800 */
[C---:B------:R-:W-:Y:S01]  /*1a4f0*/  LEA R4, P6, R5.reuse, R84, 0x1 ;  /* 0x0000005405047211 */ /* 0x040fe200078c08ff */
[----:B------:R-:W-:-:S03]  /*1a500*/  VIADD R7, R5, UR7 ;  /* 0x0000000705077c36 */ /* 0x000fc60008000000 */
[----:B------:R-:W-:Y:S01]  /*1a510*/  LEA.HI.X.SX32 R5, R5, R0, 0x1, P6 ;  /* 0x0000000005057211 */ /* 0x000fe200030f0eff */
[C---:B------:R-:W-:Y:S01]  /*1a520*/  VIADD R11, R7.reuse, UR7 ;  /* 0x00000007070b7c36 */ /* 0x040fe20008000000 */
[----:B------:R-:W-:-:S04]  /*1a530*/  LEA R6, P6, R7, R84, 0x1 ;  /* 0x0000005407067211 */ /* 0x000fc800078c08ff */
[----:B------:R-:W-:Y:S02]  /*1a540*/  LEA.HI.X.SX32 R7, R7, R0, 0x1, P6 ;  /* 0x0000000007077211 */ /* 0x000fe400030f0eff */
[----:B------:R-:W-:Y:S02]  /*1a550*/  LEA R8, P6, R11, R84, 0x1 ;  /* 0x000000540b087211 */ /* 0x000fe400078c08ff */
[----:B------:R-:W-:Y:S02]  /*1a560*/  F2FP.F16.F32.PACK_AB R48, R49, R48 ;  /* 0x000000303130723e */ /* 0x000fe400000000ff */
[C---:B0-----:R-:W-:Y:S01]  /*1a570*/  LEA.HI.X.SX32 R9, R11.reuse, R0, 0x1, P6 ;  /* 0x000000000b097211 */ /* 0x041fe200030f0eff */
[----:B------:R-:W-:Y:S01]  /*1a580*/  VIADD R11, R11, UR7 ;  /* 0x000000070b0b7c36 */ /* 0x000fe20008000000 */
[----:B------:R-:W-:Y:S02]  /*1a590*/  PRMT R3, R48, 0x7632, R3 ;  /* 0x0000763230037816 */ /* 0x000fe40000000003 */
[----:B------:R-:W-:-:S02]  /*1a5a0*/  F2FP.F16.F32.PACK_AB R50, R51, R50 ;  /* 0x000000323332723e */ /* 0x000fc400000000ff */
[----:B------:R-:W-:Y:S01]  /*1a5b0*/  LEA R2, P6, R11, R84, 0x1 ;  /* 0x000000540b027211 */ /* 0x000fe200078c08ff */
[----:B------:R-:W-:Y:S01]  /*1a5c0*/  @P3 STG.E.U16 desc[UR20][R4.64], R48 ;  /* 0x0000003004003986 */ /* 0x000fe2000c101514 */
[----:B------:R-:W-:-:S03]  /*1a5d0*/  PRMT R10, R50, 0x7632, R10 ;  /* 0x00007632320a7816 */ /* 0x000fc6000000000a */
[----:B------:R0:W-:Y:S04]  /*1a5e0*/  @P2 STG.E.U16 desc[UR20][R6.64], R3 ;  /* 0x0000000306002986 */ /* 0x0001e8000c101514 */
[----:B------:R1:W-:Y:S01]  /*1a5f0*/  @P1 STG.E.U16 desc[UR20][R8.64], R50 ;  /* 0x0000003208001986 */ /* 0x0003e2000c101514 */
[----:B0-----:R-:W-:Y:S02]  /*1a600*/  LEA.HI.X.SX32 R3, R11, R0, 0x1, P6 ;  /* 0x000000000b037211 */ /* 0x001fe400030f0eff */
[----:B-----5:R-:W-:Y:S02]  /*1a610*/  ISETP.LT.AND P3, PT, R17, UR15, !P0 ;  /* 0x0000000f11007c0c */ /* 0x020fe4000c761270 */
[----:B------:R-:W5:Y:S01]  /*1a620*/  LDL.LU R17, [R1+0x710] ;  /* 0x0007100001117983 */ /* 0x000f620000300800 */
[----:B------:R-:W-:-:S03]  /*1a630*/  ISETP.LT.AND P2, PT, R16, UR15, !P0 ;  /* 0x0000000f10007c0c */ /* 0x000fc6000c741270 */
[----:B------:R0:W-:Y:S01]  /*1a640*/  @P5 STG.E.U16 desc[UR20][R2.64], R10 ;  /* 0x0000000a02005986 */ /* 0x0001e2000c101514 */
[----:B------:R-:W-:Y:S01]  /*1a650*/  VIADD R5, R11, UR7 ;  /* 0x000000070b057c36 */ /* 0x000fe20008000000 */
[----:B------:R-:W-:-:S04]  /*1a660*/  F2FP.F16.F32.PACK_AB R52, R53, R52 ;  /* 0x000000343534723e */ /* 0x000fc800000000ff */
[C---:B------:R-:W-:Y:S01]  /*1a670*/  LEA R4, P6, R5.reuse, R84, 0x1 ;  /* 0x0000005405047211 */ /* 0x040fe200078c08ff */
[----:B------:R-:W-:-:S03]  /*1a680*/  VIADD R7, R5, UR7 ;  /* 0x0000000705077c36 */ /* 0x000fc60008000000 */
[----:B------:R-:W-:-:S05]  /*1a690*/  LEA.HI.X.SX32 R5, R5, R0, 0x1, P6 ;  /* 0x0000000005057211 */ /* 0x000fca00030f0eff */
[----:B------:R0:W-:Y:S01]  /*1a6a0*/  @P4 STG.E.U16 desc[UR20][R4.64], R52 ;  /* 0x0000003404004986 */ /* 0x0001e2000c101514 */
[----:B--2---:R-:W-:-:S03]  /*1a6b0*/  ISETP.LT.AND P1, PT, R15, UR15, !P0 ;  /* 0x0000000f0f007c0c */ /* 0x004fc6000c721270 */
[----:B------:R-:W2:Y:S04]  /*1a6c0*/  LDL.LU R15, [R1+0x704] ;  /* 0x00070400010f7983 */ /* 0x000ea80000300800 */
[----:B------:R-:W2:Y:S01]  /*1a6d0*/  LDL.LU R16, [R1+0x700] ;  /* 0x0007000001107983 */ /* 0x000ea20000300800 */
[----:B---3--:R-:W-:-:S03]  /*1a6e0*/  ISETP.LT.AND P5, PT, R13, UR15, !P0 ;  /* 0x0000000f0d007c0c */ /* 0x008fc6000c7a1270 */
[----:B------:R-:W3:Y:S01]  /*1a6f0*/  LDL.LU R13, [R1+0x6fc] ;  /* 0x0006fc00010d7983 */ /* 0x000ee20000300800 */
[----:B----4-:R-:W-:-:S03]  /*1a700*/  ISETP.LT.AND P4, PT, R14, UR15, !P0 ;  /* 0x0000000f0e007c0c */ /* 0x010fc6000c781270 */
[----:B------:R-:W4:Y:S01]  /*1a710*/  LDL.LU R14, [R1+0x6f8] ;  /* 0x0006f800010e7983 */ /* 0x000f220000300800 */
[C---:B------:R-:W-:Y:S01]  /*1a720*/  LEA R6, P6, R7.reuse, R84, 0x1 ;  /* 0x0000005407067211 */ /* 0x040fe200078c08ff */
[----:B-1----:R-:W-:-:S03]  /*1a730*/  VIADD R9, R7, UR7 ;  /* 0x0000000707097c36 */ /* 0x002fc60008000000 */
[----:B------:R-:W-:Y:S01]  /*1a740*/  LEA.HI.X.SX32 R7, R7, R0, 0x1, P6 ;  /* 0x0000000007077211 */ /* 0x000fe200030f0eff */
[C---:B0-----:R-:W-:Y:S01]  /*1a750*/  VIADD R3, R9.reuse, UR7 ;  /* 0x0000000709037c36 */ /* 0x041fe20008000000 */
[----:B------:R-:W-:-:S03]  /*1a760*/  LEA R8, P6, R9, R84, 0x1 ;  /* 0x0000005409087211 */ /* 0x000fc600078c08ff */
[----:B------:R-:W-:Y:S01]  /*1a770*/  VIADD R11, R3, UR7 ;  /* 0x00000007030b7c36 */ /* 0x000fe20008000000 */
[----:B------:R-:W-:Y:S02]  /*1a780*/  LEA.HI.X.SX32 R9, R9, R0, 0x1, P6 ;  /* 0x0000000009097211 */ /* 0x000fe400030f0eff */
[----:B------:R-:W-:Y:S02]  /*1a790*/  LEA R2, P6, R3, R84, 0x1 ;  /* 0x0000005403027211 */ /* 0x000fe400078c08ff */
[----:B------:R-:W-:Y:S02]  /*1a7a0*/  PRMT R5, R52, 0x7632, R5 ;  /* 0x0000763234057816 */ /* 0x000fe40000000005 */
[----:B------:R-:W-:Y:S02]  /*1a7b0*/  F2FP.F16.F32.PACK_AB R54, R55, R54 ;  /* 0x000000363736723e */ /* 0x000fe400000000ff */
[----:B------:R-:W-:Y:S02]  /*1a7c0*/  LEA.HI.X.SX32 R3, R3, R0, 0x1, P6 ;  /* 0x0000000003037211 */ /* 0x000fe400030f0eff */
[----:B------:R-:W-:Y:S01]  /*1a7d0*/  LEA R4, P6, R11, R84, 0x1 ;  /* 0x000000540b047211 */ /* 0x000fe200078c08ff */
[----:B------:R0:W-:Y:S04]  /*1a7e0*/  @P3 STG.E.U16 desc[UR20][R6.64], R5 ;  /* 0x0000000506003986 */ /* 0x0001e8000c101514 */
[----:B------:R1:W-:Y:S01]  /*1a7f0*/  @P2 STG.E.U16 desc[UR20][R8.64], R54 ;  /* 0x0000003608002986 */ /* 0x0003e2000c101514 */
[----:B------:R-:W-:-:S02]  /*1a800*/  F2FP.F16.F32.PACK_AB R56, R57, R56 ;  /* 0x000000383938723e */ /* 0x000fc400000000ff */
[----:B0-----:R-:W-:Y:S02]  /*1a810*/  LEA.HI.X.SX32 R5, R11, R0, 0x1, P6 ;  /* 0x000000000b057211 */ /* 0x001fe400030f0eff */
[----:B------:R-:W-:Y:S02]  /*1a820*/  PRMT R7, R54, 0x7632, R7 ;  /* 0x0000763236077816 */ /* 0x000fe40000000007 */
[----:B-----5:R-:W-:Y:S02]  /*1a830*/  ISETP.LT.AND P3, PT, R17, UR15, !P0 ;  /* 0x0000000f11007c0c */ /* 0x020fe4000c761270 */
[----:B------:R-:W5:Y:S01]  /*1a840*/  LDL.LU R17, [R1+0x6f4] ;  /* 0x0006f40001117983 */ /* 0x000f620000300800 */
[----:B------:R-:W-:-:S03]  /*1a850*/  VIADD R11, R11, UR7 ;  /* 0x000000070b0b7c36 */ /* 0x000fc60008000000 */
[----:B------:R0:W-:Y:S01]  /*1a860*/  @P1 STG.E.U16 desc[UR20][R2.64], R7 ;  /* 0x0000000702001986 */ /* 0x0001e2000c101514 */
[----:B-1----:R-:W-:-:S03]  /*1a870*/  VIADD R9, R11, UR7 ;  /* 0x000000070b097c36 */ /* 0x002fc60008000000 */
[----:B------:R1:W-:Y:S01]  /*1a880*/  @P5 STG.E.U16 desc[UR20][R4.64], R56 ;  /* 0x0000003804005986 */ /* 0x0003e2000c101514 */
[----:B------:R-:W-:-:S04]  /*1a890*/  LEA R6, P5, R11, R84, 0x1 ;  /* 0x000000540b067211 */ /* 0x000fc800078a08ff */
[----:B0-----:R-:W-:Y:S02]  /*1a8a0*/  LEA.HI.X.SX32 R7, R11, R0, 0x1, P5 ;  /* 0x000000000b077211 */ /* 0x001fe400028f0eff */
[C---:B------:R-:W-:Y:S01]  /*1a8b0*/  LEA R8, P5, R9.reuse, R84, 0x1 ;  /* 0x0000005409087211 */ /* 0x040fe200078a08ff */
[----:B------:R-:W-:-:S03]  /*1a8c0*/  VIADD R3, R9, UR7 ;  /* 0x0000000709037c36 */ /* 0x000fc60008000000 */
[----:B------:R-:W-:Y:S02]  /*1a8d0*/  LEA.HI.X.SX32 R9, R9, R0, 0x1, P5 ;  /* 0x0000000009097211 */ /* 0x000fe400028f0eff */
[----:B--2---:R-:W-:Y:S02]  /*1a8e0*/  ISETP.LT.AND P2, PT, R15, UR15, !P0 ;  /* 0x0000000f0f007c0c */ /* 0x004fe4000c741270 */
[----:B------:R-:W2:Y:S01]  /*1a8f0*/  LDL.LU R15, [R1+0x6f0] ;  /* 0x0006f000010f7983 */ /* 0x000ea20000300800 */
[----:B---3--:R-:W-:-:S03]  /*1a900*/  ISETP.LT.AND P6, PT, R13, UR15, !P0 ;  /* 0x0000000f0d007c0c */ /* 0x008fc6000c7c1270 */
[----:B------:R-:W3:Y:S01]  /*1a910*/  LDL.LU R13, [R1+0x6ec] ;  /* 0x0006ec00010d7983 */ /* 0x000ee20000300800 */
[----:B------:R-:W-:-:S03]  /*1a920*/  ISETP.LT.AND P1, PT, R16, UR15, !P0 ;  /* 0x0000000f10007c0c */ /* 0x000fc6000c721270 */
[----:B------:R-:W3:Y:S01]  /*1a930*/  LDL.LU R16, [R1+0x6e8] ;  /* 0x0006e80001107983 */ /* 0x000ee20000300800 */
[----:B----4-:R-:W-:-:S03]  /*1a940*/  ISETP.LT.AND P5, PT, R14, UR15, !P0 ;  /* 0x0000000f0e007c0c */ /* 0x010fc6000c7a1270 */
[----:B------:R-:W4:Y:S01]  /*1a950*/  LDL.LU R14, [R1+0x6e4] ;  /* 0x0006e400010e7983 */ /* 0x000f220000300800 */
[----:B------:R-:W-:Y:S01]  /*1a960*/  PRMT R10, R56, 0x7632, R10 ;  /* 0x00007632380a7816 */ /* 0x000fe2000000000a */
[----:B-1----:R-:W-:Y:S01]  /*1a970*/  VIADD R5, R3, UR7 ;  /* 0x0000000703057c36 */ /* 0x002fe20008000000 */
[----:B------:R-:W-:-:S03]  /*1a980*/  F2FP.F16.F32.PACK_AB R58, R59, R58 ;  /* 0x0000003a3b3a723e */ /* 0x000fc600000000ff */
[----:B------:R0:W-:Y:S01]  /*1a990*/  @P4 STG.E.U16 desc[UR20][R6.64], R10 ;  /* 0x0000000a06004986 */ /* 0x0001e2000c101514 */
[C---:B------:R-:W-:Y:S02]  /*1a9a0*/  LEA R2, P4, R3.reuse, R84, 0x1 ;  /* 0x0000005403027211 */ /* 0x040fe400078808ff */
[----:B------:R-:W-:Y:S02]  /*1a9b0*/  PRMT R12, R58, 0x7632, R12 ;  /* 0x000076323a0c7816 */ /* 0x000fe4000000000c */
[----:B------:R-:W-:Y:S01]  /*1a9c0*/  LEA.HI.X.SX32 R3, R3, R0, 0x1, P4 ;  /* 0x0000000003037211 */ /* 0x000fe200020f0eff */
[----:B------:R1:W-:Y:S01]  /*1a9d0*/  @P3 STG.E.U16 desc[UR20][R8.64], R58 ;  /* 0x0000003a08003986 */ /* 0x0003e2000c101514 */
[C---:B------:R-:W-:Y:S01]  /*1a9e0*/  LEA R4, P3, R5.reuse, R84, 0x1 ;  /* 0x0000005405047211 */ /* 0x040fe200078608ff */
[----:B0-----:R-:W-:Y:S02]  /*1a9f0*/  VIADD R7, R5, UR7 ;  /* 0x0000000705077c36 */ /* 0x001fe40008000000 */
[----:B------:R0:W-:Y:S01]  /*1aa00*/  @P2 STG.E.U16 desc[UR20][R2.64], R12 ;  /* 0x0000000c02002986 */ /* 0x0001e2000c101514 */
[----:B------:R-:W-:Y:S01]  /*1aa10*/  F2FP.F16.F32.PACK_AB R60, R61, R60 ;  /* 0x0000003c3d3c723e */ /* 0x000fe200000000ff */
[C---:B-1----:R-:W-:Y:S01]  /*1aa20*/  VIADD R9, R7.reuse, UR7 ;  /* 0x0000000707097c36 */ /* 0x042fe20008000000 */
[----:B------:R-:W-:-:S02]  /*1aa30*/  LEA R6, P2, R7, R84, 0x1 ;  /* 0x0000005407067211 */ /* 0x000fc400078408ff */
[-C--:B------:R-:W-:Y:S01]  /*1aa40*/  LEA.HI.X.SX32 R5, R5, R0.reuse, 0x1, P3 ;  /* 0x0000000005057211 */ /* 0x080fe200018f0eff */
[----:B------:R-:W-:Y:S01]  /*1aa50*/  VIADD R11, R9, UR7 ;  /* 0x00000007090b7c36 */ /* 0x000fe20008000000 */
[----:B------:R-:W-:Y:S02]  /*1aa60*/  LEA.HI.X.SX32 R7, R7, R0, 0x1, P2 ;  /* 0x0000000007077211 */ /* 0x000fe400010f0eff */
[----:B0-----:R-:W-:Y:S01]  /*1aa70*/  PRMT R3, R60, 0x7632, R3 ;  /* 0x000076323c037816 */ /* 0x001fe20000000003 */
[----:B------:R-:W-:Y:S01]  /*1aa80*/  @P1 STG.E.U16 desc[UR20][R4.64], R60 ;  /* 0x0000003c04001986 */ /* 0x000fe2000c101514 */
[----:B------:R-:W-:-:S03]  /*1aa90*/  LEA R2, P1, R9, R84, 0x1 ;  /* 0x0000005409027211 */ /* 0x000fc600078208ff */
[----:B------:R0:W-:Y:S01]  /*1aaa0*/  @P6 STG.E.U16 desc[UR20][R6.64], R3 ;  /* 0x0000000306006986 */ /* 0x0001e2000c101514 */
[----:B------:R-:W-:Y:S02]  /*1aab0*/  LEA R8, P6, R11, R84, 0x1 ;  /* 0x000000540b087211 */ /* 0x000fe400078c08ff */
[----:B-----5:R-:W-:Y:S02]  /*1aac0*/  ISETP.LT.AND P4, PT, R17, UR15, !P0 ;  /* 0x0000000f11007c0c */ /* 0x020fe4000c781270 */
[-C--:B0-----:R-:W-:Y:S02]  /*1aad0*/  LEA.HI.X.SX32 R3, R9, R0.reuse, 0x1, P1 ;  /* 0x0000000009037211 */ /* 0x081fe400008f0eff */
[----:B------:R-:W-:Y:S02]  /*1aae0*/  LEA.HI.X.SX32 R9, R11, R0, 0x1, P6 ;  /* 0x000000000b097211 */ /* 0x000fe400030f0eff */
[----:B------:R-:W-:Y:S02]  /*1aaf0*/  F2FP.F16.F32.PACK_AB R62, R63, R62 ;  /* 0x0000003e3f3e723e */ /* 0x000fe400000000ff */
[----:B------:R-:W-:-:S02]  /*1ab00*/  F2FP.F16.F32.PACK_AB R64, R65, R64 ;  /* 0x000000404140723e */ /* 0x000fc400000000ff */
[----:B------:R-:W-:Y:S01]  /*1ab10*/  F2FP.F16.F32.PACK_AB R66, R67, R66 ;  /* 0x000000424342723e */ /* 0x000fe200000000ff */
[----:B------:R0:W-:Y:S03]  /*1ab20*/  @P5 STG.E.U16 desc[UR20][R2.64], R62 ;  /* 0x0000003e02005986 */ /* 0x0001e6000c101514 */
[----:B------:R-:W-:Y:S02]  /*1ab30*/  PRMT R42, R66, 0x7632, R42 ;  /* 0x00007632422a7816 */ /* 0x000fe4000000002a */
[----:B0-----:R-:W-:Y:S02]  /*1ab40*/  PRMT R3, R64, 0x7632, R3 ;  /* 0x0000763240037816 */ /* 0x001fe40000000003 */
[----:B--2---:R-:W-:Y:S02]  /*1ab50*/  ISETP.LT.AND P3, PT, R15, UR15, !P0 ;  /* 0x0000000f0f007c0c */ /* 0x004fe4000c761270 */
[----:B---3--:R-:W-:Y:S01]  /*1ab60*/  ISETP.LT.AND P2, PT, R13, UR15, !P0 ;  /* 0x0000000f0d007c0c */ /* 0x008fe2000c741270 */
[----:B------:R-:W-:-:S04]  /*1ab70*/  VIADD R13, R11, UR7 ;  /* 0x000000070b0d7c36 */ /* 0x000fc80008000000 */
[C---:B------:R-:W-:Y:S01]  /*1ab80*/  VIADD R15, R13.reuse, UR7 ;  /* 0x000000070d0f7c36 */ /* 0x040fe20008000000 */
[----:B------:R-:W-:-:S03]  /*1ab90*/  LEA R4, P1, R13, R84, 0x1 ;  /* 0x000000540d047211 */ /* 0x000fc600078208ff */
[C---:B------:R-:W-:Y:S01]  /*1aba0*/  VIADD R17, R15.reuse, UR7 ;  /* 0x000000070f117c36 */ /* 0x040fe20008000000 */
[----:B------:R-:W-:Y:S02]  /*1abb0*/  LEA R10, P6, R15, R84, 0x1 ;  /* 0x000000540f0a7211 */ /* 0x000fe400078c08ff */
[-C--:B------:R-:W-:Y:S01]  /*1abc0*/  LEA.HI.X.SX32 R5, R13, R0.reuse, 0x1, P1 ;  /* 0x000000000d057211 */ /* 0x080fe200008f0eff */
[----:B------:R-:W-:Y:S01]  /*1abd0*/  VIADD R13, R17, UR7 ;  /* 0x00000007110d7c36 */ /* 0x000fe20008000000 */
[----:B------:R-:W-:Y:S02]  /*1abe0*/  LEA.HI.X.SX32 R11, R15, R0, 0x1, P6 ;  /* 0x000000000f0b7211 */ /* 0x000fe400030f0eff */
[C---:B------:R-:W-:Y:S02]  /*1abf0*/  LEA R6, P6, R17.reuse, R84, 0x1 ;  /* 0x0000005411067211 */ /* 0x040fe400078c08ff */
[----:B------:R-:W-:Y:S02]  /*1ac00*/  ISETP.LT.AND P1, PT, R16, UR15, !P0 ;  /* 0x0000000f10007c0c */ /* 0x000fe4000c721270 */
[----:B------:R-:W-:-:S02]  /*1ac10*/  LEA.HI.X.SX32 R7, R17, R0, 0x1, P6 ;  /* 0x0000000011077211 */ /* 0x000fc400030f0eff */
[C---:B------:R-:W-:Y:S02]  /*1ac20*/  LEA R84, P6, R13.reuse, R84, 0x1 ;  /* 0x000000540d547211 */ /* 0x040fe400078c08ff */
[----:B----4-:R-:W-:Y:S02]  /*1ac30*/  ISETP.LT.AND P0, PT, R14, UR15, !P0 ;  /* 0x0000000f0e007c0c */ /* 0x010fe4000c701270 */
[----:B------:R-:W-:Y:S02]  /*1ac40*/  LEA.HI.X.SX32 R85, R13, R0, 0x1, P6 ;  /* 0x000000000d557211 */ /* 0x000fe400030f0eff */
[----:B------:R-:W-:-:S05]  /*1ac50*/  PRMT R0, R62, 0x7632, R0 ;  /* 0x000076323e007816 */ /* 0x000fca0000000000 */
[----:B------:R0:W-:Y:S04]  /*1ac60*/  @P4 STG.E.U16 desc[UR20][R8.64], R0 ;  /* 0x0000000008004986 */ /* 0x0001e8000c101514 */
[----:B------:R0:W-:Y:S04]  /*1ac70*/  @P3 STG.E.U16 desc[UR20][R4.64], R64 ;  /* 0x0000004004003986 */ /* 0x0001e8000c101514 */
[----:B------:R0:W-:Y:S04]  /*1ac80*/  @P2 STG.E.U16 desc[UR20][R10.64], R3 ;  /* 0x000000030a002986 */ /* 0x0001e8000c101514 */
[----:B------:R0:W-:Y:S04]  /*1ac90*/  @P1 STG.E.U16 desc[UR20][R6.64], R66 ;  /* 0x0000004206001986 */ /* 0x0001e8000c101514 */
[----:B------:R0:W-:Y:S01]  /*1aca0*/  @P0 STG.E.U16 desc[UR20][R84.64], R42 ;  /* 0x0000002a54000986 */ /* 0x0001e2000c101514 */
[----:B------:R-:W-:Y:S06]  /*1acb0*/  BAR.SYNC.DEFER_BLOCKING 0x0 ;  /* 0x0000000000007b1d */ /* 0x000fec0000010000 */
[----:B------:R-:W-:Y:S05]  /*1acc0*/  BRA.U UP0, `(.L_x_14) ;  /* 0x0000000100a07547 */ /* 0x000fea000b800000 */
[----:B------:R-:W1:Y:S01]  /*1acd0*/  S2UR UR5, SR_CgaCtaId ;  /* 0x00000000000579c3 */ /* 0x000e620000008800 */
[----:B------:R-:W-:Y:S01]  /*1ace0*/  NOP ;  /* 0x0000000000007918 */ /* 0x000fe20000000000 */
[----:B------:R-:W-:Y:S01]  /*1acf0*/  UMOV UR4, 0x50 ;  /* 0x0000005000047882 */ /* 0x000fe20000000000 */
[----:B0-----:R-:W-:Y:S02]  /*1ad00*/  IMAD.U32 R0, RZ, RZ, UR8 ;  /* 0x00000008ff007e24 */ /* 0x001fe4000f8e00ff */
[----:B------:R-:W-:Y:S02]  /*1ad10*/  IMAD.MOV.U32 R3, RZ, RZ, 0xf ;  /* 0x0000000fff037424 */ /* 0x000fe400078e00ff */
[----:B------:R-:W-:Y:S01]  /*1ad20*/  IMAD.MOV.U32 R7, RZ, RZ, 0x1 ;  /* 0x00000001ff077424 */ /* 0x000fe200078e00ff */
[----:B------:R-:W-:-:S04]  /*1ad30*/  LOP3.LUT R0, R0, 0xffff, RZ, 0xc0, !PT ;  /* 0x0000ffff00007812 */ /* 0x000fc800078ec0ff */
[----:B------:R-:W-:-:S05]  /*1ad40*/  SHF.R.U32.HI R0, RZ, 0x5, R0 ;  /* 0x00000005ff007819 */ /* 0x000fca0000011600 */
[----:B------:R-:W-:Y:S01]  /*1ad50*/  VIADD R2, R0, 0x10 ;  /* 0x0000001000027836 */ /* 0x000fe20000000000 */
[----:B------:R-:W-:Y:S01]  /*1ad60*/  SHF.L.U32 R0, R3, R0, RZ ;  /* 0x0000000003007219 */ /* 0x000fe200000006ff */
[----:B-1----:R-:W-:-:S03]  /*1ad70*/  ULEA UR6, UR5, UR4, 0x18 ;  /* 0x0000000405067291 */ /* 0x002fc6000f8ec0ff */
[----:B------:R-:W-:-:S04]  /*1ad80*/  SHF.L.U32 R3, R7, R2, RZ ;  /* 0x0000000207037219 */ /* 0x000fc800000006ff */
[----:B------:R-:W-:Y:S02]  /*1ad90*/  LOP3.LUT R0, R3, R0, RZ, 0xfc, !PT ;  /* 0x0000000003007212 */ /* 0x000fe400078efcff */
[----:B------:R-:W0:Y:S02]  /*1ada0*/  LDS R5, [UR6] ;  /* 0x00000006ff057984 */ /* 0x000e240008000800 */
[C---:B------:R-:W-:Y:S02]  /*1adb0*/  LOP3.LUT R2, R0.reuse, 0xffff, RZ, 0xc0, !PT ;  /* 0x0000ffff00027812 */ /* 0x040fe400078ec0ff */
[----:B0-----:R-:W-:-:S04]  /*1adc0*/  LOP3.LUT R3, R0, 0xffff, R5, 0x80, !PT ;  /* 0x0000ffff00037812 */ /* 0x001fc800078e8005 */
[----:B------:R-:W-:-:S13]  /*1add0*/  ISETP.NE.AND P0, PT, R3, R2, PT ;  /* 0x000000020300720c */ /* 0x000fda0003f05270 */
[----:B------:R-:W-:Y:S05]  /*1ade0*/  @P0 BRA `(.L_x_15) ;  /* 0x0000000000500947 */ /* 0x000fea0003800000 */
[----:B------:R-:W-:Y:S02]  /*1adf0*/  SHF.R.U32.HI R5, RZ, 0x10, R5 ;  /* 0x00000010ff057819 */ /* 0x000fe40000011605 */
[----:B------:R-:W-:-:S04]  /*1ae00*/  SHF.R.U32.HI R2, RZ, 0x10, R0 ;  /* 0x00000010ff027819 */ /* 0x000fc80000011600 */
[----:B------:R-:W-:-:S04]  /*1ae10*/  LOP3.LUT R5, R5, R2, RZ, 0xc0, !PT ;  /* 0x0000000205057212 */ /* 0x000fc800078ec0ff */
[----:B------:R-:W-:-:S13]  /*1ae20*/  ISETP.NE.AND P0, PT, R5, R2, PT ;  /* 0x000000020500720c */ /* 0x000fda0003f05270 */
[----:B------:R-:W-:Y:S05]  /*1ae30*/  @P0 BRA `(.L_x_16) ;  /* 0x0000000000300947 */ /* 0x000fea0003800000 */
[----:B------:R-:W-:Y:S01]  /*1ae40*/  R2UR UR4, R0 ;  /* 0x00000000000472ca */ /* 0x000fe200000e0000 */
[----:B------:R-:W-:Y:S01]  /*1ae50*/  VOTEU.ANY UR5, UPT, PT ;  /* 0x0000000000057886 */ /* 0x000fe200038e0100 */
[----:B------:R-:W0:Y:S01]  /*1ae60*/  S2R R0, SR_LANEID ;  /* 0x0000000000007919 */ /* 0x000e220000000000 */
[----:B------:R-:W-:-:S10]  /*1ae70*/  UFLO.U32 UR5, UR5 ;  /* 0x00000005000572bd */ /* 0x000fd400080e0000 */
[----:B------:R-:W-:-:S06]  /*1ae80*/  ULOP3.LUT UR4, URZ, UR4, URZ, 0x33, !UPT ;  /* 0x00000004ff047292 */ /* 0x000fcc000f8e33ff */
[----:B------:R-:W-:-:S04]  /*1ae90*/  IMAD.U32 R2, RZ, RZ, UR4 ;  /* 0x00000004ff027e24 */ /* 0x000fc8000f8e00ff */
[----:B------:R-:W1:Y:S02]  /*1aea0*/  REDUX UR7, R2 ;  /* 0x00000000020773c4 */ /* 0x000e640000000000 */
[----:B------:R2:W-:Y:S01]  /*1aeb0*/  UTCATOMSWS.AND URZ, UR4 ;  /* 0x0000000400ff79e3 */ /* 0x0005e20008000000 */
[----:B0-----:R-:W-:Y:S01]  /*1aec0*/  ISETP.EQ.U32.AND P0, PT, R0, UR5, PT ;  /* 0x0000000500007c0c */ /* 0x001fe2000bf02070 */
[----:B-1----:R-:W-:-:S12]  /*1aed0*/  IMAD.U32 R0, RZ, RZ, UR7 ;  /* 0x00000007ff007e24 */ /* 0x002fd8000f8e00ff */
[----:B------:R2:W-:Y:S01]  /*1aee0*/  @P0 ATOMS.AND RZ, [UR6], R0 ;  /* 0x00000000ffff098c */ /* 0x0005e2000a800006 */
[----:B------:R-:W-:Y:S05]  /*1aef0*/  BRA `(.L_x_14) ;  /* 0x0000000000147947 */ /* 0x000fea0003800000 */
.L_x_16:
[----:B------:R-:W-:-:S07]  /*1af00*/  MOV R2, 0x1af20 ;  /* 0x0001af2000027802 */ /* 0x000fce0000000f00 */
[----:B------:R-:W-:Y:S05]  /*1af10*/  CALL.REL.NOINC `($__internal_0_$__cuda_sm10x_tcgen05_guardrail_trap_col_being_dealloced_not_returned_by_alloc) ;  /* 0x00000000002c7944 */ /* 0x000fea0003c00000 */
[----:B------:R-:W-:Y:S05]  /*1af20*/  BRA `(.L_x_14) ;  /* 0x0000000000087947 */ /* 0x000fea0003800000 */
.L_x_15:
[----:B------:R-:W-:-:S07]  /*1af30*/  MOV R2, 0x1af50 ;  /* 0x0001af5000027802 */ /* 0x000fce0000000f00 */
[----:B------:R-:W-:Y:S05]  /*1af40*/  CALL.REL.NOINC `($__internal_2_$__cuda_sm10x_tcgen05_guardrail_trap_unallocated_columns_being_dealloced) ;  /* 0x0000000000387944 */ /* 0x000fea0003c00000 */
.L_x_14:
[----:B------:R-:W-:Y:S01]  /*1af50*/  NOP ;  /* 0x0000000000007918 */ /* 0x000fe20000000000 */
[----:B--2---:R-:W-:Y:S05]  /*1af60*/  EXIT ;  /* 0x000000000000794d */ /* 0x004fea0003800000 */
.L_x_9:
[----:B------:R-:W0:Y:S02]  /*1af70*/  SYNCS.PHASECHK.TRANS64.TRYWAIT P3, [UR6], R5 ;  /* 0x00000005ff0075a7 */ /* 0x000e240008061106 */
[----:B0-----:R-:W-:Y:S05]  /*1af80*/  @!P3 BRA `(.L_x_9) ;  /* 0xfffffffc00f8b947 */ /* 0x001fea000383ffff */
[----:B------:R-:W-:Y:S05]  /*1af90*/  BRA `(.L_x_17) ;  /* 0xffffffa800107947 */ /* 0x000fea000383ffff */
.L_x_13:
[----:B------:R-:W0:Y:S02]  /*1afa0*/  SYNCS.PHASECHK.TRANS64.TRYWAIT P1, [UR6], R2 ;  /* 0x00000002ff0075a7 */ /* 0x000e240008021106 */
[----:B0-----:R-:W-:Y:S05]  /*1afb0*/  @!P1 BRA `(.L_x_13) ;  /* 0xfffffffc00f89947 */ /* 0x001fea000383ffff */
[----:B------:R-:W-:Y:S05]  /*1afc0*/  BRA `(.L_x_12) ;  /* 0xffffffe000447947 */ /* 0x000fea000383ffff */
        .weak           $__internal_0_$__cuda_sm10x_tcgen05_guardrail_trap_col_being_dealloced_not_returned_by_alloc
        .type           $__internal_0_$__cuda_sm10x_tcgen05_guardrail_trap_col_being_dealloced_not_returned_by_alloc,@function
        .size           $__internal_0_$__cuda_sm10x_tcgen05_guardrail_trap_col_being_dealloced_not_returned_by_alloc,($__internal_1_$__cuda_sm10x_tcgen05_guardrail_trap_phase_invalid_during_alloc - $__internal_0_$__cuda_sm10x_tcgen05_guardrail_trap_col_being_dealloced_not_returned_by_alloc)
$__internal_0_$__cuda_sm10x_tcgen05_guardrail_trap_col_being_dealloced_not_returned_by_alloc:
[----:B------:R-:W-:Y:S05]  /*1afd0*/  BPT.TRAP 0x1 ;  /* 0x000000040000795c */ /* 0x000fea0000300000 */
[----:B------:R-:W-:-:S04]  /*1afe0*/  IMAD.MOV.U32 R3, RZ, RZ, 0x0 ;  /* 0x00000000ff037424 */ /* 0x000fc800078e00ff */
[----:B------:R-:W-:Y:S05]  /*1aff0*/  RET.REL.NODEC R2 `(matmul_kernel) ;  /* 0xfffffe5002007950 */ /* 0x000fea0003c3ffff */
        .weak           $__internal_1_$__cuda_sm10x_tcgen05_guardrail_trap_phase_invalid_during_alloc
        .type           $__internal_1_$__cuda_sm10x_tcgen05_guardrail_trap_phase_invalid_during_alloc,@function
        .size           $__internal_1_$__cuda_sm10x_tcgen05_guardrail_trap_phase_invalid_during_alloc,($__internal_2_$__cuda_sm10x_tcgen05_guardrail_trap_unallocated_columns_being_dealloced - $__internal_1_$__cuda_sm10x_tcgen05_guardrail_trap_phase_invalid_during_alloc)
$__internal_1_$__cuda_sm10x_tcgen05_guardrail_trap_phase_invalid_during_alloc:
[----:B------:R-:W-:Y:S05]  /*1b000*/  BPT.TRAP 0x1 ;  /* 0x000000040000795c */ /* 0x000fea0000300000 */
[----:B------:R-:W-:-:S04]  /*1b010*/  IMAD.MOV.U32 R3, RZ, RZ, 0x0 ;  /* 0x00000000ff037424 */ /* 0x000fc800078e00ff */
[----:B------:R-:W-:Y:S05]  /*1b020*/  RET.REL.NODEC R2 `(matmul_kernel) ;  /* 0xfffffe4c02f47950 */ /* 0x000fea0003c3ffff */
        .weak           $__internal_2_$__cuda_sm10x_tcgen05_guardrail_trap_unallocated_columns_being_dealloced
        .type           $__internal_2_$__cuda_sm10x_tcgen05_guardrail_trap_unallocated_columns_being_dealloced,@function
        .size           $__internal_2_$__cuda_sm10x_tcgen05_guardrail_trap_unallocated_columns_being_dealloced,(.L_x_21 - $__internal_2_$__cuda_sm10x_tcgen05_guardrail_trap_unallocated_columns_being_dealloced)
$__internal_2_$__cuda_sm10x_tcgen05_guardrail_trap_unallocated_columns_being_dealloced:
[----:B------:R-:W-:Y:S05]  /*1b030*/  BPT.TRAP 0x1 ;  /* 0x000000040000795c */ /* 0x000fea0000300000 */
[----:B------:R-:W-:-:S04]  /*1b040*/  IMAD.MOV.U32 R3, RZ, RZ, 0x0 ;  /* 0x00000000ff037424 */ /* 0x000fc800078e00ff */
[----:B------:R-:W-:Y:S05]  /*1b050*/  RET.REL.NODEC R2 `(matmul_kernel) ;  /* 0xfffffe4c02e87950 */ /* 0x000fea0003c3ffff */
.L_x_18:
[----:B------:R-:W-:-:S00]  /*1b060*/  BRA `(.L_x_18) ;  /* 0xfffffffc00fc7947 */ /* 0x000fc0000383ffff */
[----:B------:R-:W-:-:S00]  /*1b070*/  NOP ;  /* 0x0000000000007918 */ /* 0x000fc00000000000 */
        /* <DEDUP_REMOVED lines=8> */
.L_x_21:


//--------------------- .nv.shared.matmul_kernel  --------------------------
	.section	.nv.shared.matmul_kernel,"aw",@nobits
	.sectionflags	@""
	.align	16
	.zero		1024


//--------------------- .nv.shared.reserved.0     --------------------------
	.section	.nv.shared.reserved.0,"aw",@nobits
	.align	8
	.weak		__nv_reservedSMEM_offset_0_alias
	.size		__nv_reservedSMEM_offset_0_alias, 0, 64
	.other		__nv_reservedSMEM_offset_0_alias,@"STO_CUDA_RESERVED_SHARED STV_DEFAULT"
__nv_reservedSMEM_offset_0_alias:
	.zero		0
.nv.shared.reserved.0:
	.zero		64
	.weak		__nv_reservedSMEM_allocation_phase
	.type		__nv_reservedSMEM_allocation_phase,@object
	.size		__nv_reservedSMEM_allocation_phase,(.L_0 - __nv_reservedSMEM_allocation_phase)
__nv_reservedSMEM_allocation_phase:
	.zero		1
.L_0:
	.zero		7
	.weak		__nv_reservedSMEM_devtool_atexit_pc
	.type		__nv_reservedSMEM_devtool_atexit_pc,@object
	.size		__nv_reservedSMEM_devtool_atexit_pc,(__nv_reservedSMEM_allocation_mask - __nv_reservedSMEM_devtool_atexit_pc)
__nv_reservedSMEM_devtool_atexit_pc:
	.zero		8
	.weak		__nv_reservedSMEM_allocation_mask
	.type		__nv_reservedSMEM_allocation_mask,@object
	.size		__nv_reservedSMEM_allocation_mask,(.L_2 - __nv_reservedSMEM_allocation_mask)
__nv_reservedSMEM_allocation_mask:
	.zero		4
.L_2:


//--------------------- .nv.constant0.matmul_kernel --------------------------
	.section	.nv.constant0.matmul_kernel,"a",@progbits
	.sectionflags	@""
	.align	4
.nv.constant0.matmul_kernel:
	.zero		976


//--------------------- SYMBOLS --------------------------

	.type		.nv.reservedSmem.offset0,@object
	.size		.nv.reservedSmem.offset0,0x4
	.type		.nv.reservedSmem.cap,@object
	.size		.nv.reservedSmem.cap,0x4
